//
// Generated by NVIDIA NVVM Compiler
//
// Compiler Build ID: CL-36424714
// Cuda compilation tools, release 13.0, V13.0.88
// Based on NVVM 20.0.0
//

.version 9.0
.target sm_100
.address_size 64

	// .globl	_Z20blockPrefixSumKernelPiS_S_i
// _ZZN3cub18CUB_300001_SM_10006detail4scan16DeviceScanKernelINS2_10policy_hubIiiijN4cuda3std3__44plusIvEEE10Policy1000EN6thrust24THRUST_300001_SM_1000_NS6detail15normal_iteratorINSD_10device_ptrIiEEEESI_NS0_13ScanTileStateIiLb1EEES9_NS0_8NullTypeEjiLb0ESL_EEvT0_T1_T2_iT3_T4_T5_E12temp_storage has been demoted
// _ZZN3cub18CUB_300001_SM_10006detail4scan16DeviceScanKernelINS2_10policy_hubIiiimN4cuda3std3__44plusIvEEE10Policy1000EN6thrust24THRUST_300001_SM_1000_NS6detail15normal_iteratorINSD_10device_ptrIiEEEESI_NS0_13ScanTileStateIiLb1EEES9_NS0_8NullTypeEmiLb0ESL_EEvT0_T1_T2_iT3_T4_T5_E12temp_storage has been demoted
.global .align 1 .b8 _ZN34_INTERNAL_78782a78_4_k_cu_112bc2684cuda3std3__45__cpo5beginE[1];
.global .align 1 .b8 _ZN34_INTERNAL_78782a78_4_k_cu_112bc2684cuda3std3__45__cpo3endE[1];
.global .align 1 .b8 _ZN34_INTERNAL_78782a78_4_k_cu_112bc2684cuda3std3__45__cpo6cbeginE[1];
.global .align 1 .b8 _ZN34_INTERNAL_78782a78_4_k_cu_112bc2684cuda3std3__45__cpo4cendE[1];
.global .align 1 .b8 _ZN34_INTERNAL_78782a78_4_k_cu_112bc2684cuda3std3__45__cpo6rbeginE[1];
.global .align 1 .b8 _ZN34_INTERNAL_78782a78_4_k_cu_112bc2684cuda3std3__45__cpo4rendE[1];
.global .align 1 .b8 _ZN34_INTERNAL_78782a78_4_k_cu_112bc2684cuda3std3__45__cpo7crbeginE[1];
.global .align 1 .b8 _ZN34_INTERNAL_78782a78_4_k_cu_112bc2684cuda3std3__45__cpo5crendE[1];
.global .align 1 .b8 _ZN34_INTERNAL_78782a78_4_k_cu_112bc2684cuda3std3__436_GLOBAL__N__78782a78_4_k_cu_112bc2686ignoreE[1];
.global .align 1 .b8 _ZN34_INTERNAL_78782a78_4_k_cu_112bc2684cuda3std3__419piecewise_constructE[1];
.global .align 1 .b8 _ZN34_INTERNAL_78782a78_4_k_cu_112bc2684cuda3std3__48in_placeE[1];
.global .align 1 .b8 _ZN34_INTERNAL_78782a78_4_k_cu_112bc2684cuda3std3__420unreachable_sentinelE[1];
.global .align 1 .b8 _ZN34_INTERNAL_78782a78_4_k_cu_112bc2684cuda3std3__47nulloptE[1];
.global .align 1 .b8 _ZN34_INTERNAL_78782a78_4_k_cu_112bc2684cuda3std3__48unexpectE[1];
.global .align 1 .b8 _ZN34_INTERNAL_78782a78_4_k_cu_112bc2684cuda3std6ranges3__45__cpo4swapE[1];
.global .align 1 .b8 _ZN34_INTERNAL_78782a78_4_k_cu_112bc2684cuda3std6ranges3__45__cpo9iter_moveE[1];
.global .align 1 .b8 _ZN34_INTERNAL_78782a78_4_k_cu_112bc2684cuda3std6ranges3__45__cpo5beginE[1];
.global .align 1 .b8 _ZN34_INTERNAL_78782a78_4_k_cu_112bc2684cuda3std6ranges3__45__cpo3endE[1];
.global .align 1 .b8 _ZN34_INTERNAL_78782a78_4_k_cu_112bc2684cuda3std6ranges3__45__cpo6cbeginE[1];
.global .align 1 .b8 _ZN34_INTERNAL_78782a78_4_k_cu_112bc2684cuda3std6ranges3__45__cpo4cendE[1];
.global .align 1 .b8 _ZN34_INTERNAL_78782a78_4_k_cu_112bc2684cuda3std6ranges3__45__cpo7advanceE[1];
.global .align 1 .b8 _ZN34_INTERNAL_78782a78_4_k_cu_112bc2684cuda3std6ranges3__45__cpo9iter_swapE[1];
.global .align 1 .b8 _ZN34_INTERNAL_78782a78_4_k_cu_112bc2684cuda3std6ranges3__45__cpo4nextE[1];
.global .align 1 .b8 _ZN34_INTERNAL_78782a78_4_k_cu_112bc2684cuda3std6ranges3__45__cpo4prevE[1];
.global .align 1 .b8 _ZN34_INTERNAL_78782a78_4_k_cu_112bc2684cuda3std6ranges3__45__cpo4dataE[1];
.global .align 1 .b8 _ZN34_INTERNAL_78782a78_4_k_cu_112bc2684cuda3std6ranges3__45__cpo5cdataE[1];
.global .align 1 .b8 _ZN34_INTERNAL_78782a78_4_k_cu_112bc2684cuda3std6ranges3__45__cpo4sizeE[1];
.global .align 1 .b8 _ZN34_INTERNAL_78782a78_4_k_cu_112bc2684cuda3std6ranges3__45__cpo5ssizeE[1];
.global .align 1 .b8 _ZN34_INTERNAL_78782a78_4_k_cu_112bc2684cuda3std6ranges3__45__cpo8distanceE[1];
.global .align 1 .b8 _ZN34_INTERNAL_78782a78_4_k_cu_112bc2686thrust24THRUST_300001_SM_1000_NS8cuda_cub3parE[1];
.global .align 1 .b8 _ZN34_INTERNAL_78782a78_4_k_cu_112bc2686thrust24THRUST_300001_SM_1000_NS8cuda_cub10par_nosyncE[1];
.global .align 1 .b8 _ZN34_INTERNAL_78782a78_4_k_cu_112bc2686thrust24THRUST_300001_SM_1000_NS6system6detail10sequential3seqE[1];
.global .align 1 .b8 _ZN34_INTERNAL_78782a78_4_k_cu_112bc2686thrust24THRUST_300001_SM_1000_NS12placeholders2_1E[1];
.global .align 1 .b8 _ZN34_INTERNAL_78782a78_4_k_cu_112bc2686thrust24THRUST_300001_SM_1000_NS12placeholders2_2E[1];
.global .align 1 .b8 _ZN34_INTERNAL_78782a78_4_k_cu_112bc2686thrust24THRUST_300001_SM_1000_NS12placeholders2_3E[1];
.global .align 1 .b8 _ZN34_INTERNAL_78782a78_4_k_cu_112bc2686thrust24THRUST_300001_SM_1000_NS12placeholders2_4E[1];
.global .align 1 .b8 _ZN34_INTERNAL_78782a78_4_k_cu_112bc2686thrust24THRUST_300001_SM_1000_NS12placeholders2_5E[1];
.global .align 1 .b8 _ZN34_INTERNAL_78782a78_4_k_cu_112bc2686thrust24THRUST_300001_SM_1000_NS12placeholders2_6E[1];
.global .align 1 .b8 _ZN34_INTERNAL_78782a78_4_k_cu_112bc2686thrust24THRUST_300001_SM_1000_NS12placeholders2_7E[1];
.global .align 1 .b8 _ZN34_INTERNAL_78782a78_4_k_cu_112bc2686thrust24THRUST_300001_SM_1000_NS12placeholders2_8E[1];
.global .align 1 .b8 _ZN34_INTERNAL_78782a78_4_k_cu_112bc2686thrust24THRUST_300001_SM_1000_NS12placeholders2_9E[1];
.global .align 1 .b8 _ZN34_INTERNAL_78782a78_4_k_cu_112bc2686thrust24THRUST_300001_SM_1000_NS12placeholders3_10E[1];
.global .align 1 .b8 _ZN34_INTERNAL_78782a78_4_k_cu_112bc2686thrust24THRUST_300001_SM_1000_NS3seqE[1];
.extern .shared .align 16 .b8 sharedData[];

.visible .entry _Z20blockPrefixSumKernelPiS_S_i(
	.param .u64 .ptr .align 1 _Z20blockPrefixSumKernelPiS_S_i_param_0,
	.param .u64 .ptr .align 1 _Z20blockPrefixSumKernelPiS_S_i_param_1,
	.param .u64 .ptr .align 1 _Z20blockPrefixSumKernelPiS_S_i_param_2,
	.param .u32 _Z20blockPrefixSumKernelPiS_S_i_param_3
)
{
	.reg .pred 	%p<7>;
	.reg .b32 	%r<30>;
	.reg .b64 	%rd<13>;

	ld.param.u64 	%rd1, [_Z20blockPrefixSumKernelPiS_S_i_param_0];
	ld.param.u64 	%rd2, [_Z20blockPrefixSumKernelPiS_S_i_param_1];
	ld.param.u64 	%rd3, [_Z20blockPrefixSumKernelPiS_S_i_param_2];
	ld.param.u32 	%r12, [_Z20blockPrefixSumKernelPiS_S_i_param_3];
	mov.u32 	%r1, %tid.x;
	mov.u32 	%r2, %ctaid.x;
	mov.u32 	%r3, %ntid.x;
	mad.lo.s32 	%r4, %r2, %r3, %r1;
	setp.ge.s32 	%p1, %r4, %r12;
	mov.b32 	%r27, 0;
	@%p1 bra 	$L__BB0_2;
	cvta.to.global.u64 	%rd4, %rd1;
	mul.wide.s32 	%rd5, %r4, 4;
	add.s64 	%rd6, %rd4, %rd5;
	ld.global.u32 	%r27, [%rd6];
$L__BB0_2:
	shl.b32 	%r14, %r1, 2;
	mov.u32 	%r15, sharedData;
	add.s32 	%r7, %r15, %r14;
	st.shared.u32 	[%r7], %r27;
	bar.sync 	0;
	setp.lt.u32 	%p2, %r3, 2;
	@%p2 bra 	$L__BB0_7;
	mov.b32 	%r28, 1;
$L__BB0_4:
	setp.lt.u32 	%p3, %r1, %r28;
	mov.b32 	%r29, 0;
	@%p3 bra 	$L__BB0_6;
	sub.s32 	%r18, %r1, %r28;
	shl.b32 	%r19, %r18, 2;
	add.s32 	%r21, %r15, %r19;
	ld.shared.u32 	%r29, [%r21];
$L__BB0_6:
	bar.sync 	0;
	ld.shared.u32 	%r22, [%r7];
	add.s32 	%r23, %r22, %r29;
	st.shared.u32 	[%r7], %r23;
	bar.sync 	0;
	shl.b32 	%r28, %r28, 1;
	setp.lt.u32 	%p4, %r28, %r3;
	@%p4 bra 	$L__BB0_4;
$L__BB0_7:
	setp.ge.s32 	%p5, %r4, %r12;
	@%p5 bra 	$L__BB0_9;
	ld.shared.u32 	%r24, [%r7];
	cvta.to.global.u64 	%rd7, %rd2;
	mul.wide.s32 	%rd8, %r4, 4;
	add.s64 	%rd9, %rd7, %rd8;
	st.global.u32 	[%rd9], %r24;
$L__BB0_9:
	add.s32 	%r25, %r3, -1;
	setp.ne.s32 	%p6, %r1, %r25;
	@%p6 bra 	$L__BB0_11;
	ld.shared.u32 	%r26, [%r7];
	cvta.to.global.u64 	%rd10, %rd3;
	mul.wide.u32 	%rd11, %r2, 4;
	add.s64 	%rd12, %rd10, %rd11;
	st.global.u32 	[%rd12], %r26;
$L__BB0_11:
	ret;

}
	// .globl	_Z18addBlockSumsKernelPiS_i
.visible .entry _Z18addBlockSumsKernelPiS_i(
	.param .u64 .ptr .align 1 _Z18addBlockSumsKernelPiS_i_param_0,
	.param .u64 .ptr .align 1 _Z18addBlockSumsKernelPiS_i_param_1,
	.param .u32 _Z18addBlockSumsKernelPiS_i_param_2
)
{
	.reg .pred 	%p<4>;
	.reg .b32 	%r<10>;
	.reg .b64 	%rd<9>;

	ld.param.u64 	%rd1, [_Z18addBlockSumsKernelPiS_i_param_0];
	ld.param.u64 	%rd2, [_Z18addBlockSumsKernelPiS_i_param_1];
	ld.param.u32 	%r3, [_Z18addBlockSumsKernelPiS_i_param_2];
	mov.u32 	%r4, %tid.x;
	mov.u32 	%r1, %ctaid.x;
	mov.u32 	%r5, %ntid.x;
	mad.lo.s32 	%r2, %r1, %r5, %r4;
	setp.ge.s32 	%p1, %r2, %r3;
	setp.eq.s32 	%p2, %r1, 0;
	or.pred  	%p3, %p2, %p1;
	@%p3 bra 	$L__BB1_2;
	cvta.to.global.u64 	%rd3, %rd2;
	cvta.to.global.u64 	%rd4, %rd1;
	add.s32 	%r6, %r1, -1;
	mul.wide.u32 	%rd5, %r6, 4;
	add.s64 	%rd6, %rd3, %rd5;
	ld.global.u32 	%r7, [%rd6];
	mul.wide.s32 	%rd7, %r2, 4;
	add.s64 	%rd8, %rd4, %rd7;
	ld.global.u32 	%r8, [%rd8];
	add.s32 	%r9, %r8, %r7;
	st.global.u32 	[%rd8], %r9;
$L__BB1_2:
	ret;

}
	// .globl	_ZN3cub18CUB_300001_SM_10006detail11EmptyKernelIvEEvv
.visible .entry _ZN3cub18CUB_300001_SM_10006detail11EmptyKernelIvEEvv()
{


	ret;

}
	// .globl	_ZN3cub18CUB_300001_SM_10006detail8for_each13static_kernelINS2_12policy_hub_t12policy_500_tEmN6thrust24THRUST_300001_SM_1000_NS8cuda_cub20__uninitialized_fill7functorINS7_10device_ptrIiEEiEEEEvT0_T1_
.visible .entry _ZN3cub18CUB_300001_SM_10006detail8for_each13static_kernelINS2_12policy_hub_t12policy_500_tEmN6thrust24THRUST_300001_SM_1000_NS8cuda_cub20__uninitialized_fill7functorINS7_10device_ptrIiEEiEEEEvT0_T1_(
	.param .u64 _ZN3cub18CUB_300001_SM_10006detail8for_each13static_kernelINS2_12policy_hub_t12policy_500_tEmN6thrust24THRUST_300001_SM_1000_NS8cuda_cub20__uninitialized_fill7functorINS7_10device_ptrIiEEiEEEEvT0_T1__param_0,
	.param .align 8 .b8 _ZN3cub18CUB_300001_SM_10006detail8for_each13static_kernelINS2_12policy_hub_t12policy_500_tEmN6thrust24THRUST_300001_SM_1000_NS8cuda_cub20__uninitialized_fill7functorINS7_10device_ptrIiEEiEEEEvT0_T1__param_1[16]
)
.maxntid 256
{
	.reg .pred 	%p<4>;
	.reg .b16 	%rs<5>;
	.reg .b32 	%r<12>;
	.reg .b64 	%rd<16>;

	ld.param.u32 	%r3, [_ZN3cub18CUB_300001_SM_10006detail8for_each13static_kernelINS2_12policy_hub_t12policy_500_tEmN6thrust24THRUST_300001_SM_1000_NS8cuda_cub20__uninitialized_fill7functorINS7_10device_ptrIiEEiEEEEvT0_T1__param_1+8];
	ld.param.u64 	%rd4, [_ZN3cub18CUB_300001_SM_10006detail8for_each13static_kernelINS2_12policy_hub_t12policy_500_tEmN6thrust24THRUST_300001_SM_1000_NS8cuda_cub20__uninitialized_fill7functorINS7_10device_ptrIiEEiEEEEvT0_T1__param_1];
	ld.param.u64 	%rd5, [_ZN3cub18CUB_300001_SM_10006detail8for_each13static_kernelINS2_12policy_hub_t12policy_500_tEmN6thrust24THRUST_300001_SM_1000_NS8cuda_cub20__uninitialized_fill7functorINS7_10device_ptrIiEEiEEEEvT0_T1__param_0];
	mov.u32 	%r9, %ctaid.x;
	mul.wide.u32 	%rd1, %r9, 512;
	sub.s64 	%rd2, %rd5, %rd1;
	setp.lt.u64 	%p1, %rd2, 512;
	@%p1 bra 	$L__BB3_2;
	mov.u32 	%r11, %tid.x;
	cvta.to.global.u64 	%rd11, %rd4;
	cvt.u64.u32 	%rd12, %r11;
	add.s64 	%rd13, %rd1, %rd12;
	shl.b64 	%rd14, %rd13, 2;
	add.s64 	%rd15, %rd11, %rd14;
	st.global.u32 	[%rd15], %r3;
	st.global.u32 	[%rd15+1024], %r3;
	bra.uni 	$L__BB3_6;
$L__BB3_2:
	cvta.to.global.u64 	%rd6, %rd4;
	mov.u32 	%r2, %tid.x;
	cvt.u64.u32 	%rd7, %r2;
	setp.le.u64 	%p2, %rd2, %rd7;
	add.s64 	%rd8, %rd1, %rd7;
	shl.b64 	%rd9, %rd8, 2;
	add.s64 	%rd3, %rd6, %rd9;
	@%p2 bra 	$L__BB3_4;
	st.global.u32 	[%rd3], %r3;
$L__BB3_4:
	add.s32 	%r10, %r2, 256;
	cvt.u64.u32 	%rd10, %r10;
	setp.le.u64 	%p3, %rd2, %rd10;
	@%p3 bra 	$L__BB3_6;
	st.global.u32 	[%rd3+1024], %r3;
$L__BB3_6:
	ret;

}
	// .globl	_ZN3cub18CUB_300001_SM_10006detail4scan20DeviceScanInitKernelINS0_13ScanTileStateIiLb1EEEEEvT_i
.visible .entry _ZN3cub18CUB_300001_SM_10006detail4scan20DeviceScanInitKernelINS0_13ScanTileStateIiLb1EEEEEvT_i(
	.param .align 8 .b8 _ZN3cub18CUB_300001_SM_10006detail4scan20DeviceScanInitKernelINS0_13ScanTileStateIiLb1EEEEEvT_i_param_0[8],
	.param .u32 _ZN3cub18CUB_300001_SM_10006detail4scan20DeviceScanInitKernelINS0_13ScanTileStateIiLb1EEEEEvT_i_param_1
)
{
	.reg .pred 	%p<5>;
	.reg .b32 	%r<10>;
	.reg .b64 	%rd<7>;

	ld.param.u64 	%rd2, [_ZN3cub18CUB_300001_SM_10006detail4scan20DeviceScanInitKernelINS0_13ScanTileStateIiLb1EEEEEvT_i_param_0];
	ld.param.u32 	%r4, [_ZN3cub18CUB_300001_SM_10006detail4scan20DeviceScanInitKernelINS0_13ScanTileStateIiLb1EEEEEvT_i_param_1];
	cvta.to.global.u64 	%rd1, %rd2;
	mov.u32 	%r1, %ctaid.x;
	mov.u32 	%r5, %ntid.x;
	mov.u32 	%r2, %tid.x;
	mad.lo.s32 	%r3, %r1, %r5, %r2;
	setp.ge.s32 	%p1, %r3, %r4;
	@%p1 bra 	$L__BB4_2;
	mul.wide.s32 	%rd3, %r3, 8;
	add.s64 	%rd4, %rd1, %rd3;
	mov.b32 	%r6, 0;
	mov.b32 	%r7, 99;
	st.global.v2.u32 	[%rd4+256], {%r7, %r6};
$L__BB4_2:
	setp.ne.s32 	%p2, %r1, 0;
	setp.gt.u32 	%p3, %r2, 31;
	or.pred  	%p4, %p2, %p3;
	@%p4 bra 	$L__BB4_4;
	mul.wide.u32 	%rd5, %r2, 8;
	add.s64 	%rd6, %rd1, %rd5;
	mov.b32 	%r9, 0;
	st.global.v2.u32 	[%rd6], {%r9, %r9};
$L__BB4_4:
	ret;

}
	// .globl	_ZN3cub18CUB_300001_SM_10006detail4scan16DeviceScanKernelINS2_10policy_hubIiiijN4cuda3std3__44plusIvEEE10Policy1000EN6thrust24THRUST_300001_SM_1000_NS6detail15normal_iteratorINSD_10device_ptrIiEEEESI_NS0_13ScanTileStateIiLb1EEES9_NS0_8NullTypeEjiLb0ESL_EEvT0_T1_T2_iT3_T4_T5_
.visible .entry _ZN3cub18CUB_300001_SM_10006detail4scan16DeviceScanKernelINS2_10policy_hubIiiijN4cuda3std3__44plusIvEEE10Policy1000EN6thrust24THRUST_300001_SM_1000_NS6detail15normal_iteratorINSD_10device_ptrIiEEEESI_NS0_13ScanTileStateIiLb1EEES9_NS0_8NullTypeEjiLb0ESL_EEvT0_T1_T2_iT3_T4_T5_(
	.param .align 8 .b8 _ZN3cub18CUB_300001_SM_10006detail4scan16DeviceScanKernelINS2_10policy_hubIiiijN4cuda3std3__44plusIvEEE10Policy1000EN6thrust24THRUST_300001_SM_1000_NS6detail15normal_iteratorINSD_10device_ptrIiEEEESI_NS0_13ScanTileStateIiLb1EEES9_NS0_8NullTypeEjiLb0ESL_EEvT0_T1_T2_iT3_T4_T5__param_0[8],
	.param .align 8 .b8 _ZN3cub18CUB_300001_SM_10006detail4scan16DeviceScanKernelINS2_10policy_hubIiiijN4cuda3std3__44plusIvEEE10Policy1000EN6thrust24THRUST_300001_SM_1000_NS6detail15normal_iteratorINSD_10device_ptrIiEEEESI_NS0_13ScanTileStateIiLb1EEES9_NS0_8NullTypeEjiLb0ESL_EEvT0_T1_T2_iT3_T4_T5__param_1[8],
	.param .align 8 .b8 _ZN3cub18CUB_300001_SM_10006detail4scan16DeviceScanKernelINS2_10policy_hubIiiijN4cuda3std3__44plusIvEEE10Policy1000EN6thrust24THRUST_300001_SM_1000_NS6detail15normal_iteratorINSD_10device_ptrIiEEEESI_NS0_13ScanTileStateIiLb1EEES9_NS0_8NullTypeEjiLb0ESL_EEvT0_T1_T2_iT3_T4_T5__param_2[8],
	.param .u32 _ZN3cub18CUB_300001_SM_10006detail4scan16DeviceScanKernelINS2_10policy_hubIiiijN4cuda3std3__44plusIvEEE10Policy1000EN6thrust24THRUST_300001_SM_1000_NS6detail15normal_iteratorINSD_10device_ptrIiEEEESI_NS0_13ScanTileStateIiLb1EEES9_NS0_8NullTypeEjiLb0ESL_EEvT0_T1_T2_iT3_T4_T5__param_3,
	.param .align 1 .b8 _ZN3cub18CUB_300001_SM_10006detail4scan16DeviceScanKernelINS2_10policy_hubIiiijN4cuda3std3__44plusIvEEE10Policy1000EN6thrust24THRUST_300001_SM_1000_NS6detail15normal_iteratorINSD_10device_ptrIiEEEESI_NS0_13ScanTileStateIiLb1EEES9_NS0_8NullTypeEjiLb0ESL_EEvT0_T1_T2_iT3_T4_T5__param_4[1],
	.param .align 1 .b8 _ZN3cub18CUB_300001_SM_10006detail4scan16DeviceScanKernelINS2_10policy_hubIiiijN4cuda3std3__44plusIvEEE10Policy1000EN6thrust24THRUST_300001_SM_1000_NS6detail15normal_iteratorINSD_10device_ptrIiEEEESI_NS0_13ScanTileStateIiLb1EEES9_NS0_8NullTypeEjiLb0ESL_EEvT0_T1_T2_iT3_T4_T5__param_5[1],
	.param .u32 _ZN3cub18CUB_300001_SM_10006detail4scan16DeviceScanKernelINS2_10policy_hubIiiijN4cuda3std3__44plusIvEEE10Policy1000EN6thrust24THRUST_300001_SM_1000_NS6detail15normal_iteratorINSD_10device_ptrIiEEEESI_NS0_13ScanTileStateIiLb1EEES9_NS0_8NullTypeEjiLb0ESL_EEvT0_T1_T2_iT3_T4_T5__param_6
)
.maxntid 384
{
	.reg .pred 	%p<160>;
	.reg .b32 	%r<1050>;
	.reg .b64 	%rd<55>;
	// demoted variable
	.shared .align 16 .b8 _ZZN3cub18CUB_300001_SM_10006detail4scan16DeviceScanKernelINS2_10policy_hubIiiijN4cuda3std3__44plusIvEEE10Policy1000EN6thrust24THRUST_300001_SM_1000_NS6detail15normal_iteratorINSD_10device_ptrIiEEEESI_NS0_13ScanTileStateIiLb1EEES9_NS0_8NullTypeEjiLb0ESL_EEvT0_T1_T2_iT3_T4_T5_E12temp_storage[33808];
	ld.param.u64 	%rd1, [_ZN3cub18CUB_300001_SM_10006detail4scan16DeviceScanKernelINS2_10policy_hubIiiijN4cuda3std3__44plusIvEEE10Policy1000EN6thrust24THRUST_300001_SM_1000_NS6detail15normal_iteratorINSD_10device_ptrIiEEEESI_NS0_13ScanTileStateIiLb1EEES9_NS0_8NullTypeEjiLb0ESL_EEvT0_T1_T2_iT3_T4_T5__param_2];
	ld.param.u64 	%rd13, [_ZN3cub18CUB_300001_SM_10006detail4scan16DeviceScanKernelINS2_10policy_hubIiiijN4cuda3std3__44plusIvEEE10Policy1000EN6thrust24THRUST_300001_SM_1000_NS6detail15normal_iteratorINSD_10device_ptrIiEEEESI_NS0_13ScanTileStateIiLb1EEES9_NS0_8NullTypeEjiLb0ESL_EEvT0_T1_T2_iT3_T4_T5__param_1];
	ld.param.u64 	%rd14, [_ZN3cub18CUB_300001_SM_10006detail4scan16DeviceScanKernelINS2_10policy_hubIiiijN4cuda3std3__44plusIvEEE10Policy1000EN6thrust24THRUST_300001_SM_1000_NS6detail15normal_iteratorINSD_10device_ptrIiEEEESI_NS0_13ScanTileStateIiLb1EEES9_NS0_8NullTypeEjiLb0ESL_EEvT0_T1_T2_iT3_T4_T5__param_0];
	ld.param.u32 	%r233, [_ZN3cub18CUB_300001_SM_10006detail4scan16DeviceScanKernelINS2_10policy_hubIiiijN4cuda3std3__44plusIvEEE10Policy1000EN6thrust24THRUST_300001_SM_1000_NS6detail15normal_iteratorINSD_10device_ptrIiEEEESI_NS0_13ScanTileStateIiLb1EEES9_NS0_8NullTypeEjiLb0ESL_EEvT0_T1_T2_iT3_T4_T5__param_3];
	ld.param.u32 	%r234, [_ZN3cub18CUB_300001_SM_10006detail4scan16DeviceScanKernelINS2_10policy_hubIiiijN4cuda3std3__44plusIvEEE10Policy1000EN6thrust24THRUST_300001_SM_1000_NS6detail15normal_iteratorINSD_10device_ptrIiEEEESI_NS0_13ScanTileStateIiLb1EEES9_NS0_8NullTypeEjiLb0ESL_EEvT0_T1_T2_iT3_T4_T5__param_6];
	cvta.to.global.u64 	%rd2, %rd14;
	cvta.to.global.u64 	%rd3, %rd13;
	mov.u32 	%r235, %ctaid.x;
	add.s32 	%r998, %r233, %r235;
	mul.lo.s32 	%r2, %r998, 8448;
	sub.s32 	%r3, %r234, %r2;
	setp.lt.u32 	%p1, %r3, 8449;
	@%p1 bra 	$L__BB5_26;
	cvt.u64.u32 	%rd37, %r2;
	mov.u32 	%r4, %tid.x;
	and.b32  	%r642, %r4, 31;
	and.b32  	%r643, %r4, 992;
	mul.lo.s32 	%r644, %r643, 22;
	or.b32  	%r645, %r644, %r642;
	cvt.u64.u32 	%rd38, %r645;
	add.s64 	%rd4, %rd38, %rd37;
	shl.b64 	%rd39, %rd4, 2;
	add.s64 	%rd40, %rd2, %rd39;
	ld.global.u32 	%r646, [%rd40];
	ld.global.u32 	%r647, [%rd40+128];
	ld.global.u32 	%r648, [%rd40+256];
	ld.global.u32 	%r649, [%rd40+384];
	ld.global.u32 	%r650, [%rd40+512];
	ld.global.u32 	%r651, [%rd40+640];
	ld.global.u32 	%r652, [%rd40+768];
	ld.global.u32 	%r653, [%rd40+896];
	ld.global.u32 	%r654, [%rd40+1024];
	ld.global.u32 	%r655, [%rd40+1152];
	ld.global.u32 	%r656, [%rd40+1280];
	ld.global.u32 	%r657, [%rd40+1408];
	ld.global.u32 	%r658, [%rd40+1536];
	ld.global.u32 	%r659, [%rd40+1664];
	ld.global.u32 	%r660, [%rd40+1792];
	ld.global.u32 	%r661, [%rd40+1920];
	ld.global.u32 	%r662, [%rd40+2048];
	ld.global.u32 	%r663, [%rd40+2176];
	ld.global.u32 	%r664, [%rd40+2304];
	ld.global.u32 	%r665, [%rd40+2432];
	ld.global.u32 	%r666, [%rd40+2560];
	ld.global.u32 	%r667, [%rd40+2688];
	// begin inline asm
	mov.u32 %r641, %laneid;
	// end inline asm
	shr.u32 	%r6, %r4, 5;
	mad.lo.s32 	%r668, %r6, 704, %r641;
	shl.b32 	%r669, %r668, 2;
	mov.u32 	%r670, _ZZN3cub18CUB_300001_SM_10006detail4scan16DeviceScanKernelINS2_10policy_hubIiiijN4cuda3std3__44plusIvEEE10Policy1000EN6thrust24THRUST_300001_SM_1000_NS6detail15normal_iteratorINSD_10device_ptrIiEEEESI_NS0_13ScanTileStateIiLb1EEES9_NS0_8NullTypeEjiLb0ESL_EEvT0_T1_T2_iT3_T4_T5_E12temp_storage;
	add.s32 	%r7, %r670, %r669;
	st.shared.u32 	[%r7], %r646;
	st.shared.u32 	[%r7+128], %r647;
	st.shared.u32 	[%r7+256], %r648;
	st.shared.u32 	[%r7+384], %r649;
	st.shared.u32 	[%r7+512], %r650;
	st.shared.u32 	[%r7+640], %r651;
	st.shared.u32 	[%r7+768], %r652;
	st.shared.u32 	[%r7+896], %r653;
	st.shared.u32 	[%r7+1024], %r654;
	st.shared.u32 	[%r7+1152], %r655;
	st.shared.u32 	[%r7+1280], %r656;
	st.shared.u32 	[%r7+1408], %r657;
	st.shared.u32 	[%r7+1536], %r658;
	st.shared.u32 	[%r7+1664], %r659;
	st.shared.u32 	[%r7+1792], %r660;
	st.shared.u32 	[%r7+1920], %r661;
	st.shared.u32 	[%r7+2048], %r662;
	st.shared.u32 	[%r7+2176], %r663;
	st.shared.u32 	[%r7+2304], %r664;
	st.shared.u32 	[%r7+2432], %r665;
	st.shared.u32 	[%r7+2560], %r666;
	st.shared.u32 	[%r7+2688], %r667;
	bar.warp.sync 	-1;
	mad.lo.s32 	%r8, %r641, 84, %r7;
	ld.shared.v2.u32 	{%r9, %r10}, [%r8];
	ld.shared.v2.u32 	{%r11, %r12}, [%r8+8];
	ld.shared.v2.u32 	{%r13, %r14}, [%r8+16];
	ld.shared.v2.u32 	{%r15, %r16}, [%r8+24];
	ld.shared.v2.u32 	{%r17, %r18}, [%r8+32];
	ld.shared.v2.u32 	{%r19, %r20}, [%r8+40];
	ld.shared.v2.u32 	{%r21, %r22}, [%r8+48];
	ld.shared.v2.u32 	{%r23, %r24}, [%r8+56];
	ld.shared.v2.u32 	{%r25, %r26}, [%r8+64];
	ld.shared.v2.u32 	{%r27, %r28}, [%r8+72];
	ld.shared.v2.u32 	{%r29, %r30}, [%r8+80];
	bar.sync 	0;
	setp.ne.s32 	%p104, %r998, 0;
	@%p104 bra 	$L__BB5_6;
	add.s32 	%r892, %r10, %r9;
	add.s32 	%r893, %r11, %r892;
	add.s32 	%r894, %r12, %r893;
	add.s32 	%r895, %r13, %r894;
	add.s32 	%r896, %r14, %r895;
	add.s32 	%r897, %r15, %r896;
	add.s32 	%r898, %r16, %r897;
	add.s32 	%r899, %r17, %r898;
	add.s32 	%r900, %r18, %r899;
	add.s32 	%r901, %r19, %r900;
	add.s32 	%r902, %r20, %r901;
	add.s32 	%r903, %r21, %r902;
	add.s32 	%r904, %r22, %r903;
	add.s32 	%r905, %r23, %r904;
	add.s32 	%r906, %r24, %r905;
	add.s32 	%r907, %r25, %r906;
	add.s32 	%r908, %r26, %r907;
	add.s32 	%r909, %r27, %r908;
	add.s32 	%r910, %r28, %r909;
	add.s32 	%r911, %r29, %r910;
	add.s32 	%r866, %r30, %r911;
	mov.b32 	%r864, 1;
	mov.b32 	%r889, 0;
	mov.b32 	%r891, -1;
	// begin inline asm
	{  .reg .s32 r0;  .reg .pred p;  shfl.sync.up.b32 r0|p, %r866, %r864, %r889, %r891;  @p add.s32 r0, r0, %r866;  mov.s32 %r862, r0;}
	// end inline asm
	mov.b32 	%r870, 2;
	// begin inline asm
	{  .reg .s32 r0;  .reg .pred p;  shfl.sync.up.b32 r0|p, %r862, %r870, %r889, %r891;  @p add.s32 r0, r0, %r862;  mov.s32 %r868, r0;}
	// end inline asm
	mov.b32 	%r876, 4;
	// begin inline asm
	{  .reg .s32 r0;  .reg .pred p;  shfl.sync.up.b32 r0|p, %r868, %r876, %r889, %r891;  @p add.s32 r0, r0, %r868;  mov.s32 %r874, r0;}
	// end inline asm
	mov.b32 	%r882, 8;
	// begin inline asm
	{  .reg .s32 r0;  .reg .pred p;  shfl.sync.up.b32 r0|p, %r874, %r882, %r889, %r891;  @p add.s32 r0, r0, %r874;  mov.s32 %r880, r0;}
	// end inline asm
	mov.b32 	%r888, 16;
	// begin inline asm
	{  .reg .s32 r0;  .reg .pred p;  shfl.sync.up.b32 r0|p, %r880, %r888, %r889, %r891;  @p add.s32 r0, r0, %r880;  mov.s32 %r886, r0;}
	// end inline asm
	setp.ne.s32 	%p146, %r641, 31;
	@%p146 bra 	$L__BB5_4;
	shl.b32 	%r912, %r6, 2;
	add.s32 	%r914, %r670, %r912;
	st.shared.u32 	[%r914+16], %r886;
$L__BB5_4:
	sub.s32 	%r915, %r886, %r866;
	bar.sync 	0;
	ld.shared.v4.u32 	{%r916, %r917, %r918, %r919}, [_ZZN3cub18CUB_300001_SM_10006detail4scan16DeviceScanKernelINS2_10policy_hubIiiijN4cuda3std3__44plusIvEEE10Policy1000EN6thrust24THRUST_300001_SM_1000_NS6detail15normal_iteratorINSD_10device_ptrIiEEEESI_NS0_13ScanTileStateIiLb1EEES9_NS0_8NullTypeEjiLb0ESL_EEvT0_T1_T2_iT3_T4_T5_E12temp_storage+16];
	add.s32 	%r920, %r917, %r916;
	setp.eq.s32 	%p147, %r6, 2;
	selp.b32 	%r921, %r920, %r916, %p147;
	add.s32 	%r922, %r920, %r918;
	setp.eq.s32 	%p148, %r6, 3;
	selp.b32 	%r923, %r922, %r921, %p148;
	add.s32 	%r924, %r922, %r919;
	setp.eq.s32 	%p149, %r6, 4;
	selp.b32 	%r925, %r924, %r923, %p149;
	ld.shared.v4.u32 	{%r926, %r927, %r928, %r929}, [_ZZN3cub18CUB_300001_SM_10006detail4scan16DeviceScanKernelINS2_10policy_hubIiiijN4cuda3std3__44plusIvEEE10Policy1000EN6thrust24THRUST_300001_SM_1000_NS6detail15normal_iteratorINSD_10device_ptrIiEEEESI_NS0_13ScanTileStateIiLb1EEES9_NS0_8NullTypeEjiLb0ESL_EEvT0_T1_T2_iT3_T4_T5_E12temp_storage+32];
	add.s32 	%r930, %r924, %r926;
	setp.eq.s32 	%p150, %r6, 5;
	selp.b32 	%r931, %r930, %r925, %p150;
	add.s32 	%r932, %r930, %r927;
	setp.eq.s32 	%p151, %r6, 6;
	selp.b32 	%r933, %r932, %r931, %p151;
	add.s32 	%r934, %r932, %r928;
	setp.eq.s32 	%p152, %r6, 7;
	selp.b32 	%r935, %r934, %r933, %p152;
	add.s32 	%r936, %r934, %r929;
	setp.eq.s32 	%p153, %r6, 8;
	selp.b32 	%r937, %r936, %r935, %p153;
	ld.shared.v4.u32 	{%r938, %r939, %r940, %r941}, [_ZZN3cub18CUB_300001_SM_10006detail4scan16DeviceScanKernelINS2_10policy_hubIiiijN4cuda3std3__44plusIvEEE10Policy1000EN6thrust24THRUST_300001_SM_1000_NS6detail15normal_iteratorINSD_10device_ptrIiEEEESI_NS0_13ScanTileStateIiLb1EEES9_NS0_8NullTypeEjiLb0ESL_EEvT0_T1_T2_iT3_T4_T5_E12temp_storage+48];
	add.s32 	%r942, %r936, %r938;
	setp.eq.s32 	%p154, %r6, 9;
	selp.b32 	%r943, %r942, %r937, %p154;
	add.s32 	%r944, %r942, %r939;
	setp.eq.s32 	%p155, %r6, 10;
	selp.b32 	%r945, %r944, %r943, %p155;
	add.s32 	%r946, %r944, %r940;
	setp.eq.s32 	%p156, %r6, 11;
	selp.b32 	%r947, %r946, %r945, %p156;
	add.s32 	%r33, %r946, %r941;
	setp.lt.u32 	%p157, %r4, 32;
	setp.eq.s32 	%p158, %r641, 0;
	selp.b32 	%r948, 0, %r915, %p158;
	add.s32 	%r949, %r947, %r948;
	selp.b32 	%r1012, %r915, %r949, %p157;
	setp.ne.s32 	%p159, %r4, 0;
	@%p159 bra 	$L__BB5_25;
	add.s64 	%rd52, %rd1, 256;
	mov.b32 	%r950, 101;
	// begin inline asm
	st.relaxed.gpu.v2.u32 [%rd52], {%r950, %r33};
	// end inline asm
	mov.b32 	%r1012, 0;
	bra.uni 	$L__BB5_25;
$L__BB5_6:
	add.s32 	%r701, %r10, %r9;
	add.s32 	%r702, %r11, %r701;
	add.s32 	%r703, %r12, %r702;
	add.s32 	%r704, %r13, %r703;
	add.s32 	%r705, %r14, %r704;
	add.s32 	%r706, %r15, %r705;
	add.s32 	%r707, %r16, %r706;
	add.s32 	%r708, %r17, %r707;
	add.s32 	%r709, %r18, %r708;
	add.s32 	%r710, %r19, %r709;
	add.s32 	%r711, %r20, %r710;
	add.s32 	%r712, %r21, %r711;
	add.s32 	%r713, %r22, %r712;
	add.s32 	%r714, %r23, %r713;
	add.s32 	%r715, %r24, %r714;
	add.s32 	%r716, %r25, %r715;
	add.s32 	%r717, %r26, %r716;
	add.s32 	%r718, %r27, %r717;
	add.s32 	%r719, %r28, %r718;
	add.s32 	%r720, %r29, %r719;
	add.s32 	%r675, %r30, %r720;
	mov.b32 	%r673, 1;
	mov.b32 	%r698, 0;
	mov.b32 	%r700, -1;
	// begin inline asm
	{  .reg .s32 r0;  .reg .pred p;  shfl.sync.up.b32 r0|p, %r675, %r673, %r698, %r700;  @p add.s32 r0, r0, %r675;  mov.s32 %r671, r0;}
	// end inline asm
	mov.b32 	%r679, 2;
	// begin inline asm
	{  .reg .s32 r0;  .reg .pred p;  shfl.sync.up.b32 r0|p, %r671, %r679, %r698, %r700;  @p add.s32 r0, r0, %r671;  mov.s32 %r677, r0;}
	// end inline asm
	mov.b32 	%r685, 4;
	// begin inline asm
	{  .reg .s32 r0;  .reg .pred p;  shfl.sync.up.b32 r0|p, %r677, %r685, %r698, %r700;  @p add.s32 r0, r0, %r677;  mov.s32 %r683, r0;}
	// end inline asm
	mov.b32 	%r691, 8;
	// begin inline asm
	{  .reg .s32 r0;  .reg .pred p;  shfl.sync.up.b32 r0|p, %r683, %r691, %r698, %r700;  @p add.s32 r0, r0, %r683;  mov.s32 %r689, r0;}
	// end inline asm
	mov.b32 	%r697, 16;
	// begin inline asm
	{  .reg .s32 r0;  .reg .pred p;  shfl.sync.up.b32 r0|p, %r689, %r697, %r698, %r700;  @p add.s32 r0, r0, %r689;  mov.s32 %r695, r0;}
	// end inline asm
	setp.ne.s32 	%p105, %r641, 31;
	@%p105 bra 	$L__BB5_8;
	shl.b32 	%r721, %r6, 2;
	add.s32 	%r723, %r670, %r721;
	st.shared.u32 	[%r723+16], %r695;
$L__BB5_8:
	sub.s32 	%r724, %r695, %r675;
	bar.sync 	0;
	ld.shared.v4.u32 	{%r725, %r726, %r727, %r728}, [_ZZN3cub18CUB_300001_SM_10006detail4scan16DeviceScanKernelINS2_10policy_hubIiiijN4cuda3std3__44plusIvEEE10Policy1000EN6thrust24THRUST_300001_SM_1000_NS6detail15normal_iteratorINSD_10device_ptrIiEEEESI_NS0_13ScanTileStateIiLb1EEES9_NS0_8NullTypeEjiLb0ESL_EEvT0_T1_T2_iT3_T4_T5_E12temp_storage+16];
	add.s32 	%r729, %r726, %r725;
	setp.eq.s32 	%p106, %r6, 2;
	selp.b32 	%r730, %r729, %r725, %p106;
	add.s32 	%r731, %r729, %r727;
	setp.eq.s32 	%p107, %r6, 3;
	selp.b32 	%r732, %r731, %r730, %p107;
	add.s32 	%r733, %r731, %r728;
	setp.eq.s32 	%p108, %r6, 4;
	selp.b32 	%r734, %r733, %r732, %p108;
	ld.shared.v4.u32 	{%r735, %r736, %r737, %r738}, [_ZZN3cub18CUB_300001_SM_10006detail4scan16DeviceScanKernelINS2_10policy_hubIiiijN4cuda3std3__44plusIvEEE10Policy1000EN6thrust24THRUST_300001_SM_1000_NS6detail15normal_iteratorINSD_10device_ptrIiEEEESI_NS0_13ScanTileStateIiLb1EEES9_NS0_8NullTypeEjiLb0ESL_EEvT0_T1_T2_iT3_T4_T5_E12temp_storage+32];
	add.s32 	%r739, %r733, %r735;
	setp.eq.s32 	%p109, %r6, 5;
	selp.b32 	%r740, %r739, %r734, %p109;
	add.s32 	%r741, %r739, %r736;
	setp.eq.s32 	%p110, %r6, 6;
	selp.b32 	%r742, %r741, %r740, %p110;
	add.s32 	%r743, %r741, %r737;
	setp.eq.s32 	%p111, %r6, 7;
	selp.b32 	%r744, %r743, %r742, %p111;
	add.s32 	%r745, %r743, %r738;
	setp.eq.s32 	%p112, %r6, 8;
	selp.b32 	%r746, %r745, %r744, %p112;
	ld.shared.v4.u32 	{%r747, %r748, %r749, %r750}, [_ZZN3cub18CUB_300001_SM_10006detail4scan16DeviceScanKernelINS2_10policy_hubIiiijN4cuda3std3__44plusIvEEE10Policy1000EN6thrust24THRUST_300001_SM_1000_NS6detail15normal_iteratorINSD_10device_ptrIiEEEESI_NS0_13ScanTileStateIiLb1EEES9_NS0_8NullTypeEjiLb0ESL_EEvT0_T1_T2_iT3_T4_T5_E12temp_storage+48];
	add.s32 	%r751, %r745, %r747;
	setp.eq.s32 	%p113, %r6, 9;
	selp.b32 	%r752, %r751, %r746, %p113;
	add.s32 	%r753, %r751, %r748;
	setp.eq.s32 	%p114, %r6, 10;
	selp.b32 	%r754, %r753, %r752, %p114;
	add.s32 	%r755, %r753, %r749;
	setp.eq.s32 	%p115, %r6, 11;
	selp.b32 	%r756, %r755, %r754, %p115;
	add.s32 	%r37, %r755, %r750;
	setp.gt.u32 	%p116, %r4, 31;
	setp.lt.u32 	%p117, %r4, 32;
	setp.eq.s32 	%p118, %r641, 0;
	selp.b32 	%r757, 0, %r724, %p118;
	add.s32 	%r1011, %r756, %r757;
	selp.b32 	%r39, %r724, %r1011, %p117;
	@%p116 bra 	$L__BB5_24;
	setp.ne.s32 	%p119, %r4, 0;
	mul.wide.s32 	%rd41, %r998, 8;
	add.s64 	%rd5, %rd1, %rd41;
	@%p119 bra 	$L__BB5_11;
	st.shared.u32 	[_ZZN3cub18CUB_300001_SM_10006detail4scan16DeviceScanKernelINS2_10policy_hubIiiijN4cuda3std3__44plusIvEEE10Policy1000EN6thrust24THRUST_300001_SM_1000_NS6detail15normal_iteratorINSD_10device_ptrIiEEEESI_NS0_13ScanTileStateIiLb1EEES9_NS0_8NullTypeEjiLb0ESL_EEvT0_T1_T2_iT3_T4_T5_E12temp_storage+12], %r37;
	add.s64 	%rd42, %rd5, 256;
	mov.b32 	%r758, 100;
	// begin inline asm
	st.relaxed.gpu.v2.u32 [%rd42], {%r758, %r37};
	// end inline asm
$L__BB5_11:
	not.b32 	%r764, %r4;
	add.s32 	%r1006, %r998, %r764;
	mov.b32 	%r760, 830;
	// begin inline asm
	nanosleep.u32 %r760;
	// end inline asm
	mul.wide.s32 	%rd44, %r1006, 8;
	add.s64 	%rd45, %rd1, %rd44;
	add.s64 	%rd43, %rd45, 256;
	// begin inline asm
	ld.relaxed.gpu.v2.u32 {%r1008, %r1000}, [%rd43];
	// end inline asm
	mov.b32 	%r1001, 952;
$L__BB5_12:
	setp.eq.s32 	%p120, %r1008, 99;
	mov.b32 	%r765, -1;
	vote.sync.any.pred 	%p121, %p120, %r765;
	not.pred 	%p122, %p121;
	@%p122 bra 	$L__BB5_14;
	mul.lo.s32 	%r860, %r998, 16807;
	and.b32  	%r998, %r860, 2147483647;
	add.s32 	%r861, %r1001, 1;
	rem.u32 	%r857, %r998, %r861;
	// begin inline asm
	nanosleep.u32 %r857;
	// end inline asm
	shr.u32 	%r1001, %r1001, 1;
	// begin inline asm
	ld.relaxed.gpu.v2.u32 {%r1008, %r1000}, [%rd43];
	// end inline asm
	bra.uni 	$L__BB5_12;
$L__BB5_14:
	setp.eq.s32 	%p123, %r1008, 101;
	mov.b32 	%r792, -1;
	vote.sync.ballot.b32 	%r794, %p123, %r792;
	// begin inline asm
	mov.u32 %r767, %lanemask_ge;
	// end inline asm
	and.b32  	%r795, %r794, %r767;
	or.b32  	%r796, %r795, -2147483648;
	add.s32 	%r797, %r796, -1;
	not.b32 	%r798, %r796;
	and.b32  	%r799, %r798, %r797;
	popc.b32 	%r771, %r799;
	mov.b32 	%r770, 1;
	// begin inline asm
	shfl.sync.down.b32 %r768, %r1000, %r770, %r771, %r792;
	// end inline asm
	setp.lt.s32 	%p125, %r641, %r771;
	selp.b32 	%r800, %r768, 0, %p125;
	add.s32 	%r774, %r800, %r1000;
	mov.b32 	%r775, 2;
	// begin inline asm
	shfl.sync.down.b32 %r773, %r774, %r775, %r771, %r792;
	// end inline asm
	add.s32 	%r54, %r641, 2;
	setp.gt.s32 	%p126, %r54, %r771;
	selp.b32 	%r801, 0, %r773, %p126;
	add.s32 	%r779, %r774, %r801;
	mov.b32 	%r780, 4;
	// begin inline asm
	shfl.sync.down.b32 %r778, %r779, %r780, %r771, %r792;
	// end inline asm
	add.s32 	%r55, %r641, 4;
	setp.gt.s32 	%p127, %r55, %r771;
	selp.b32 	%r802, 0, %r778, %p127;
	add.s32 	%r784, %r779, %r802;
	mov.b32 	%r785, 8;
	// begin inline asm
	shfl.sync.down.b32 %r783, %r784, %r785, %r771, %r792;
	// end inline asm
	add.s32 	%r56, %r641, 8;
	setp.gt.s32 	%p128, %r56, %r771;
	selp.b32 	%r803, 0, %r783, %p128;
	add.s32 	%r789, %r784, %r803;
	mov.b32 	%r790, 16;
	// begin inline asm
	shfl.sync.down.b32 %r788, %r789, %r790, %r771, %r792;
	// end inline asm
	add.s32 	%r57, %r641, 16;
	setp.gt.s32 	%p129, %r57, %r771;
	selp.b32 	%r804, 0, %r788, %p129;
	add.s32 	%r1005, %r789, %r804;
	add.s64 	%rd7, %rd1, 256;
	mov.b32 	%r1002, 952;
$L__BB5_15:
	setp.ne.s32 	%p130, %r1008, 101;
	mov.b32 	%r805, -1;
	vote.sync.all.pred 	%p131, %p130, %r805;
	not.pred 	%p132, %p131;
	@%p132 bra 	$L__BB5_20;
	shr.u32 	%r1002, %r1002, 1;
	mul.wide.s32 	%rd48, %r1006, 8;
	add.s64 	%rd49, %rd7, %rd48;
	add.s64 	%rd47, %rd49, -256;
	// begin inline asm
	ld.relaxed.gpu.v2.u32 {%r1008, %r1009}, [%rd47];
	// end inline asm
	mov.u32 	%r1010, %r1002;
$L__BB5_17:
	setp.eq.s32 	%p136, %r1008, 99;
	mov.b32 	%r813, -1;
	vote.sync.any.pred 	%p137, %p136, %r813;
	not.pred 	%p138, %p137;
	@%p138 bra 	$L__BB5_19;
	mul.lo.s32 	%r855, %r998, 16807;
	and.b32  	%r998, %r855, 2147483647;
	add.s32 	%r856, %r1010, 1;
	rem.u32 	%r852, %r998, %r856;
	// begin inline asm
	nanosleep.u32 %r852;
	// end inline asm
	shr.u32 	%r1010, %r1010, 1;
	// begin inline asm
	ld.relaxed.gpu.v2.u32 {%r1008, %r1009}, [%rd47];
	// end inline asm
	bra.uni 	$L__BB5_17;
$L__BB5_19:
	setp.eq.s32 	%p139, %r1008, 101;
	mov.b32 	%r839, -1;
	vote.sync.ballot.b32 	%r840, %p139, %r839;
	and.b32  	%r841, %r840, %r767;
	or.b32  	%r842, %r841, -2147483648;
	add.s32 	%r843, %r842, -1;
	not.b32 	%r844, %r842;
	and.b32  	%r845, %r844, %r843;
	popc.b32 	%r818, %r845;
	mov.b32 	%r817, 1;
	// begin inline asm
	shfl.sync.down.b32 %r815, %r1009, %r817, %r818, %r839;
	// end inline asm
	setp.lt.s32 	%p141, %r641, %r818;
	selp.b32 	%r846, %r815, 0, %p141;
	add.s32 	%r821, %r846, %r1009;
	mov.b32 	%r822, 2;
	// begin inline asm
	shfl.sync.down.b32 %r820, %r821, %r822, %r818, %r839;
	// end inline asm
	setp.gt.s32 	%p142, %r54, %r818;
	selp.b32 	%r847, 0, %r820, %p142;
	add.s32 	%r826, %r821, %r847;
	mov.b32 	%r827, 4;
	// begin inline asm
	shfl.sync.down.b32 %r825, %r826, %r827, %r818, %r839;
	// end inline asm
	setp.gt.s32 	%p143, %r55, %r818;
	selp.b32 	%r848, 0, %r825, %p143;
	add.s32 	%r831, %r826, %r848;
	mov.b32 	%r832, 8;
	// begin inline asm
	shfl.sync.down.b32 %r830, %r831, %r832, %r818, %r839;
	// end inline asm
	setp.gt.s32 	%p144, %r56, %r818;
	selp.b32 	%r849, 0, %r830, %p144;
	add.s32 	%r836, %r831, %r849;
	mov.b32 	%r837, 16;
	// begin inline asm
	shfl.sync.down.b32 %r835, %r836, %r837, %r818, %r839;
	// end inline asm
	setp.gt.s32 	%p145, %r57, %r818;
	selp.b32 	%r850, 0, %r835, %p145;
	add.s32 	%r851, %r850, %r1005;
	add.s32 	%r1005, %r851, %r836;
	add.s32 	%r1006, %r1006, -32;
	bra.uni 	$L__BB5_15;
$L__BB5_20:
	@%p119 bra 	$L__BB5_22;
	add.s32 	%r808, %r1005, %r37;
	add.s64 	%rd46, %rd5, 256;
	mov.b32 	%r807, 101;
	// begin inline asm
	st.relaxed.gpu.v2.u32 [%rd46], {%r807, %r808};
	// end inline asm
	st.shared.u32 	[_ZZN3cub18CUB_300001_SM_10006detail4scan16DeviceScanKernelINS2_10policy_hubIiiijN4cuda3std3__44plusIvEEE10Policy1000EN6thrust24THRUST_300001_SM_1000_NS6detail15normal_iteratorINSD_10device_ptrIiEEEESI_NS0_13ScanTileStateIiLb1EEES9_NS0_8NullTypeEjiLb0ESL_EEvT0_T1_T2_iT3_T4_T5_E12temp_storage+4], %r1005;
	st.shared.u32 	[_ZZN3cub18CUB_300001_SM_10006detail4scan16DeviceScanKernelINS2_10policy_hubIiiijN4cuda3std3__44plusIvEEE10Policy1000EN6thrust24THRUST_300001_SM_1000_NS6detail15normal_iteratorINSD_10device_ptrIiEEEESI_NS0_13ScanTileStateIiLb1EEES9_NS0_8NullTypeEjiLb0ESL_EEvT0_T1_T2_iT3_T4_T5_E12temp_storage+8], %r808;
$L__BB5_22:
	setp.ne.s32 	%p134, %r641, 0;
	mov.u32 	%r1011, %r39;
	@%p134 bra 	$L__BB5_24;
	st.shared.u32 	[_ZZN3cub18CUB_300001_SM_10006detail4scan16DeviceScanKernelINS2_10policy_hubIiiijN4cuda3std3__44plusIvEEE10Policy1000EN6thrust24THRUST_300001_SM_1000_NS6detail15normal_iteratorINSD_10device_ptrIiEEEESI_NS0_13ScanTileStateIiLb1EEES9_NS0_8NullTypeEjiLb0ESL_EEvT0_T1_T2_iT3_T4_T5_E12temp_storage+76], %r1005;
	mov.u32 	%r1011, %r1005;
$L__BB5_24:
	bar.sync 	0;
	setp.eq.s32 	%p135, %r4, 0;
	ld.shared.u32 	%r809, [_ZZN3cub18CUB_300001_SM_10006detail4scan16DeviceScanKernelINS2_10policy_hubIiiijN4cuda3std3__44plusIvEEE10Policy1000EN6thrust24THRUST_300001_SM_1000_NS6detail15normal_iteratorINSD_10device_ptrIiEEEESI_NS0_13ScanTileStateIiLb1EEES9_NS0_8NullTypeEjiLb0ESL_EEvT0_T1_T2_iT3_T4_T5_E12temp_storage+76];
	selp.b32 	%r810, 0, %r809, %p135;
	add.s32 	%r1012, %r810, %r1011;
$L__BB5_25:
	add.s32 	%r953, %r1012, %r9;
	add.s32 	%r954, %r10, %r953;
	add.s32 	%r955, %r11, %r954;
	add.s32 	%r956, %r12, %r955;
	add.s32 	%r957, %r13, %r956;
	add.s32 	%r958, %r14, %r957;
	add.s32 	%r959, %r15, %r958;
	add.s32 	%r960, %r16, %r959;
	add.s32 	%r961, %r17, %r960;
	add.s32 	%r962, %r18, %r961;
	add.s32 	%r963, %r19, %r962;
	add.s32 	%r964, %r20, %r963;
	add.s32 	%r965, %r21, %r964;
	add.s32 	%r966, %r22, %r965;
	add.s32 	%r967, %r23, %r966;
	add.s32 	%r968, %r24, %r967;
	add.s32 	%r969, %r25, %r968;
	add.s32 	%r970, %r26, %r969;
	add.s32 	%r971, %r27, %r970;
	add.s32 	%r972, %r28, %r971;
	add.s32 	%r973, %r29, %r972;
	add.s32 	%r974, %r30, %r973;
	bar.sync 	0;
	st.shared.v2.u32 	[%r8], {%r953, %r954};
	st.shared.v2.u32 	[%r8+8], {%r955, %r956};
	st.shared.v2.u32 	[%r8+16], {%r957, %r958};
	st.shared.v2.u32 	[%r8+24], {%r959, %r960};
	st.shared.v2.u32 	[%r8+32], {%r961, %r962};
	st.shared.v2.u32 	[%r8+40], {%r963, %r964};
	st.shared.v2.u32 	[%r8+48], {%r965, %r966};
	st.shared.v2.u32 	[%r8+56], {%r967, %r968};
	st.shared.v2.u32 	[%r8+64], {%r969, %r970};
	st.shared.v2.u32 	[%r8+72], {%r971, %r972};
	st.shared.v2.u32 	[%r8+80], {%r973, %r974};
	bar.warp.sync 	-1;
	ld.shared.u32 	%r975, [%r7];
	ld.shared.u32 	%r976, [%r7+128];
	ld.shared.u32 	%r977, [%r7+256];
	ld.shared.u32 	%r978, [%r7+384];
	ld.shared.u32 	%r979, [%r7+512];
	ld.shared.u32 	%r980, [%r7+640];
	ld.shared.u32 	%r981, [%r7+768];
	ld.shared.u32 	%r982, [%r7+896];
	ld.shared.u32 	%r983, [%r7+1024];
	ld.shared.u32 	%r984, [%r7+1152];
	ld.shared.u32 	%r985, [%r7+1280];
	ld.shared.u32 	%r986, [%r7+1408];
	ld.shared.u32 	%r987, [%r7+1536];
	ld.shared.u32 	%r988, [%r7+1664];
	ld.shared.u32 	%r989, [%r7+1792];
	ld.shared.u32 	%r990, [%r7+1920];
	ld.shared.u32 	%r991, [%r7+2048];
	ld.shared.u32 	%r992, [%r7+2176];
	ld.shared.u32 	%r993, [%r7+2304];
	ld.shared.u32 	%r994, [%r7+2432];
	ld.shared.u32 	%r995, [%r7+2560];
	ld.shared.u32 	%r996, [%r7+2688];
	add.s64 	%rd54, %rd3, %rd39;
	st.global.u32 	[%rd54], %r975;
	st.global.u32 	[%rd54+128], %r976;
	st.global.u32 	[%rd54+256], %r977;
	st.global.u32 	[%rd54+384], %r978;
	st.global.u32 	[%rd54+512], %r979;
	st.global.u32 	[%rd54+640], %r980;
	st.global.u32 	[%rd54+768], %r981;
	st.global.u32 	[%rd54+896], %r982;
	st.global.u32 	[%rd54+1024], %r983;
	st.global.u32 	[%rd54+1152], %r984;
	st.global.u32 	[%rd54+1280], %r985;
	st.global.u32 	[%rd54+1408], %r986;
	st.global.u32 	[%rd54+1536], %r987;
	st.global.u32 	[%rd54+1664], %r988;
	st.global.u32 	[%rd54+1792], %r989;
	st.global.u32 	[%rd54+1920], %r990;
	st.global.u32 	[%rd54+2048], %r991;
	st.global.u32 	[%rd54+2176], %r992;
	st.global.u32 	[%rd54+2304], %r993;
	st.global.u32 	[%rd54+2432], %r994;
	st.global.u32 	[%rd54+2560], %r995;
	st.global.u32 	[%rd54+2688], %r996;
	bra.uni 	$L__BB5_140;
$L__BB5_26:
	setp.eq.s32 	%p2, %r3, 0;
	@%p2 bra 	$L__BB5_140;
	mul.wide.u32 	%rd15, %r2, 4;
	add.s64 	%rd16, %rd2, %rd15;
	mov.u32 	%r82, %tid.x;
	ld.global.u32 	%r1034, [%rd16];
	and.b32  	%r236, %r82, 31;
	and.b32  	%r237, %r82, 992;
	mul.lo.s32 	%r238, %r237, 22;
	or.b32  	%r84, %r238, %r236;
	setp.ge.u32 	%p3, %r84, %r3;
	shl.b32 	%r239, %r84, 2;
	cvt.u64.u32 	%rd17, %r239;
	add.s64 	%rd9, %rd16, %rd17;
	mov.u32 	%r1013, %r1034;
	@%p3 bra 	$L__BB5_29;
	ld.global.u32 	%r1013, [%rd9];
$L__BB5_29:
	add.s32 	%r240, %r84, 32;
	setp.ge.u32 	%p4, %r240, %r3;
	mov.u32 	%r1014, %r1034;
	@%p4 bra 	$L__BB5_31;
	ld.global.u32 	%r1014, [%rd9+128];
$L__BB5_31:
	add.s32 	%r89, %r84, 64;
	setp.ge.u32 	%p5, %r89, %r3;
	mov.u32 	%r1015, %r1034;
	@%p5 bra 	$L__BB5_33;
	ld.global.u32 	%r1015, [%rd9+256];
$L__BB5_33:
	add.s32 	%r92, %r84, 96;
	setp.ge.u32 	%p6, %r92, %r3;
	mov.u32 	%r1016, %r1034;
	@%p6 bra 	$L__BB5_35;
	ld.global.u32 	%r1016, [%rd9+384];
$L__BB5_35:
	add.s32 	%r241, %r84, 128;
	setp.ge.u32 	%p7, %r241, %r3;
	mov.u32 	%r1017, %r1034;
	@%p7 bra 	$L__BB5_37;
	ld.global.u32 	%r1017, [%rd9+512];
$L__BB5_37:
	add.s32 	%r242, %r84, 160;
	setp.ge.u32 	%p8, %r242, %r3;
	mov.u32 	%r1018, %r1034;
	@%p8 bra 	$L__BB5_39;
	ld.global.u32 	%r1018, [%rd9+640];
$L__BB5_39:
	add.s32 	%r243, %r84, 192;
	setp.ge.u32 	%p9, %r243, %r3;
	mov.u32 	%r1019, %r1034;
	@%p9 bra 	$L__BB5_41;
	ld.global.u32 	%r1019, [%rd9+768];
$L__BB5_41:
	add.s32 	%r101, %r84, 224;
	setp.ge.u32 	%p10, %r101, %r3;
	mov.u32 	%r1020, %r1034;
	@%p10 bra 	$L__BB5_43;
	ld.global.u32 	%r1020, [%rd9+896];
$L__BB5_43:
	add.s32 	%r244, %r84, 256;
	setp.ge.u32 	%p11, %r244, %r3;
	mov.u32 	%r1021, %r1034;
	@%p11 bra 	$L__BB5_45;
	ld.global.u32 	%r1021, [%rd9+1024];
$L__BB5_45:
	add.s32 	%r245, %r84, 288;
	setp.ge.u32 	%p12, %r245, %r3;
	mov.u32 	%r1022, %r1034;
	@%p12 bra 	$L__BB5_47;
	ld.global.u32 	%r1022, [%rd9+1152];
$L__BB5_47:
	add.s32 	%r246, %r84, 320;
	setp.ge.u32 	%p13, %r246, %r3;
	mov.u32 	%r1023, %r1034;
	@%p13 bra 	$L__BB5_49;
	ld.global.u32 	%r1023, [%rd9+1280];
$L__BB5_49:
	add.s32 	%r110, %r84, 352;
	setp.ge.u32 	%p14, %r110, %r3;
	mov.u32 	%r1024, %r1034;
	@%p14 bra 	$L__BB5_51;
	ld.global.u32 	%r1024, [%rd9+1408];
$L__BB5_51:
	add.s32 	%r113, %r84, 384;
	setp.ge.u32 	%p15, %r113, %r3;
	mov.u32 	%r1025, %r1034;
	@%p15 bra 	$L__BB5_53;
	ld.global.u32 	%r1025, [%rd9+1536];
$L__BB5_53:
	add.s32 	%r116, %r84, 416;
	setp.ge.u32 	%p16, %r116, %r3;
	mov.u32 	%r1026, %r1034;
	@%p16 bra 	$L__BB5_55;
	ld.global.u32 	%r1026, [%rd9+1664];
$L__BB5_55:
	add.s32 	%r119, %r84, 448;
	setp.ge.u32 	%p17, %r119, %r3;
	mov.u32 	%r1027, %r1034;
	@%p17 bra 	$L__BB5_57;
	ld.global.u32 	%r1027, [%rd9+1792];
$L__BB5_57:
	add.s32 	%r247, %r84, 480;
	setp.ge.u32 	%p18, %r247, %r3;
	mov.u32 	%r1028, %r1034;
	@%p18 bra 	$L__BB5_59;
	ld.global.u32 	%r1028, [%rd9+1920];
$L__BB5_59:
	add.s32 	%r248, %r84, 512;
	setp.ge.u32 	%p19, %r248, %r3;
	mov.u32 	%r1029, %r1034;
	@%p19 bra 	$L__BB5_61;
	ld.global.u32 	%r1029, [%rd9+2048];
$L__BB5_61:
	add.s32 	%r126, %r84, 544;
	setp.ge.u32 	%p20, %r126, %r3;
	mov.u32 	%r1030, %r1034;
	@%p20 bra 	$L__BB5_63;
	ld.global.u32 	%r1030, [%rd9+2176];
$L__BB5_63:
	add.s32 	%r249, %r84, 576;
	setp.ge.u32 	%p21, %r249, %r3;
	mov.u32 	%r1031, %r1034;
	@%p21 bra 	$L__BB5_65;
	ld.global.u32 	%r1031, [%rd9+2304];
$L__BB5_65:
	add.s32 	%r131, %r84, 608;
	setp.ge.u32 	%p22, %r131, %r3;
	mov.u32 	%r1032, %r1034;
	@%p22 bra 	$L__BB5_67;
	ld.global.u32 	%r1032, [%rd9+2432];
$L__BB5_67:
	add.s32 	%r250, %r84, 640;
	setp.ge.u32 	%p23, %r250, %r3;
	mov.u32 	%r1033, %r1034;
	@%p23 bra 	$L__BB5_69;
	ld.global.u32 	%r1033, [%rd9+2560];
$L__BB5_69:
	add.s32 	%r251, %r84, 672;
	setp.ge.u32 	%p24, %r251, %r3;
	@%p24 bra 	$L__BB5_71;
	ld.global.u32 	%r1034, [%rd9+2688];
$L__BB5_71:
	// begin inline asm
	mov.u32 %r252, %laneid;
	// end inline asm
	shr.u32 	%r139, %r82, 5;
	mad.lo.s32 	%r253, %r139, 704, %r252;
	shl.b32 	%r254, %r253, 2;
	mov.u32 	%r255, _ZZN3cub18CUB_300001_SM_10006detail4scan16DeviceScanKernelINS2_10policy_hubIiiijN4cuda3std3__44plusIvEEE10Policy1000EN6thrust24THRUST_300001_SM_1000_NS6detail15normal_iteratorINSD_10device_ptrIiEEEESI_NS0_13ScanTileStateIiLb1EEES9_NS0_8NullTypeEjiLb0ESL_EEvT0_T1_T2_iT3_T4_T5_E12temp_storage;
	add.s32 	%r140, %r255, %r254;
	st.shared.u32 	[%r140], %r1013;
	st.shared.u32 	[%r140+128], %r1014;
	st.shared.u32 	[%r140+256], %r1015;
	st.shared.u32 	[%r140+384], %r1016;
	st.shared.u32 	[%r140+512], %r1017;
	st.shared.u32 	[%r140+640], %r1018;
	st.shared.u32 	[%r140+768], %r1019;
	st.shared.u32 	[%r140+896], %r1020;
	st.shared.u32 	[%r140+1024], %r1021;
	st.shared.u32 	[%r140+1152], %r1022;
	st.shared.u32 	[%r140+1280], %r1023;
	st.shared.u32 	[%r140+1408], %r1024;
	st.shared.u32 	[%r140+1536], %r1025;
	st.shared.u32 	[%r140+1664], %r1026;
	st.shared.u32 	[%r140+1792], %r1027;
	st.shared.u32 	[%r140+1920], %r1028;
	st.shared.u32 	[%r140+2048], %r1029;
	st.shared.u32 	[%r140+2176], %r1030;
	st.shared.u32 	[%r140+2304], %r1031;
	st.shared.u32 	[%r140+2432], %r1032;
	st.shared.u32 	[%r140+2560], %r1033;
	st.shared.u32 	[%r140+2688], %r1034;
	bar.warp.sync 	-1;
	mad.lo.s32 	%r141, %r252, 84, %r140;
	ld.shared.v2.u32 	{%r142, %r143}, [%r141];
	ld.shared.v2.u32 	{%r144, %r145}, [%r141+8];
	ld.shared.v2.u32 	{%r146, %r147}, [%r141+16];
	ld.shared.v2.u32 	{%r148, %r149}, [%r141+24];
	ld.shared.v2.u32 	{%r150, %r151}, [%r141+32];
	ld.shared.v2.u32 	{%r152, %r153}, [%r141+40];
	ld.shared.v2.u32 	{%r154, %r155}, [%r141+48];
	ld.shared.v2.u32 	{%r156, %r157}, [%r141+56];
	ld.shared.v2.u32 	{%r158, %r159}, [%r141+64];
	ld.shared.v2.u32 	{%r160, %r161}, [%r141+72];
	ld.shared.v2.u32 	{%r162, %r163}, [%r141+80];
	bar.sync 	0;
	setp.ne.s32 	%p25, %r998, 0;
	@%p25 bra 	$L__BB5_75;
	add.s32 	%r485, %r143, %r142;
	add.s32 	%r486, %r144, %r485;
	add.s32 	%r487, %r145, %r486;
	add.s32 	%r488, %r146, %r487;
	add.s32 	%r489, %r147, %r488;
	add.s32 	%r490, %r148, %r489;
	add.s32 	%r491, %r149, %r490;
	add.s32 	%r492, %r150, %r491;
	add.s32 	%r493, %r151, %r492;
	add.s32 	%r494, %r152, %r493;
	add.s32 	%r495, %r153, %r494;
	add.s32 	%r496, %r154, %r495;
	add.s32 	%r497, %r155, %r496;
	add.s32 	%r498, %r156, %r497;
	add.s32 	%r499, %r157, %r498;
	add.s32 	%r500, %r158, %r499;
	add.s32 	%r501, %r159, %r500;
	add.s32 	%r502, %r160, %r501;
	add.s32 	%r503, %r161, %r502;
	add.s32 	%r504, %r162, %r503;
	add.s32 	%r459, %r163, %r504;
	mov.b32 	%r457, 1;
	mov.b32 	%r482, 0;
	mov.b32 	%r484, -1;
	// begin inline asm
	{  .reg .s32 r0;  .reg .pred p;  shfl.sync.up.b32 r0|p, %r459, %r457, %r482, %r484;  @p add.s32 r0, r0, %r459;  mov.s32 %r455, r0;}
	// end inline asm
	mov.b32 	%r463, 2;
	// begin inline asm
	{  .reg .s32 r0;  .reg .pred p;  shfl.sync.up.b32 r0|p, %r455, %r463, %r482, %r484;  @p add.s32 r0, r0, %r455;  mov.s32 %r461, r0;}
	// end inline asm
	mov.b32 	%r469, 4;
	// begin inline asm
	{  .reg .s32 r0;  .reg .pred p;  shfl.sync.up.b32 r0|p, %r461, %r469, %r482, %r484;  @p add.s32 r0, r0, %r461;  mov.s32 %r467, r0;}
	// end inline asm
	mov.b32 	%r475, 8;
	// begin inline asm
	{  .reg .s32 r0;  .reg .pred p;  shfl.sync.up.b32 r0|p, %r467, %r475, %r482, %r484;  @p add.s32 r0, r0, %r467;  mov.s32 %r473, r0;}
	// end inline asm
	mov.b32 	%r481, 16;
	// begin inline asm
	{  .reg .s32 r0;  .reg .pred p;  shfl.sync.up.b32 r0|p, %r473, %r481, %r482, %r484;  @p add.s32 r0, r0, %r473;  mov.s32 %r479, r0;}
	// end inline asm
	setp.ne.s32 	%p67, %r252, 31;
	@%p67 bra 	$L__BB5_74;
	shl.b32 	%r505, %r139, 2;
	mov.u32 	%r506, _ZZN3cub18CUB_300001_SM_10006detail4scan16DeviceScanKernelINS2_10policy_hubIiiijN4cuda3std3__44plusIvEEE10Policy1000EN6thrust24THRUST_300001_SM_1000_NS6detail15normal_iteratorINSD_10device_ptrIiEEEESI_NS0_13ScanTileStateIiLb1EEES9_NS0_8NullTypeEjiLb0ESL_EEvT0_T1_T2_iT3_T4_T5_E12temp_storage;
	add.s32 	%r507, %r506, %r505;
	st.shared.u32 	[%r507+16], %r479;
$L__BB5_74:
	sub.s32 	%r508, %r479, %r459;
	bar.sync 	0;
	ld.shared.v4.u32 	{%r509, %r510, %r511, %r512}, [_ZZN3cub18CUB_300001_SM_10006detail4scan16DeviceScanKernelINS2_10policy_hubIiiijN4cuda3std3__44plusIvEEE10Policy1000EN6thrust24THRUST_300001_SM_1000_NS6detail15normal_iteratorINSD_10device_ptrIiEEEESI_NS0_13ScanTileStateIiLb1EEES9_NS0_8NullTypeEjiLb0ESL_EEvT0_T1_T2_iT3_T4_T5_E12temp_storage+16];
	add.s32 	%r513, %r510, %r509;
	setp.eq.s32 	%p68, %r139, 2;
	selp.b32 	%r514, %r513, %r509, %p68;
	add.s32 	%r515, %r513, %r511;
	setp.eq.s32 	%p69, %r139, 3;
	selp.b32 	%r516, %r515, %r514, %p69;
	add.s32 	%r517, %r515, %r512;
	setp.eq.s32 	%p70, %r139, 4;
	selp.b32 	%r518, %r517, %r516, %p70;
	ld.shared.v4.u32 	{%r519, %r520, %r521, %r522}, [_ZZN3cub18CUB_300001_SM_10006detail4scan16DeviceScanKernelINS2_10policy_hubIiiijN4cuda3std3__44plusIvEEE10Policy1000EN6thrust24THRUST_300001_SM_1000_NS6detail15normal_iteratorINSD_10device_ptrIiEEEESI_NS0_13ScanTileStateIiLb1EEES9_NS0_8NullTypeEjiLb0ESL_EEvT0_T1_T2_iT3_T4_T5_E12temp_storage+32];
	add.s32 	%r523, %r517, %r519;
	setp.eq.s32 	%p71, %r139, 5;
	selp.b32 	%r524, %r523, %r518, %p71;
	add.s32 	%r525, %r523, %r520;
	setp.eq.s32 	%p72, %r139, 6;
	selp.b32 	%r526, %r525, %r524, %p72;
	add.s32 	%r527, %r525, %r521;
	setp.eq.s32 	%p73, %r139, 7;
	selp.b32 	%r528, %r527, %r526, %p73;
	add.s32 	%r529, %r527, %r522;
	setp.eq.s32 	%p74, %r139, 8;
	selp.b32 	%r530, %r529, %r528, %p74;
	.pragma "used_bytes_mask 4095";
	ld.shared.v4.u32 	{%r531, %r532, %r533, %r534}, [_ZZN3cub18CUB_300001_SM_10006detail4scan16DeviceScanKernelINS2_10policy_hubIiiijN4cuda3std3__44plusIvEEE10Policy1000EN6thrust24THRUST_300001_SM_1000_NS6detail15normal_iteratorINSD_10device_ptrIiEEEESI_NS0_13ScanTileStateIiLb1EEES9_NS0_8NullTypeEjiLb0ESL_EEvT0_T1_T2_iT3_T4_T5_E12temp_storage+48];
	add.s32 	%r535, %r529, %r531;
	setp.eq.s32 	%p75, %r139, 9;
	selp.b32 	%r536, %r535, %r530, %p75;
	add.s32 	%r537, %r535, %r532;
	setp.eq.s32 	%p76, %r139, 10;
	selp.b32 	%r538, %r537, %r536, %p76;
	add.s32 	%r539, %r537, %r533;
	setp.eq.s32 	%p77, %r139, 11;
	selp.b32 	%r540, %r539, %r538, %p77;
	setp.lt.u32 	%p78, %r82, 32;
	setp.eq.s32 	%p79, %r252, 0;
	selp.b32 	%r541, 0, %r508, %p79;
	add.s32 	%r542, %r540, %r541;
	selp.b32 	%r543, %r508, %r542, %p78;
	setp.eq.s32 	%p80, %r82, 0;
	selp.b32 	%r1049, 0, %r543, %p80;
	bra.uni 	$L__BB5_94;
$L__BB5_75:
	add.s32 	%r286, %r143, %r142;
	add.s32 	%r287, %r144, %r286;
	add.s32 	%r288, %r145, %r287;
	add.s32 	%r289, %r146, %r288;
	add.s32 	%r290, %r147, %r289;
	add.s32 	%r291, %r148, %r290;
	add.s32 	%r292, %r149, %r291;
	add.s32 	%r293, %r150, %r292;
	add.s32 	%r294, %r151, %r293;
	add.s32 	%r295, %r152, %r294;
	add.s32 	%r296, %r153, %r295;
	add.s32 	%r297, %r154, %r296;
	add.s32 	%r298, %r155, %r297;
	add.s32 	%r299, %r156, %r298;
	add.s32 	%r300, %r157, %r299;
	add.s32 	%r301, %r158, %r300;
	add.s32 	%r302, %r159, %r301;
	add.s32 	%r303, %r160, %r302;
	add.s32 	%r304, %r161, %r303;
	add.s32 	%r305, %r162, %r304;
	add.s32 	%r260, %r163, %r305;
	mov.b32 	%r258, 1;
	mov.b32 	%r283, 0;
	mov.b32 	%r285, -1;
	// begin inline asm
	{  .reg .s32 r0;  .reg .pred p;  shfl.sync.up.b32 r0|p, %r260, %r258, %r283, %r285;  @p add.s32 r0, r0, %r260;  mov.s32 %r256, r0;}
	// end inline asm
	mov.b32 	%r264, 2;
	// begin inline asm
	{  .reg .s32 r0;  .reg .pred p;  shfl.sync.up.b32 r0|p, %r256, %r264, %r283, %r285;  @p add.s32 r0, r0, %r256;  mov.s32 %r262, r0;}
	// end inline asm
	mov.b32 	%r270, 4;
	// begin inline asm
	{  .reg .s32 r0;  .reg .pred p;  shfl.sync.up.b32 r0|p, %r262, %r270, %r283, %r285;  @p add.s32 r0, r0, %r262;  mov.s32 %r268, r0;}
	// end inline asm
	mov.b32 	%r276, 8;
	// begin inline asm
	{  .reg .s32 r0;  .reg .pred p;  shfl.sync.up.b32 r0|p, %r268, %r276, %r283, %r285;  @p add.s32 r0, r0, %r268;  mov.s32 %r274, r0;}
	// end inline asm
	mov.b32 	%r282, 16;
	// begin inline asm
	{  .reg .s32 r0;  .reg .pred p;  shfl.sync.up.b32 r0|p, %r274, %r282, %r283, %r285;  @p add.s32 r0, r0, %r274;  mov.s32 %r280, r0;}
	// end inline asm
	setp.ne.s32 	%p26, %r252, 31;
	@%p26 bra 	$L__BB5_77;
	shl.b32 	%r306, %r139, 2;
	mov.u32 	%r307, _ZZN3cub18CUB_300001_SM_10006detail4scan16DeviceScanKernelINS2_10policy_hubIiiijN4cuda3std3__44plusIvEEE10Policy1000EN6thrust24THRUST_300001_SM_1000_NS6detail15normal_iteratorINSD_10device_ptrIiEEEESI_NS0_13ScanTileStateIiLb1EEES9_NS0_8NullTypeEjiLb0ESL_EEvT0_T1_T2_iT3_T4_T5_E12temp_storage;
	add.s32 	%r308, %r307, %r306;
	st.shared.u32 	[%r308+16], %r280;
$L__BB5_77:
	sub.s32 	%r309, %r280, %r260;
	bar.sync 	0;
	ld.shared.v4.u32 	{%r310, %r311, %r312, %r313}, [_ZZN3cub18CUB_300001_SM_10006detail4scan16DeviceScanKernelINS2_10policy_hubIiiijN4cuda3std3__44plusIvEEE10Policy1000EN6thrust24THRUST_300001_SM_1000_NS6detail15normal_iteratorINSD_10device_ptrIiEEEESI_NS0_13ScanTileStateIiLb1EEES9_NS0_8NullTypeEjiLb0ESL_EEvT0_T1_T2_iT3_T4_T5_E12temp_storage+16];
	add.s32 	%r314, %r311, %r310;
	setp.eq.s32 	%p27, %r139, 2;
	selp.b32 	%r315, %r314, %r310, %p27;
	add.s32 	%r316, %r314, %r312;
	setp.eq.s32 	%p28, %r139, 3;
	selp.b32 	%r317, %r316, %r315, %p28;
	add.s32 	%r318, %r316, %r313;
	setp.eq.s32 	%p29, %r139, 4;
	selp.b32 	%r319, %r318, %r317, %p29;
	ld.shared.v4.u32 	{%r320, %r321, %r322, %r323}, [_ZZN3cub18CUB_300001_SM_10006detail4scan16DeviceScanKernelINS2_10policy_hubIiiijN4cuda3std3__44plusIvEEE10Policy1000EN6thrust24THRUST_300001_SM_1000_NS6detail15normal_iteratorINSD_10device_ptrIiEEEESI_NS0_13ScanTileStateIiLb1EEES9_NS0_8NullTypeEjiLb0ESL_EEvT0_T1_T2_iT3_T4_T5_E12temp_storage+32];
	add.s32 	%r324, %r318, %r320;
	setp.eq.s32 	%p30, %r139, 5;
	selp.b32 	%r325, %r324, %r319, %p30;
	add.s32 	%r326, %r324, %r321;
	setp.eq.s32 	%p31, %r139, 6;
	selp.b32 	%r327, %r326, %r325, %p31;
	add.s32 	%r328, %r326, %r322;
	setp.eq.s32 	%p32, %r139, 7;
	selp.b32 	%r329, %r328, %r327, %p32;
	add.s32 	%r330, %r328, %r323;
	setp.eq.s32 	%p33, %r139, 8;
	selp.b32 	%r331, %r330, %r329, %p33;
	ld.shared.v4.u32 	{%r332, %r333, %r334, %r335}, [_ZZN3cub18CUB_300001_SM_10006detail4scan16DeviceScanKernelINS2_10policy_hubIiiijN4cuda3std3__44plusIvEEE10Policy1000EN6thrust24THRUST_300001_SM_1000_NS6detail15normal_iteratorINSD_10device_ptrIiEEEESI_NS0_13ScanTileStateIiLb1EEES9_NS0_8NullTypeEjiLb0ESL_EEvT0_T1_T2_iT3_T4_T5_E12temp_storage+48];
	add.s32 	%r336, %r330, %r332;
	setp.eq.s32 	%p34, %r139, 9;
	selp.b32 	%r337, %r336, %r331, %p34;
	add.s32 	%r338, %r336, %r333;
	setp.eq.s32 	%p35, %r139, 10;
	selp.b32 	%r339, %r338, %r337, %p35;
	add.s32 	%r340, %r338, %r334;
	setp.eq.s32 	%p36, %r139, 11;
	selp.b32 	%r341, %r340, %r339, %p36;
	add.s32 	%r169, %r340, %r335;
	setp.gt.u32 	%p37, %r82, 31;
	setp.lt.u32 	%p38, %r82, 32;
	setp.eq.s32 	%p39, %r252, 0;
	selp.b32 	%r342, 0, %r309, %p39;
	add.s32 	%r1048, %r341, %r342;
	selp.b32 	%r171, %r309, %r1048, %p38;
	@%p37 bra 	$L__BB5_93;
	setp.ne.s32 	%p40, %r82, 0;
	mul.wide.s32 	%rd18, %r998, 8;
	add.s64 	%rd10, %rd1, %rd18;
	@%p40 bra 	$L__BB5_80;
	st.shared.u32 	[_ZZN3cub18CUB_300001_SM_10006detail4scan16DeviceScanKernelINS2_10policy_hubIiiijN4cuda3std3__44plusIvEEE10Policy1000EN6thrust24THRUST_300001_SM_1000_NS6detail15normal_iteratorINSD_10device_ptrIiEEEESI_NS0_13ScanTileStateIiLb1EEES9_NS0_8NullTypeEjiLb0ESL_EEvT0_T1_T2_iT3_T4_T5_E12temp_storage+12], %r169;
	add.s64 	%rd19, %rd10, 256;
	mov.b32 	%r343, 100;
	// begin inline asm
	st.relaxed.gpu.v2.u32 [%rd19], {%r343, %r169};
	// end inline asm
$L__BB5_80:
	not.b32 	%r349, %r82;
	add.s32 	%r1043, %r998, %r349;
	mov.b32 	%r345, 830;
	// begin inline asm
	nanosleep.u32 %r345;
	// end inline asm
	mul.wide.s32 	%rd21, %r1043, 8;
	add.s64 	%rd22, %rd1, %rd21;
	add.s64 	%rd20, %rd22, 256;
	// begin inline asm
	ld.relaxed.gpu.v2.u32 {%r1045, %r1037}, [%rd20];
	// end inline asm
	mov.b32 	%r1038, 952;
$L__BB5_81:
	setp.eq.s32 	%p41, %r1045, 99;
	mov.b32 	%r350, -1;
	vote.sync.any.pred 	%p42, %p41, %r350;
	not.pred 	%p43, %p42;
	@%p43 bra 	$L__BB5_83;
	mul.lo.s32 	%r453, %r998, 16807;
	and.b32  	%r998, %r453, 2147483647;
	add.s32 	%r454, %r1038, 1;
	rem.u32 	%r450, %r998, %r454;
	// begin inline asm
	nanosleep.u32 %r450;
	// end inline asm
	shr.u32 	%r1038, %r1038, 1;
	// begin inline asm
	ld.relaxed.gpu.v2.u32 {%r1045, %r1037}, [%rd20];
	// end inline asm
	bra.uni 	$L__BB5_81;
$L__BB5_83:
	setp.eq.s32 	%p44, %r1045, 101;
	mov.b32 	%r377, -1;
	vote.sync.ballot.b32 	%r379, %p44, %r377;
	// begin inline asm
	mov.u32 %r352, %lanemask_ge;
	// end inline asm
	and.b32  	%r380, %r379, %r352;
	or.b32  	%r381, %r380, -2147483648;
	add.s32 	%r382, %r381, -1;
	not.b32 	%r383, %r381;
	and.b32  	%r384, %r383, %r382;
	popc.b32 	%r356, %r384;
	mov.b32 	%r355, 1;
	// begin inline asm
	shfl.sync.down.b32 %r353, %r1037, %r355, %r356, %r377;
	// end inline asm
	setp.lt.s32 	%p46, %r252, %r356;
	selp.b32 	%r385, %r353, 0, %p46;
	add.s32 	%r359, %r385, %r1037;
	mov.b32 	%r360, 2;
	// begin inline asm
	shfl.sync.down.b32 %r358, %r359, %r360, %r356, %r377;
	// end inline asm
	add.s32 	%r386, %r252, 2;
	setp.gt.s32 	%p47, %r386, %r356;
	selp.b32 	%r387, 0, %r358, %p47;
	add.s32 	%r364, %r359, %r387;
	mov.b32 	%r365, 4;
	// begin inline asm
	shfl.sync.down.b32 %r363, %r364, %r365, %r356, %r377;
	// end inline asm
	add.s32 	%r388, %r252, 4;
	setp.gt.s32 	%p48, %r388, %r356;
	selp.b32 	%r389, 0, %r363, %p48;
	add.s32 	%r369, %r364, %r389;
	mov.b32 	%r370, 8;
	// begin inline asm
	shfl.sync.down.b32 %r368, %r369, %r370, %r356, %r377;
	// end inline asm
	add.s32 	%r390, %r252, 8;
	setp.gt.s32 	%p49, %r390, %r356;
	selp.b32 	%r391, 0, %r368, %p49;
	add.s32 	%r374, %r369, %r391;
	mov.b32 	%r375, 16;
	// begin inline asm
	shfl.sync.down.b32 %r373, %r374, %r375, %r356, %r377;
	// end inline asm
	add.s32 	%r392, %r252, 16;
	setp.gt.s32 	%p50, %r392, %r356;
	selp.b32 	%r393, 0, %r373, %p50;
	add.s32 	%r1041, %r374, %r393;
	add.s64 	%rd11, %rd1, 256;
	mov.b32 	%r1039, 952;
$L__BB5_84:
	setp.ne.s32 	%p51, %r1045, 101;
	mov.b32 	%r394, -1;
	vote.sync.all.pred 	%p52, %p51, %r394;
	not.pred 	%p53, %p52;
	@%p53 bra 	$L__BB5_89;
	shr.u32 	%r1039, %r1039, 1;
	mul.wide.s32 	%rd25, %r1043, 8;
	add.s64 	%rd26, %rd11, %rd25;
	add.s64 	%rd24, %rd26, -256;
	// begin inline asm
	ld.relaxed.gpu.v2.u32 {%r1045, %r1046}, [%rd24];
	// end inline asm
	mov.u32 	%r1047, %r1039;
$L__BB5_86:
	setp.eq.s32 	%p57, %r1045, 99;
	mov.b32 	%r402, -1;
	vote.sync.any.pred 	%p58, %p57, %r402;
	not.pred 	%p59, %p58;
	@%p59 bra 	$L__BB5_88;
	mul.lo.s32 	%r448, %r998, 16807;
	and.b32  	%r998, %r448, 2147483647;
	add.s32 	%r449, %r1047, 1;
	rem.u32 	%r445, %r998, %r449;
	// begin inline asm
	nanosleep.u32 %r445;
	// end inline asm
	shr.u32 	%r1047, %r1047, 1;
	// begin inline asm
	ld.relaxed.gpu.v2.u32 {%r1045, %r1046}, [%rd24];
	// end inline asm
	bra.uni 	$L__BB5_86;
$L__BB5_88:
	setp.eq.s32 	%p60, %r1045, 101;
	mov.b32 	%r428, -1;
	vote.sync.ballot.b32 	%r429, %p60, %r428;
	and.b32  	%r430, %r429, %r352;
	or.b32  	%r431, %r430, -2147483648;
	add.s32 	%r432, %r431, -1;
	not.b32 	%r433, %r431;
	and.b32  	%r434, %r433, %r432;
	popc.b32 	%r407, %r434;
	mov.b32 	%r406, 1;
	// begin inline asm
	shfl.sync.down.b32 %r404, %r1046, %r406, %r407, %r428;
	// end inline asm
	setp.lt.s32 	%p62, %r252, %r407;
	selp.b32 	%r435, %r404, 0, %p62;
	add.s32 	%r410, %r435, %r1046;
	mov.b32 	%r411, 2;
	// begin inline asm
	shfl.sync.down.b32 %r409, %r410, %r411, %r407, %r428;
	// end inline asm
	add.s32 	%r436, %r252, 2;
	setp.gt.s32 	%p63, %r436, %r407;
	selp.b32 	%r437, 0, %r409, %p63;
	add.s32 	%r415, %r410, %r437;
	mov.b32 	%r416, 4;
	// begin inline asm
	shfl.sync.down.b32 %r414, %r415, %r416, %r407, %r428;
	// end inline asm
	add.s32 	%r438, %r252, 4;
	setp.gt.s32 	%p64, %r438, %r407;
	selp.b32 	%r439, 0, %r414, %p64;
	add.s32 	%r420, %r415, %r439;
	mov.b32 	%r421, 8;
	// begin inline asm
	shfl.sync.down.b32 %r419, %r420, %r421, %r407, %r428;
	// end inline asm
	add.s32 	%r440, %r252, 8;
	setp.gt.s32 	%p65, %r440, %r407;
	selp.b32 	%r441, 0, %r419, %p65;
	add.s32 	%r425, %r420, %r441;
	mov.b32 	%r426, 16;
	// begin inline asm
	shfl.sync.down.b32 %r424, %r425, %r426, %r407, %r428;
	// end inline asm
	add.s32 	%r442, %r252, 16;
	setp.gt.s32 	%p66, %r442, %r407;
	selp.b32 	%r443, 0, %r424, %p66;
	add.s32 	%r444, %r443, %r1041;
	add.s32 	%r1041, %r444, %r425;
	add.s32 	%r1043, %r1043, -32;
	bra.uni 	$L__BB5_84;
$L__BB5_89:
	@%p40 bra 	$L__BB5_91;
	add.s32 	%r397, %r1041, %r169;
	add.s64 	%rd23, %rd10, 256;
	mov.b32 	%r396, 101;
	// begin inline asm
	st.relaxed.gpu.v2.u32 [%rd23], {%r396, %r397};
	// end inline asm
	st.shared.u32 	[_ZZN3cub18CUB_300001_SM_10006detail4scan16DeviceScanKernelINS2_10policy_hubIiiijN4cuda3std3__44plusIvEEE10Policy1000EN6thrust24THRUST_300001_SM_1000_NS6detail15normal_iteratorINSD_10device_ptrIiEEEESI_NS0_13ScanTileStateIiLb1EEES9_NS0_8NullTypeEjiLb0ESL_EEvT0_T1_T2_iT3_T4_T5_E12temp_storage+4], %r1041;
	st.shared.u32 	[_ZZN3cub18CUB_300001_SM_10006detail4scan16DeviceScanKernelINS2_10policy_hubIiiijN4cuda3std3__44plusIvEEE10Policy1000EN6thrust24THRUST_300001_SM_1000_NS6detail15normal_iteratorINSD_10device_ptrIiEEEESI_NS0_13ScanTileStateIiLb1EEES9_NS0_8NullTypeEjiLb0ESL_EEvT0_T1_T2_iT3_T4_T5_E12temp_storage+8], %r397;
$L__BB5_91:
	setp.ne.s32 	%p55, %r252, 0;
	mov.u32 	%r1048, %r171;
	@%p55 bra 	$L__BB5_93;
	st.shared.u32 	[_ZZN3cub18CUB_300001_SM_10006detail4scan16DeviceScanKernelINS2_10policy_hubIiiijN4cuda3std3__44plusIvEEE10Policy1000EN6thrust24THRUST_300001_SM_1000_NS6detail15normal_iteratorINSD_10device_ptrIiEEEESI_NS0_13ScanTileStateIiLb1EEES9_NS0_8NullTypeEjiLb0ESL_EEvT0_T1_T2_iT3_T4_T5_E12temp_storage+76], %r1041;
	mov.u32 	%r1048, %r1041;
$L__BB5_93:
	bar.sync 	0;
	setp.eq.s32 	%p56, %r82, 0;
	ld.shared.u32 	%r398, [_ZZN3cub18CUB_300001_SM_10006detail4scan16DeviceScanKernelINS2_10policy_hubIiiijN4cuda3std3__44plusIvEEE10Policy1000EN6thrust24THRUST_300001_SM_1000_NS6detail15normal_iteratorINSD_10device_ptrIiEEEESI_NS0_13ScanTileStateIiLb1EEES9_NS0_8NullTypeEjiLb0ESL_EEvT0_T1_T2_iT3_T4_T5_E12temp_storage+76];
	selp.b32 	%r399, 0, %r398, %p56;
	add.s32 	%r1049, %r399, %r1048;
$L__BB5_94:
	add.s32 	%r544, %r1049, %r142;
	add.s32 	%r545, %r143, %r544;
	add.s32 	%r546, %r144, %r545;
	add.s32 	%r547, %r145, %r546;
	add.s32 	%r548, %r146, %r547;
	add.s32 	%r549, %r147, %r548;
	add.s32 	%r550, %r148, %r549;
	add.s32 	%r551, %r149, %r550;
	add.s32 	%r552, %r150, %r551;
	add.s32 	%r553, %r151, %r552;
	add.s32 	%r554, %r152, %r553;
	add.s32 	%r555, %r153, %r554;
	add.s32 	%r556, %r154, %r555;
	add.s32 	%r557, %r155, %r556;
	add.s32 	%r558, %r156, %r557;
	add.s32 	%r559, %r157, %r558;
	add.s32 	%r560, %r158, %r559;
	add.s32 	%r561, %r159, %r560;
	add.s32 	%r562, %r160, %r561;
	add.s32 	%r563, %r161, %r562;
	add.s32 	%r564, %r162, %r563;
	add.s32 	%r565, %r163, %r564;
	bar.sync 	0;
	st.shared.v2.u32 	[%r141], {%r544, %r545};
	st.shared.v2.u32 	[%r141+8], {%r546, %r547};
	st.shared.v2.u32 	[%r141+16], {%r548, %r549};
	st.shared.v2.u32 	[%r141+24], {%r550, %r551};
	st.shared.v2.u32 	[%r141+32], {%r552, %r553};
	st.shared.v2.u32 	[%r141+40], {%r554, %r555};
	st.shared.v2.u32 	[%r141+48], {%r556, %r557};
	st.shared.v2.u32 	[%r141+56], {%r558, %r559};
	st.shared.v2.u32 	[%r141+64], {%r560, %r561};
	st.shared.v2.u32 	[%r141+72], {%r562, %r563};
	st.shared.v2.u32 	[%r141+80], {%r564, %r565};
	bar.warp.sync 	-1;
	ld.shared.u32 	%r210, [%r140];
	ld.shared.u32 	%r211, [%r140+128];
	ld.shared.u32 	%r212, [%r140+256];
	ld.shared.u32 	%r213, [%r140+384];
	ld.shared.u32 	%r214, [%r140+512];
	ld.shared.u32 	%r215, [%r140+640];
	ld.shared.u32 	%r216, [%r140+768];
	ld.shared.u32 	%r217, [%r140+896];
	ld.shared.u32 	%r218, [%r140+1024];
	ld.shared.u32 	%r219, [%r140+1152];
	ld.shared.u32 	%r220, [%r140+1280];
	ld.shared.u32 	%r221, [%r140+1408];
	ld.shared.u32 	%r222, [%r140+1536];
	ld.shared.u32 	%r223, [%r140+1664];
	ld.shared.u32 	%r224, [%r140+1792];
	ld.shared.u32 	%r225, [%r140+1920];
	ld.shared.u32 	%r226, [%r140+2048];
	ld.shared.u32 	%r227, [%r140+2176];
	ld.shared.u32 	%r228, [%r140+2304];
	ld.shared.u32 	%r229, [%r140+2432];
	ld.shared.u32 	%r230, [%r140+2560];
	ld.shared.u32 	%r231, [%r140+2688];
	setp.ne.s32 	%p81, %r82, 0;
	@%p81 bra 	$L__BB5_96;
	st.volatile.shared.u32 	[_ZZN3cub18CUB_300001_SM_10006detail4scan16DeviceScanKernelINS2_10policy_hubIiiijN4cuda3std3__44plusIvEEE10Policy1000EN6thrust24THRUST_300001_SM_1000_NS6detail15normal_iteratorINSD_10device_ptrIiEEEESI_NS0_13ScanTileStateIiLb1EEES9_NS0_8NullTypeEjiLb0ESL_EEvT0_T1_T2_iT3_T4_T5_E12temp_storage+33792], %r3;
$L__BB5_96:
	ld.param.u32 	%r997, [_ZN3cub18CUB_300001_SM_10006detail4scan16DeviceScanKernelINS2_10policy_hubIiiijN4cuda3std3__44plusIvEEE10Policy1000EN6thrust24THRUST_300001_SM_1000_NS6detail15normal_iteratorINSD_10device_ptrIiEEEESI_NS0_13ScanTileStateIiLb1EEES9_NS0_8NullTypeEjiLb0ESL_EEvT0_T1_T2_iT3_T4_T5__param_3];
	bar.sync 	0;
	ld.volatile.shared.u32 	%r232, [_ZZN3cub18CUB_300001_SM_10006detail4scan16DeviceScanKernelINS2_10policy_hubIiiijN4cuda3std3__44plusIvEEE10Policy1000EN6thrust24THRUST_300001_SM_1000_NS6detail15normal_iteratorINSD_10device_ptrIiEEEESI_NS0_13ScanTileStateIiLb1EEES9_NS0_8NullTypeEjiLb0ESL_EEvT0_T1_T2_iT3_T4_T5_E12temp_storage+33792];
	cvt.u64.u32 	%rd33, %r84;
	mov.u32 	%r566, %ctaid.x;
	add.s32 	%r567, %r997, %r566;
	mul.lo.s32 	%r568, %r567, 8448;
	cvt.u64.u32 	%rd34, %r568;
	add.s64 	%rd35, %rd33, %rd34;
	setp.ge.s32 	%p82, %r84, %r232;
	shl.b64 	%rd36, %rd35, 2;
	add.s64 	%rd12, %rd3, %rd36;
	@%p82 bra 	$L__BB5_98;
	st.global.u32 	[%rd12], %r210;
$L__BB5_98:
	mov.u32 	%r569, %tid.x;
	and.b32  	%r570, %r569, 992;
	mul.lo.s32 	%r571, %r570, 22;
	and.b32  	%r572, %r569, 31;
	or.b32  	%r573, %r571, %r572;
	or.b32  	%r574, %r573, 32;
	setp.ge.s32 	%p83, %r574, %r232;
	@%p83 bra 	$L__BB5_100;
	st.global.u32 	[%rd12+128], %r211;
$L__BB5_100:
	setp.ge.s32 	%p84, %r89, %r232;
	@%p84 bra 	$L__BB5_102;
	st.global.u32 	[%rd12+256], %r212;
$L__BB5_102:
	setp.ge.s32 	%p85, %r92, %r232;
	@%p85 bra 	$L__BB5_104;
	st.global.u32 	[%rd12+384], %r213;
$L__BB5_104:
	add.s32 	%r580, %r573, 128;
	setp.ge.s32 	%p86, %r580, %r232;
	@%p86 bra 	$L__BB5_106;
	st.global.u32 	[%rd12+512], %r214;
$L__BB5_106:
	add.s32 	%r586, %r573, 160;
	setp.ge.s32 	%p87, %r586, %r232;
	@%p87 bra 	$L__BB5_108;
	st.global.u32 	[%rd12+640], %r215;
$L__BB5_108:
	add.s32 	%r592, %r573, 192;
	setp.ge.s32 	%p88, %r592, %r232;
	@%p88 bra 	$L__BB5_110;
	st.global.u32 	[%rd12+768], %r216;
$L__BB5_110:
	setp.ge.s32 	%p89, %r101, %r232;
	@%p89 bra 	$L__BB5_112;
	st.global.u32 	[%rd12+896], %r217;
$L__BB5_112:
	add.s32 	%r598, %r573, 256;
	setp.ge.s32 	%p90, %r598, %r232;
	@%p90 bra 	$L__BB5_114;
	st.global.u32 	[%rd12+1024], %r218;
$L__BB5_114:
	add.s32 	%r604, %r573, 288;
	setp.ge.s32 	%p91, %r604, %r232;
	@%p91 bra 	$L__BB5_116;
	st.global.u32 	[%rd12+1152], %r219;
$L__BB5_116:
	add.s32 	%r610, %r573, 320;
	setp.ge.s32 	%p92, %r610, %r232;
	@%p92 bra 	$L__BB5_118;
	st.global.u32 	[%rd12+1280], %r220;
$L__BB5_118:
	setp.ge.s32 	%p93, %r110, %r232;
	@%p93 bra 	$L__BB5_120;
	st.global.u32 	[%rd12+1408], %r221;
$L__BB5_120:
	setp.ge.s32 	%p94, %r113, %r232;
	@%p94 bra 	$L__BB5_122;
	st.global.u32 	[%rd12+1536], %r222;
$L__BB5_122:
	setp.ge.s32 	%p95, %r116, %r232;
	@%p95 bra 	$L__BB5_124;
	st.global.u32 	[%rd12+1664], %r223;
$L__BB5_124:
	setp.ge.s32 	%p96, %r119, %r232;
	@%p96 bra 	$L__BB5_126;
	st.global.u32 	[%rd12+1792], %r224;
$L__BB5_126:
	add.s32 	%r616, %r573, 480;
	setp.ge.s32 	%p97, %r616, %r232;
	@%p97 bra 	$L__BB5_128;
	st.global.u32 	[%rd12+1920], %r225;
$L__BB5_128:
	add.s32 	%r622, %r573, 512;
	setp.ge.s32 	%p98, %r622, %r232;
	@%p98 bra 	$L__BB5_130;
	st.global.u32 	[%rd12+2048], %r226;
$L__BB5_130:
	setp.ge.s32 	%p99, %r126, %r232;
	@%p99 bra 	$L__BB5_132;
	st.global.u32 	[%rd12+2176], %r227;
$L__BB5_132:
	add.s32 	%r628, %r573, 576;
	setp.ge.s32 	%p100, %r628, %r232;
	@%p100 bra 	$L__BB5_134;
	st.global.u32 	[%rd12+2304], %r228;
$L__BB5_134:
	setp.ge.s32 	%p101, %r131, %r232;
	@%p101 bra 	$L__BB5_136;
	st.global.u32 	[%rd12+2432], %r229;
$L__BB5_136:
	add.s32 	%r634, %r573, 640;
	setp.ge.s32 	%p102, %r634, %r232;
	@%p102 bra 	$L__BB5_138;
	st.global.u32 	[%rd12+2560], %r230;
$L__BB5_138:
	add.s32 	%r640, %r573, 672;
	setp.ge.s32 	%p103, %r640, %r232;
	@%p103 bra 	$L__BB5_140;
	st.global.u32 	[%rd12+2688], %r231;
$L__BB5_140:
	ret;

}
	// .globl	_ZN3cub18CUB_300001_SM_10006detail4scan16DeviceScanKernelINS2_10policy_hubIiiimN4cuda3std3__44plusIvEEE10Policy1000EN6thrust24THRUST_300001_SM_1000_NS6detail15normal_iteratorINSD_10device_ptrIiEEEESI_NS0_13ScanTileStateIiLb1EEES9_NS0_8NullTypeEmiLb0ESL_EEvT0_T1_T2_iT3_T4_T5_
.visible .entry _ZN3cub18CUB_300001_SM_10006detail4scan16DeviceScanKernelINS2_10policy_hubIiiimN4cuda3std3__44plusIvEEE10Policy1000EN6thrust24THRUST_300001_SM_1000_NS6detail15normal_iteratorINSD_10device_ptrIiEEEESI_NS0_13ScanTileStateIiLb1EEES9_NS0_8NullTypeEmiLb0ESL_EEvT0_T1_T2_iT3_T4_T5_(
	.param .align 8 .b8 _ZN3cub18CUB_300001_SM_10006detail4scan16DeviceScanKernelINS2_10policy_hubIiiimN4cuda3std3__44plusIvEEE10Policy1000EN6thrust24THRUST_300001_SM_1000_NS6detail15normal_iteratorINSD_10device_ptrIiEEEESI_NS0_13ScanTileStateIiLb1EEES9_NS0_8NullTypeEmiLb0ESL_EEvT0_T1_T2_iT3_T4_T5__param_0[8],
	.param .align 8 .b8 _ZN3cub18CUB_300001_SM_10006detail4scan16DeviceScanKernelINS2_10policy_hubIiiimN4cuda3std3__44plusIvEEE10Policy1000EN6thrust24THRUST_300001_SM_1000_NS6detail15normal_iteratorINSD_10device_ptrIiEEEESI_NS0_13ScanTileStateIiLb1EEES9_NS0_8NullTypeEmiLb0ESL_EEvT0_T1_T2_iT3_T4_T5__param_1[8],
	.param .align 8 .b8 _ZN3cub18CUB_300001_SM_10006detail4scan16DeviceScanKernelINS2_10policy_hubIiiimN4cuda3std3__44plusIvEEE10Policy1000EN6thrust24THRUST_300001_SM_1000_NS6detail15normal_iteratorINSD_10device_ptrIiEEEESI_NS0_13ScanTileStateIiLb1EEES9_NS0_8NullTypeEmiLb0ESL_EEvT0_T1_T2_iT3_T4_T5__param_2[8],
	.param .u32 _ZN3cub18CUB_300001_SM_10006detail4scan16DeviceScanKernelINS2_10policy_hubIiiimN4cuda3std3__44plusIvEEE10Policy1000EN6thrust24THRUST_300001_SM_1000_NS6detail15normal_iteratorINSD_10device_ptrIiEEEESI_NS0_13ScanTileStateIiLb1EEES9_NS0_8NullTypeEmiLb0ESL_EEvT0_T1_T2_iT3_T4_T5__param_3,
	.param .align 1 .b8 _ZN3cub18CUB_300001_SM_10006detail4scan16DeviceScanKernelINS2_10policy_hubIiiimN4cuda3std3__44plusIvEEE10Policy1000EN6thrust24THRUST_300001_SM_1000_NS6detail15normal_iteratorINSD_10device_ptrIiEEEESI_NS0_13ScanTileStateIiLb1EEES9_NS0_8NullTypeEmiLb0ESL_EEvT0_T1_T2_iT3_T4_T5__param_4[1],
	.param .align 1 .b8 _ZN3cub18CUB_300001_SM_10006detail4scan16DeviceScanKernelINS2_10policy_hubIiiimN4cuda3std3__44plusIvEEE10Policy1000EN6thrust24THRUST_300001_SM_1000_NS6detail15normal_iteratorINSD_10device_ptrIiEEEESI_NS0_13ScanTileStateIiLb1EEES9_NS0_8NullTypeEmiLb0ESL_EEvT0_T1_T2_iT3_T4_T5__param_5[1],
	.param .u64 _ZN3cub18CUB_300001_SM_10006detail4scan16DeviceScanKernelINS2_10policy_hubIiiimN4cuda3std3__44plusIvEEE10Policy1000EN6thrust24THRUST_300001_SM_1000_NS6detail15normal_iteratorINSD_10device_ptrIiEEEESI_NS0_13ScanTileStateIiLb1EEES9_NS0_8NullTypeEmiLb0ESL_EEvT0_T1_T2_iT3_T4_T5__param_6
)
.maxntid 416
{
	.reg .pred 	%p<158>;
	.reg .b32 	%r<1009>;
	.reg .b64 	%rd<55>;
	// demoted variable
	.shared .align 16 .b8 _ZZN3cub18CUB_300001_SM_10006detail4scan16DeviceScanKernelINS2_10policy_hubIiiimN4cuda3std3__44plusIvEEE10Policy1000EN6thrust24THRUST_300001_SM_1000_NS6detail15normal_iteratorINSD_10device_ptrIiEEEESI_NS0_13ScanTileStateIiLb1EEES9_NS0_8NullTypeEmiLb0ESL_EEvT0_T1_T2_iT3_T4_T5_E12temp_storage[31632];
	ld.param.u64 	%rd1, [_ZN3cub18CUB_300001_SM_10006detail4scan16DeviceScanKernelINS2_10policy_hubIiiimN4cuda3std3__44plusIvEEE10Policy1000EN6thrust24THRUST_300001_SM_1000_NS6detail15normal_iteratorINSD_10device_ptrIiEEEESI_NS0_13ScanTileStateIiLb1EEES9_NS0_8NullTypeEmiLb0ESL_EEvT0_T1_T2_iT3_T4_T5__param_2];
	ld.param.u64 	%rd16, [_ZN3cub18CUB_300001_SM_10006detail4scan16DeviceScanKernelINS2_10policy_hubIiiimN4cuda3std3__44plusIvEEE10Policy1000EN6thrust24THRUST_300001_SM_1000_NS6detail15normal_iteratorINSD_10device_ptrIiEEEESI_NS0_13ScanTileStateIiLb1EEES9_NS0_8NullTypeEmiLb0ESL_EEvT0_T1_T2_iT3_T4_T5__param_1];
	ld.param.u64 	%rd17, [_ZN3cub18CUB_300001_SM_10006detail4scan16DeviceScanKernelINS2_10policy_hubIiiimN4cuda3std3__44plusIvEEE10Policy1000EN6thrust24THRUST_300001_SM_1000_NS6detail15normal_iteratorINSD_10device_ptrIiEEEESI_NS0_13ScanTileStateIiLb1EEES9_NS0_8NullTypeEmiLb0ESL_EEvT0_T1_T2_iT3_T4_T5__param_0];
	ld.param.u32 	%r200, [_ZN3cub18CUB_300001_SM_10006detail4scan16DeviceScanKernelINS2_10policy_hubIiiimN4cuda3std3__44plusIvEEE10Policy1000EN6thrust24THRUST_300001_SM_1000_NS6detail15normal_iteratorINSD_10device_ptrIiEEEESI_NS0_13ScanTileStateIiLb1EEES9_NS0_8NullTypeEmiLb0ESL_EEvT0_T1_T2_iT3_T4_T5__param_3];
	ld.param.u64 	%rd18, [_ZN3cub18CUB_300001_SM_10006detail4scan16DeviceScanKernelINS2_10policy_hubIiiimN4cuda3std3__44plusIvEEE10Policy1000EN6thrust24THRUST_300001_SM_1000_NS6detail15normal_iteratorINSD_10device_ptrIiEEEESI_NS0_13ScanTileStateIiLb1EEES9_NS0_8NullTypeEmiLb0ESL_EEvT0_T1_T2_iT3_T4_T5__param_6];
	cvta.to.global.u64 	%rd2, %rd17;
	cvta.to.global.u64 	%rd3, %rd16;
	mov.u32 	%r201, %ctaid.x;
	add.s32 	%r1, %r200, %r201;
	mul.wide.s32 	%rd4, %r1, 7904;
	sub.s64 	%rd5, %rd18, %rd4;
	setp.lt.u64 	%p1, %rd5, 7905;
	@%p1 bra 	$L__BB6_26;
	mov.u32 	%r2, %tid.x;
	and.b32  	%r625, %r2, 31;
	and.b32  	%r626, %r2, 992;
	mul.lo.s32 	%r627, %r626, 19;
	or.b32  	%r628, %r627, %r625;
	cvt.u64.u32 	%rd38, %r628;
	add.s64 	%rd6, %rd4, %rd38;
	shl.b64 	%rd39, %rd6, 2;
	add.s64 	%rd40, %rd2, %rd39;
	ld.global.u32 	%r629, [%rd40];
	ld.global.u32 	%r630, [%rd40+128];
	ld.global.u32 	%r631, [%rd40+256];
	ld.global.u32 	%r632, [%rd40+384];
	ld.global.u32 	%r633, [%rd40+512];
	ld.global.u32 	%r634, [%rd40+640];
	ld.global.u32 	%r635, [%rd40+768];
	ld.global.u32 	%r636, [%rd40+896];
	ld.global.u32 	%r637, [%rd40+1024];
	ld.global.u32 	%r638, [%rd40+1152];
	ld.global.u32 	%r639, [%rd40+1280];
	ld.global.u32 	%r640, [%rd40+1408];
	ld.global.u32 	%r641, [%rd40+1536];
	ld.global.u32 	%r642, [%rd40+1664];
	ld.global.u32 	%r643, [%rd40+1792];
	ld.global.u32 	%r644, [%rd40+1920];
	ld.global.u32 	%r645, [%rd40+2048];
	ld.global.u32 	%r646, [%rd40+2176];
	ld.global.u32 	%r647, [%rd40+2304];
	// begin inline asm
	mov.u32 %r624, %laneid;
	// end inline asm
	shr.u32 	%r4, %r2, 5;
	mad.lo.s32 	%r648, %r4, 608, %r624;
	shl.b32 	%r649, %r648, 2;
	mov.u32 	%r650, _ZZN3cub18CUB_300001_SM_10006detail4scan16DeviceScanKernelINS2_10policy_hubIiiimN4cuda3std3__44plusIvEEE10Policy1000EN6thrust24THRUST_300001_SM_1000_NS6detail15normal_iteratorINSD_10device_ptrIiEEEESI_NS0_13ScanTileStateIiLb1EEES9_NS0_8NullTypeEmiLb0ESL_EEvT0_T1_T2_iT3_T4_T5_E12temp_storage;
	add.s32 	%r5, %r650, %r649;
	st.shared.u32 	[%r5], %r629;
	st.shared.u32 	[%r5+128], %r630;
	st.shared.u32 	[%r5+256], %r631;
	st.shared.u32 	[%r5+384], %r632;
	st.shared.u32 	[%r5+512], %r633;
	st.shared.u32 	[%r5+640], %r634;
	st.shared.u32 	[%r5+768], %r635;
	st.shared.u32 	[%r5+896], %r636;
	st.shared.u32 	[%r5+1024], %r637;
	st.shared.u32 	[%r5+1152], %r638;
	st.shared.u32 	[%r5+1280], %r639;
	st.shared.u32 	[%r5+1408], %r640;
	st.shared.u32 	[%r5+1536], %r641;
	st.shared.u32 	[%r5+1664], %r642;
	st.shared.u32 	[%r5+1792], %r643;
	st.shared.u32 	[%r5+1920], %r644;
	st.shared.u32 	[%r5+2048], %r645;
	st.shared.u32 	[%r5+2176], %r646;
	st.shared.u32 	[%r5+2304], %r647;
	bar.warp.sync 	-1;
	mad.lo.s32 	%r6, %r624, 72, %r5;
	ld.shared.u32 	%r7, [%r6];
	ld.shared.u32 	%r8, [%r6+4];
	ld.shared.u32 	%r9, [%r6+8];
	ld.shared.u32 	%r10, [%r6+12];
	ld.shared.u32 	%r11, [%r6+16];
	ld.shared.u32 	%r12, [%r6+20];
	ld.shared.u32 	%r13, [%r6+24];
	ld.shared.u32 	%r14, [%r6+28];
	ld.shared.u32 	%r15, [%r6+32];
	ld.shared.u32 	%r16, [%r6+36];
	ld.shared.u32 	%r17, [%r6+40];
	ld.shared.u32 	%r18, [%r6+44];
	ld.shared.u32 	%r19, [%r6+48];
	ld.shared.u32 	%r20, [%r6+52];
	ld.shared.u32 	%r21, [%r6+56];
	ld.shared.u32 	%r22, [%r6+60];
	ld.shared.u32 	%r23, [%r6+64];
	ld.shared.u32 	%r24, [%r6+68];
	ld.shared.u32 	%r25, [%r6+72];
	bar.sync 	0;
	setp.ne.s32 	%p100, %r1, 0;
	@%p100 bra 	$L__BB6_6;
	add.s32 	%r868, %r8, %r7;
	add.s32 	%r869, %r9, %r868;
	add.s32 	%r870, %r10, %r869;
	add.s32 	%r871, %r11, %r870;
	add.s32 	%r872, %r12, %r871;
	add.s32 	%r873, %r13, %r872;
	add.s32 	%r874, %r14, %r873;
	add.s32 	%r875, %r15, %r874;
	add.s32 	%r876, %r16, %r875;
	add.s32 	%r877, %r17, %r876;
	add.s32 	%r878, %r18, %r877;
	add.s32 	%r879, %r19, %r878;
	add.s32 	%r880, %r20, %r879;
	add.s32 	%r881, %r21, %r880;
	add.s32 	%r882, %r22, %r881;
	add.s32 	%r883, %r23, %r882;
	add.s32 	%r884, %r24, %r883;
	add.s32 	%r842, %r25, %r884;
	mov.b32 	%r840, 1;
	mov.b32 	%r865, 0;
	mov.b32 	%r867, -1;
	// begin inline asm
	{  .reg .s32 r0;  .reg .pred p;  shfl.sync.up.b32 r0|p, %r842, %r840, %r865, %r867;  @p add.s32 r0, r0, %r842;  mov.s32 %r838, r0;}
	// end inline asm
	mov.b32 	%r846, 2;
	// begin inline asm
	{  .reg .s32 r0;  .reg .pred p;  shfl.sync.up.b32 r0|p, %r838, %r846, %r865, %r867;  @p add.s32 r0, r0, %r838;  mov.s32 %r844, r0;}
	// end inline asm
	mov.b32 	%r852, 4;
	// begin inline asm
	{  .reg .s32 r0;  .reg .pred p;  shfl.sync.up.b32 r0|p, %r844, %r852, %r865, %r867;  @p add.s32 r0, r0, %r844;  mov.s32 %r850, r0;}
	// end inline asm
	mov.b32 	%r858, 8;
	// begin inline asm
	{  .reg .s32 r0;  .reg .pred p;  shfl.sync.up.b32 r0|p, %r850, %r858, %r865, %r867;  @p add.s32 r0, r0, %r850;  mov.s32 %r856, r0;}
	// end inline asm
	mov.b32 	%r864, 16;
	// begin inline asm
	{  .reg .s32 r0;  .reg .pred p;  shfl.sync.up.b32 r0|p, %r856, %r864, %r865, %r867;  @p add.s32 r0, r0, %r856;  mov.s32 %r862, r0;}
	// end inline asm
	setp.ne.s32 	%p143, %r624, 31;
	@%p143 bra 	$L__BB6_4;
	shl.b32 	%r885, %r4, 2;
	mov.u32 	%r886, _ZZN3cub18CUB_300001_SM_10006detail4scan16DeviceScanKernelINS2_10policy_hubIiiimN4cuda3std3__44plusIvEEE10Policy1000EN6thrust24THRUST_300001_SM_1000_NS6detail15normal_iteratorINSD_10device_ptrIiEEEESI_NS0_13ScanTileStateIiLb1EEES9_NS0_8NullTypeEmiLb0ESL_EEvT0_T1_T2_iT3_T4_T5_E12temp_storage;
	add.s32 	%r887, %r886, %r885;
	st.shared.u32 	[%r887+16], %r862;
$L__BB6_4:
	sub.s32 	%r888, %r862, %r842;
	bar.sync 	0;
	ld.shared.v4.u32 	{%r889, %r890, %r891, %r892}, [_ZZN3cub18CUB_300001_SM_10006detail4scan16DeviceScanKernelINS2_10policy_hubIiiimN4cuda3std3__44plusIvEEE10Policy1000EN6thrust24THRUST_300001_SM_1000_NS6detail15normal_iteratorINSD_10device_ptrIiEEEESI_NS0_13ScanTileStateIiLb1EEES9_NS0_8NullTypeEmiLb0ESL_EEvT0_T1_T2_iT3_T4_T5_E12temp_storage+16];
	add.s32 	%r893, %r890, %r889;
	setp.eq.s32 	%p144, %r4, 2;
	selp.b32 	%r894, %r893, %r889, %p144;
	add.s32 	%r895, %r893, %r891;
	setp.eq.s32 	%p145, %r4, 3;
	selp.b32 	%r896, %r895, %r894, %p145;
	add.s32 	%r897, %r895, %r892;
	setp.eq.s32 	%p146, %r4, 4;
	selp.b32 	%r898, %r897, %r896, %p146;
	ld.shared.v4.u32 	{%r899, %r900, %r901, %r902}, [_ZZN3cub18CUB_300001_SM_10006detail4scan16DeviceScanKernelINS2_10policy_hubIiiimN4cuda3std3__44plusIvEEE10Policy1000EN6thrust24THRUST_300001_SM_1000_NS6detail15normal_iteratorINSD_10device_ptrIiEEEESI_NS0_13ScanTileStateIiLb1EEES9_NS0_8NullTypeEmiLb0ESL_EEvT0_T1_T2_iT3_T4_T5_E12temp_storage+32];
	add.s32 	%r903, %r897, %r899;
	setp.eq.s32 	%p147, %r4, 5;
	selp.b32 	%r904, %r903, %r898, %p147;
	add.s32 	%r905, %r903, %r900;
	setp.eq.s32 	%p148, %r4, 6;
	selp.b32 	%r906, %r905, %r904, %p148;
	add.s32 	%r907, %r905, %r901;
	setp.eq.s32 	%p149, %r4, 7;
	selp.b32 	%r908, %r907, %r906, %p149;
	add.s32 	%r909, %r907, %r902;
	setp.eq.s32 	%p150, %r4, 8;
	selp.b32 	%r910, %r909, %r908, %p150;
	ld.shared.v4.u32 	{%r911, %r912, %r913, %r914}, [_ZZN3cub18CUB_300001_SM_10006detail4scan16DeviceScanKernelINS2_10policy_hubIiiimN4cuda3std3__44plusIvEEE10Policy1000EN6thrust24THRUST_300001_SM_1000_NS6detail15normal_iteratorINSD_10device_ptrIiEEEESI_NS0_13ScanTileStateIiLb1EEES9_NS0_8NullTypeEmiLb0ESL_EEvT0_T1_T2_iT3_T4_T5_E12temp_storage+48];
	add.s32 	%r915, %r909, %r911;
	setp.eq.s32 	%p151, %r4, 9;
	selp.b32 	%r916, %r915, %r910, %p151;
	add.s32 	%r917, %r915, %r912;
	setp.eq.s32 	%p152, %r4, 10;
	selp.b32 	%r918, %r917, %r916, %p152;
	add.s32 	%r919, %r917, %r913;
	setp.eq.s32 	%p153, %r4, 11;
	selp.b32 	%r920, %r919, %r918, %p153;
	add.s32 	%r28, %r919, %r914;
	setp.eq.s32 	%p154, %r4, 12;
	selp.b32 	%r921, %r28, %r920, %p154;
	setp.lt.u32 	%p155, %r2, 32;
	setp.eq.s32 	%p156, %r624, 0;
	selp.b32 	%r922, 0, %r888, %p156;
	add.s32 	%r923, %r921, %r922;
	selp.b32 	%r977, %r888, %r923, %p155;
	setp.ne.s32 	%p157, %r2, 0;
	@%p157 bra 	$L__BB6_25;
	ld.shared.u32 	%r927, [_ZZN3cub18CUB_300001_SM_10006detail4scan16DeviceScanKernelINS2_10policy_hubIiiimN4cuda3std3__44plusIvEEE10Policy1000EN6thrust24THRUST_300001_SM_1000_NS6detail15normal_iteratorINSD_10device_ptrIiEEEESI_NS0_13ScanTileStateIiLb1EEES9_NS0_8NullTypeEmiLb0ESL_EEvT0_T1_T2_iT3_T4_T5_E12temp_storage+64];
	add.s64 	%rd52, %rd1, 256;
	add.s32 	%r925, %r28, %r927;
	mov.b32 	%r924, 101;
	// begin inline asm
	st.relaxed.gpu.v2.u32 [%rd52], {%r924, %r925};
	// end inline asm
	mov.b32 	%r977, 0;
	bra.uni 	$L__BB6_25;
$L__BB6_6:
	add.s32 	%r681, %r8, %r7;
	add.s32 	%r682, %r9, %r681;
	add.s32 	%r683, %r10, %r682;
	add.s32 	%r684, %r11, %r683;
	add.s32 	%r685, %r12, %r684;
	add.s32 	%r686, %r13, %r685;
	add.s32 	%r687, %r14, %r686;
	add.s32 	%r688, %r15, %r687;
	add.s32 	%r689, %r16, %r688;
	add.s32 	%r690, %r17, %r689;
	add.s32 	%r691, %r18, %r690;
	add.s32 	%r692, %r19, %r691;
	add.s32 	%r693, %r20, %r692;
	add.s32 	%r694, %r21, %r693;
	add.s32 	%r695, %r22, %r694;
	add.s32 	%r696, %r23, %r695;
	add.s32 	%r697, %r24, %r696;
	add.s32 	%r655, %r25, %r697;
	mov.b32 	%r653, 1;
	mov.b32 	%r678, 0;
	mov.b32 	%r680, -1;
	// begin inline asm
	{  .reg .s32 r0;  .reg .pred p;  shfl.sync.up.b32 r0|p, %r655, %r653, %r678, %r680;  @p add.s32 r0, r0, %r655;  mov.s32 %r651, r0;}
	// end inline asm
	mov.b32 	%r659, 2;
	// begin inline asm
	{  .reg .s32 r0;  .reg .pred p;  shfl.sync.up.b32 r0|p, %r651, %r659, %r678, %r680;  @p add.s32 r0, r0, %r651;  mov.s32 %r657, r0;}
	// end inline asm
	mov.b32 	%r665, 4;
	// begin inline asm
	{  .reg .s32 r0;  .reg .pred p;  shfl.sync.up.b32 r0|p, %r657, %r665, %r678, %r680;  @p add.s32 r0, r0, %r657;  mov.s32 %r663, r0;}
	// end inline asm
	mov.b32 	%r671, 8;
	// begin inline asm
	{  .reg .s32 r0;  .reg .pred p;  shfl.sync.up.b32 r0|p, %r663, %r671, %r678, %r680;  @p add.s32 r0, r0, %r663;  mov.s32 %r669, r0;}
	// end inline asm
	mov.b32 	%r677, 16;
	// begin inline asm
	{  .reg .s32 r0;  .reg .pred p;  shfl.sync.up.b32 r0|p, %r669, %r677, %r678, %r680;  @p add.s32 r0, r0, %r669;  mov.s32 %r675, r0;}
	// end inline asm
	setp.ne.s32 	%p101, %r624, 31;
	@%p101 bra 	$L__BB6_8;
	shl.b32 	%r698, %r4, 2;
	mov.u32 	%r699, _ZZN3cub18CUB_300001_SM_10006detail4scan16DeviceScanKernelINS2_10policy_hubIiiimN4cuda3std3__44plusIvEEE10Policy1000EN6thrust24THRUST_300001_SM_1000_NS6detail15normal_iteratorINSD_10device_ptrIiEEEESI_NS0_13ScanTileStateIiLb1EEES9_NS0_8NullTypeEmiLb0ESL_EEvT0_T1_T2_iT3_T4_T5_E12temp_storage;
	add.s32 	%r700, %r699, %r698;
	st.shared.u32 	[%r700+16], %r675;
$L__BB6_8:
	sub.s32 	%r701, %r675, %r655;
	bar.sync 	0;
	ld.shared.v4.u32 	{%r702, %r703, %r704, %r705}, [_ZZN3cub18CUB_300001_SM_10006detail4scan16DeviceScanKernelINS2_10policy_hubIiiimN4cuda3std3__44plusIvEEE10Policy1000EN6thrust24THRUST_300001_SM_1000_NS6detail15normal_iteratorINSD_10device_ptrIiEEEESI_NS0_13ScanTileStateIiLb1EEES9_NS0_8NullTypeEmiLb0ESL_EEvT0_T1_T2_iT3_T4_T5_E12temp_storage+16];
	add.s32 	%r706, %r703, %r702;
	setp.eq.s32 	%p102, %r4, 2;
	selp.b32 	%r707, %r706, %r702, %p102;
	add.s32 	%r708, %r706, %r704;
	setp.eq.s32 	%p103, %r4, 3;
	selp.b32 	%r709, %r708, %r707, %p103;
	add.s32 	%r710, %r708, %r705;
	setp.eq.s32 	%p104, %r4, 4;
	selp.b32 	%r711, %r710, %r709, %p104;
	ld.shared.v4.u32 	{%r712, %r713, %r714, %r715}, [_ZZN3cub18CUB_300001_SM_10006detail4scan16DeviceScanKernelINS2_10policy_hubIiiimN4cuda3std3__44plusIvEEE10Policy1000EN6thrust24THRUST_300001_SM_1000_NS6detail15normal_iteratorINSD_10device_ptrIiEEEESI_NS0_13ScanTileStateIiLb1EEES9_NS0_8NullTypeEmiLb0ESL_EEvT0_T1_T2_iT3_T4_T5_E12temp_storage+32];
	add.s32 	%r716, %r710, %r712;
	setp.eq.s32 	%p105, %r4, 5;
	selp.b32 	%r717, %r716, %r711, %p105;
	add.s32 	%r718, %r716, %r713;
	setp.eq.s32 	%p106, %r4, 6;
	selp.b32 	%r719, %r718, %r717, %p106;
	add.s32 	%r720, %r718, %r714;
	setp.eq.s32 	%p107, %r4, 7;
	selp.b32 	%r721, %r720, %r719, %p107;
	add.s32 	%r722, %r720, %r715;
	setp.eq.s32 	%p108, %r4, 8;
	selp.b32 	%r723, %r722, %r721, %p108;
	ld.shared.v4.u32 	{%r724, %r725, %r726, %r727}, [_ZZN3cub18CUB_300001_SM_10006detail4scan16DeviceScanKernelINS2_10policy_hubIiiimN4cuda3std3__44plusIvEEE10Policy1000EN6thrust24THRUST_300001_SM_1000_NS6detail15normal_iteratorINSD_10device_ptrIiEEEESI_NS0_13ScanTileStateIiLb1EEES9_NS0_8NullTypeEmiLb0ESL_EEvT0_T1_T2_iT3_T4_T5_E12temp_storage+48];
	add.s32 	%r728, %r722, %r724;
	setp.eq.s32 	%p109, %r4, 9;
	selp.b32 	%r729, %r728, %r723, %p109;
	add.s32 	%r730, %r728, %r725;
	setp.eq.s32 	%p110, %r4, 10;
	selp.b32 	%r731, %r730, %r729, %p110;
	add.s32 	%r732, %r730, %r726;
	setp.eq.s32 	%p111, %r4, 11;
	selp.b32 	%r733, %r732, %r731, %p111;
	add.s32 	%r734, %r732, %r727;
	setp.eq.s32 	%p112, %r4, 12;
	selp.b32 	%r735, %r734, %r733, %p112;
	ld.shared.u32 	%r736, [_ZZN3cub18CUB_300001_SM_10006detail4scan16DeviceScanKernelINS2_10policy_hubIiiimN4cuda3std3__44plusIvEEE10Policy1000EN6thrust24THRUST_300001_SM_1000_NS6detail15normal_iteratorINSD_10device_ptrIiEEEESI_NS0_13ScanTileStateIiLb1EEES9_NS0_8NullTypeEmiLb0ESL_EEvT0_T1_T2_iT3_T4_T5_E12temp_storage+64];
	add.s32 	%r32, %r734, %r736;
	setp.gt.u32 	%p113, %r2, 31;
	setp.lt.u32 	%p114, %r2, 32;
	setp.eq.s32 	%p115, %r624, 0;
	selp.b32 	%r737, 0, %r701, %p115;
	add.s32 	%r976, %r735, %r737;
	selp.b32 	%r34, %r701, %r976, %p114;
	@%p113 bra 	$L__BB6_24;
	setp.ne.s32 	%p116, %r2, 0;
	mul.wide.s32 	%rd41, %r1, 8;
	add.s64 	%rd7, %rd1, %rd41;
	@%p116 bra 	$L__BB6_11;
	st.shared.u32 	[_ZZN3cub18CUB_300001_SM_10006detail4scan16DeviceScanKernelINS2_10policy_hubIiiimN4cuda3std3__44plusIvEEE10Policy1000EN6thrust24THRUST_300001_SM_1000_NS6detail15normal_iteratorINSD_10device_ptrIiEEEESI_NS0_13ScanTileStateIiLb1EEES9_NS0_8NullTypeEmiLb0ESL_EEvT0_T1_T2_iT3_T4_T5_E12temp_storage+12], %r32;
	add.s64 	%rd42, %rd7, 256;
	mov.b32 	%r738, 100;
	// begin inline asm
	st.relaxed.gpu.v2.u32 [%rd42], {%r738, %r32};
	// end inline asm
$L__BB6_11:
	not.b32 	%r744, %r2;
	add.s32 	%r972, %r1, %r744;
	mov.b32 	%r740, 550;
	// begin inline asm
	nanosleep.u32 %r740;
	// end inline asm
	mul.wide.s32 	%rd44, %r972, 8;
	add.s64 	%rd45, %rd1, %rd44;
	add.s64 	%rd43, %rd45, 256;
	// begin inline asm
	ld.relaxed.gpu.v2.u32 {%r973, %r967}, [%rd43];
	// end inline asm
	mov.b32 	%r968, 478;
$L__BB6_12:
	setp.eq.s32 	%p117, %r973, 99;
	mov.b32 	%r745, -1;
	vote.sync.any.pred 	%p118, %p117, %r745;
	not.pred 	%p119, %p118;
	@%p119 bra 	$L__BB6_14;
	// begin inline asm
	nanosleep.u32 %r968;
	// end inline asm
	shr.u32 	%r968, %r968, 1;
	// begin inline asm
	ld.relaxed.gpu.v2.u32 {%r973, %r967}, [%rd43];
	// end inline asm
	bra.uni 	$L__BB6_12;
$L__BB6_14:
	setp.eq.s32 	%p120, %r973, 101;
	mov.b32 	%r772, -1;
	vote.sync.ballot.b32 	%r774, %p120, %r772;
	// begin inline asm
	mov.u32 %r747, %lanemask_ge;
	// end inline asm
	and.b32  	%r775, %r774, %r747;
	or.b32  	%r776, %r775, -2147483648;
	add.s32 	%r777, %r776, -1;
	not.b32 	%r778, %r776;
	and.b32  	%r779, %r778, %r777;
	popc.b32 	%r751, %r779;
	mov.b32 	%r750, 1;
	// begin inline asm
	shfl.sync.down.b32 %r748, %r967, %r750, %r751, %r772;
	// end inline asm
	setp.lt.s32 	%p122, %r624, %r751;
	selp.b32 	%r780, %r748, 0, %p122;
	add.s32 	%r754, %r780, %r967;
	mov.b32 	%r755, 2;
	// begin inline asm
	shfl.sync.down.b32 %r753, %r754, %r755, %r751, %r772;
	// end inline asm
	add.s32 	%r47, %r624, 2;
	setp.gt.s32 	%p123, %r47, %r751;
	selp.b32 	%r781, 0, %r753, %p123;
	add.s32 	%r759, %r754, %r781;
	mov.b32 	%r760, 4;
	// begin inline asm
	shfl.sync.down.b32 %r758, %r759, %r760, %r751, %r772;
	// end inline asm
	add.s32 	%r48, %r624, 4;
	setp.gt.s32 	%p124, %r48, %r751;
	selp.b32 	%r782, 0, %r758, %p124;
	add.s32 	%r764, %r759, %r782;
	mov.b32 	%r765, 8;
	// begin inline asm
	shfl.sync.down.b32 %r763, %r764, %r765, %r751, %r772;
	// end inline asm
	add.s32 	%r49, %r624, 8;
	setp.gt.s32 	%p125, %r49, %r751;
	selp.b32 	%r783, 0, %r763, %p125;
	add.s32 	%r769, %r764, %r783;
	mov.b32 	%r770, 16;
	// begin inline asm
	shfl.sync.down.b32 %r768, %r769, %r770, %r751, %r772;
	// end inline asm
	add.s32 	%r50, %r624, 16;
	setp.gt.s32 	%p126, %r50, %r751;
	selp.b32 	%r784, 0, %r768, %p126;
	add.s32 	%r971, %r769, %r784;
	add.s64 	%rd9, %rd1, 256;
	mov.b32 	%r969, 478;
$L__BB6_15:
	setp.ne.s32 	%p127, %r973, 101;
	mov.b32 	%r785, -1;
	vote.sync.all.pred 	%p128, %p127, %r785;
	not.pred 	%p129, %p128;
	@%p129 bra 	$L__BB6_20;
	shr.u32 	%r969, %r969, 1;
	mul.wide.s32 	%rd48, %r972, 8;
	add.s64 	%rd49, %rd9, %rd48;
	add.s64 	%rd47, %rd49, -256;
	// begin inline asm
	ld.relaxed.gpu.v2.u32 {%r973, %r974}, [%rd47];
	// end inline asm
	mov.u32 	%r975, %r969;
$L__BB6_17:
	setp.eq.s32 	%p133, %r973, 99;
	mov.b32 	%r793, -1;
	vote.sync.any.pred 	%p134, %p133, %r793;
	not.pred 	%p135, %p134;
	@%p135 bra 	$L__BB6_19;
	// begin inline asm
	nanosleep.u32 %r975;
	// end inline asm
	shr.u32 	%r975, %r975, 1;
	// begin inline asm
	ld.relaxed.gpu.v2.u32 {%r973, %r974}, [%rd47];
	// end inline asm
	bra.uni 	$L__BB6_17;
$L__BB6_19:
	setp.eq.s32 	%p136, %r973, 101;
	mov.b32 	%r819, -1;
	vote.sync.ballot.b32 	%r820, %p136, %r819;
	and.b32  	%r821, %r820, %r747;
	or.b32  	%r822, %r821, -2147483648;
	add.s32 	%r823, %r822, -1;
	not.b32 	%r824, %r822;
	and.b32  	%r825, %r824, %r823;
	popc.b32 	%r798, %r825;
	mov.b32 	%r797, 1;
	// begin inline asm
	shfl.sync.down.b32 %r795, %r974, %r797, %r798, %r819;
	// end inline asm
	setp.lt.s32 	%p138, %r624, %r798;
	selp.b32 	%r826, %r795, 0, %p138;
	add.s32 	%r801, %r826, %r974;
	mov.b32 	%r802, 2;
	// begin inline asm
	shfl.sync.down.b32 %r800, %r801, %r802, %r798, %r819;
	// end inline asm
	setp.gt.s32 	%p139, %r47, %r798;
	selp.b32 	%r827, 0, %r800, %p139;
	add.s32 	%r806, %r801, %r827;
	mov.b32 	%r807, 4;
	// begin inline asm
	shfl.sync.down.b32 %r805, %r806, %r807, %r798, %r819;
	// end inline asm
	setp.gt.s32 	%p140, %r48, %r798;
	selp.b32 	%r828, 0, %r805, %p140;
	add.s32 	%r811, %r806, %r828;
	mov.b32 	%r812, 8;
	// begin inline asm
	shfl.sync.down.b32 %r810, %r811, %r812, %r798, %r819;
	// end inline asm
	setp.gt.s32 	%p141, %r49, %r798;
	selp.b32 	%r829, 0, %r810, %p141;
	add.s32 	%r816, %r811, %r829;
	mov.b32 	%r817, 16;
	// begin inline asm
	shfl.sync.down.b32 %r815, %r816, %r817, %r798, %r819;
	// end inline asm
	setp.gt.s32 	%p142, %r50, %r798;
	selp.b32 	%r830, 0, %r815, %p142;
	add.s32 	%r831, %r830, %r971;
	add.s32 	%r971, %r831, %r816;
	add.s32 	%r972, %r972, -32;
	bra.uni 	$L__BB6_15;
$L__BB6_20:
	@%p116 bra 	$L__BB6_22;
	add.s32 	%r788, %r971, %r32;
	add.s64 	%rd46, %rd7, 256;
	mov.b32 	%r787, 101;
	// begin inline asm
	st.relaxed.gpu.v2.u32 [%rd46], {%r787, %r788};
	// end inline asm
	st.shared.u32 	[_ZZN3cub18CUB_300001_SM_10006detail4scan16DeviceScanKernelINS2_10policy_hubIiiimN4cuda3std3__44plusIvEEE10Policy1000EN6thrust24THRUST_300001_SM_1000_NS6detail15normal_iteratorINSD_10device_ptrIiEEEESI_NS0_13ScanTileStateIiLb1EEES9_NS0_8NullTypeEmiLb0ESL_EEvT0_T1_T2_iT3_T4_T5_E12temp_storage+4], %r971;
	st.shared.u32 	[_ZZN3cub18CUB_300001_SM_10006detail4scan16DeviceScanKernelINS2_10policy_hubIiiimN4cuda3std3__44plusIvEEE10Policy1000EN6thrust24THRUST_300001_SM_1000_NS6detail15normal_iteratorINSD_10device_ptrIiEEEESI_NS0_13ScanTileStateIiLb1EEES9_NS0_8NullTypeEmiLb0ESL_EEvT0_T1_T2_iT3_T4_T5_E12temp_storage+8], %r788;
$L__BB6_22:
	setp.ne.s32 	%p131, %r624, 0;
	mov.u32 	%r976, %r34;
	@%p131 bra 	$L__BB6_24;
	st.shared.u32 	[_ZZN3cub18CUB_300001_SM_10006detail4scan16DeviceScanKernelINS2_10policy_hubIiiimN4cuda3std3__44plusIvEEE10Policy1000EN6thrust24THRUST_300001_SM_1000_NS6detail15normal_iteratorINSD_10device_ptrIiEEEESI_NS0_13ScanTileStateIiLb1EEES9_NS0_8NullTypeEmiLb0ESL_EEvT0_T1_T2_iT3_T4_T5_E12temp_storage+84], %r971;
	mov.u32 	%r976, %r971;
$L__BB6_24:
	bar.sync 	0;
	setp.eq.s32 	%p132, %r2, 0;
	ld.shared.u32 	%r789, [_ZZN3cub18CUB_300001_SM_10006detail4scan16DeviceScanKernelINS2_10policy_hubIiiimN4cuda3std3__44plusIvEEE10Policy1000EN6thrust24THRUST_300001_SM_1000_NS6detail15normal_iteratorINSD_10device_ptrIiEEEESI_NS0_13ScanTileStateIiLb1EEES9_NS0_8NullTypeEmiLb0ESL_EEvT0_T1_T2_iT3_T4_T5_E12temp_storage+84];
	selp.b32 	%r790, 0, %r789, %p132;
	add.s32 	%r977, %r790, %r976;
$L__BB6_25:
	add.s32 	%r928, %r977, %r7;
	add.s32 	%r929, %r8, %r928;
	add.s32 	%r930, %r9, %r929;
	add.s32 	%r931, %r10, %r930;
	add.s32 	%r932, %r11, %r931;
	add.s32 	%r933, %r12, %r932;
	add.s32 	%r934, %r13, %r933;
	add.s32 	%r935, %r14, %r934;
	add.s32 	%r936, %r15, %r935;
	add.s32 	%r937, %r16, %r936;
	add.s32 	%r938, %r17, %r937;
	add.s32 	%r939, %r18, %r938;
	add.s32 	%r940, %r19, %r939;
	add.s32 	%r941, %r20, %r940;
	add.s32 	%r942, %r21, %r941;
	add.s32 	%r943, %r22, %r942;
	add.s32 	%r944, %r23, %r943;
	add.s32 	%r945, %r24, %r944;
	add.s32 	%r946, %r25, %r945;
	bar.sync 	0;
	st.shared.u32 	[%r6], %r928;
	st.shared.u32 	[%r6+4], %r929;
	st.shared.u32 	[%r6+8], %r930;
	st.shared.u32 	[%r6+12], %r931;
	st.shared.u32 	[%r6+16], %r932;
	st.shared.u32 	[%r6+20], %r933;
	st.shared.u32 	[%r6+24], %r934;
	st.shared.u32 	[%r6+28], %r935;
	st.shared.u32 	[%r6+32], %r936;
	st.shared.u32 	[%r6+36], %r937;
	st.shared.u32 	[%r6+40], %r938;
	st.shared.u32 	[%r6+44], %r939;
	st.shared.u32 	[%r6+48], %r940;
	st.shared.u32 	[%r6+52], %r941;
	st.shared.u32 	[%r6+56], %r942;
	st.shared.u32 	[%r6+60], %r943;
	st.shared.u32 	[%r6+64], %r944;
	st.shared.u32 	[%r6+68], %r945;
	st.shared.u32 	[%r6+72], %r946;
	bar.warp.sync 	-1;
	ld.shared.u32 	%r947, [%r5];
	ld.shared.u32 	%r948, [%r5+128];
	ld.shared.u32 	%r949, [%r5+256];
	ld.shared.u32 	%r950, [%r5+384];
	ld.shared.u32 	%r951, [%r5+512];
	ld.shared.u32 	%r952, [%r5+640];
	ld.shared.u32 	%r953, [%r5+768];
	ld.shared.u32 	%r954, [%r5+896];
	ld.shared.u32 	%r955, [%r5+1024];
	ld.shared.u32 	%r956, [%r5+1152];
	ld.shared.u32 	%r957, [%r5+1280];
	ld.shared.u32 	%r958, [%r5+1408];
	ld.shared.u32 	%r959, [%r5+1536];
	ld.shared.u32 	%r960, [%r5+1664];
	ld.shared.u32 	%r961, [%r5+1792];
	ld.shared.u32 	%r962, [%r5+1920];
	ld.shared.u32 	%r963, [%r5+2048];
	ld.shared.u32 	%r964, [%r5+2176];
	ld.shared.u32 	%r965, [%r5+2304];
	add.s64 	%rd54, %rd3, %rd39;
	st.global.u32 	[%rd54], %r947;
	st.global.u32 	[%rd54+128], %r948;
	st.global.u32 	[%rd54+256], %r949;
	st.global.u32 	[%rd54+384], %r950;
	st.global.u32 	[%rd54+512], %r951;
	st.global.u32 	[%rd54+640], %r952;
	st.global.u32 	[%rd54+768], %r953;
	st.global.u32 	[%rd54+896], %r954;
	st.global.u32 	[%rd54+1024], %r955;
	st.global.u32 	[%rd54+1152], %r956;
	st.global.u32 	[%rd54+1280], %r957;
	st.global.u32 	[%rd54+1408], %r958;
	st.global.u32 	[%rd54+1536], %r959;
	st.global.u32 	[%rd54+1664], %r960;
	st.global.u32 	[%rd54+1792], %r961;
	st.global.u32 	[%rd54+1920], %r962;
	st.global.u32 	[%rd54+2048], %r963;
	st.global.u32 	[%rd54+2176], %r964;
	st.global.u32 	[%rd54+2304], %r965;
	bra.uni 	$L__BB6_128;
$L__BB6_26:
	setp.eq.s64 	%p2, %rd5, 0;
	@%p2 bra 	$L__BB6_128;
	cvt.u32.u64 	%r72, %rd5;
	shl.b64 	%rd19, %rd4, 2;
	add.s64 	%rd20, %rd2, %rd19;
	mov.u32 	%r73, %tid.x;
	ld.global.u32 	%r996, [%rd20];
	and.b32  	%r202, %r73, 31;
	and.b32  	%r203, %r73, 992;
	mul.lo.s32 	%r204, %r203, 19;
	or.b32  	%r75, %r204, %r202;
	setp.ge.u32 	%p3, %r75, %r72;
	shl.b32 	%r205, %r75, 2;
	cvt.u64.u32 	%rd21, %r205;
	add.s64 	%rd11, %rd20, %rd21;
	mov.u32 	%r978, %r996;
	@%p3 bra 	$L__BB6_29;
	ld.global.u32 	%r978, [%rd11];
$L__BB6_29:
	add.s32 	%r206, %r75, 32;
	setp.ge.u32 	%p4, %r206, %r72;
	mov.u32 	%r979, %r996;
	@%p4 bra 	$L__BB6_31;
	ld.global.u32 	%r979, [%rd11+128];
$L__BB6_31:
	add.s32 	%r207, %r75, 64;
	setp.ge.u32 	%p5, %r207, %r72;
	mov.u32 	%r980, %r996;
	@%p5 bra 	$L__BB6_33;
	ld.global.u32 	%r980, [%rd11+256];
$L__BB6_33:
	add.s32 	%r208, %r75, 96;
	setp.ge.u32 	%p6, %r208, %r72;
	mov.u32 	%r981, %r996;
	@%p6 bra 	$L__BB6_35;
	ld.global.u32 	%r981, [%rd11+384];
$L__BB6_35:
	add.s32 	%r209, %r75, 128;
	setp.ge.u32 	%p7, %r209, %r72;
	mov.u32 	%r982, %r996;
	@%p7 bra 	$L__BB6_37;
	ld.global.u32 	%r982, [%rd11+512];
$L__BB6_37:
	add.s32 	%r210, %r75, 160;
	setp.ge.u32 	%p8, %r210, %r72;
	mov.u32 	%r983, %r996;
	@%p8 bra 	$L__BB6_39;
	ld.global.u32 	%r983, [%rd11+640];
$L__BB6_39:
	add.s32 	%r211, %r75, 192;
	setp.ge.u32 	%p9, %r211, %r72;
	mov.u32 	%r984, %r996;
	@%p9 bra 	$L__BB6_41;
	ld.global.u32 	%r984, [%rd11+768];
$L__BB6_41:
	add.s32 	%r212, %r75, 224;
	setp.ge.u32 	%p10, %r212, %r72;
	mov.u32 	%r985, %r996;
	@%p10 bra 	$L__BB6_43;
	ld.global.u32 	%r985, [%rd11+896];
$L__BB6_43:
	add.s32 	%r92, %r75, 256;
	setp.ge.u32 	%p11, %r92, %r72;
	mov.u32 	%r986, %r996;
	@%p11 bra 	$L__BB6_45;
	ld.global.u32 	%r986, [%rd11+1024];
$L__BB6_45:
	add.s32 	%r213, %r75, 288;
	setp.ge.u32 	%p12, %r213, %r72;
	mov.u32 	%r987, %r996;
	@%p12 bra 	$L__BB6_47;
	ld.global.u32 	%r987, [%rd11+1152];
$L__BB6_47:
	add.s32 	%r214, %r75, 320;
	setp.ge.u32 	%p13, %r214, %r72;
	mov.u32 	%r988, %r996;
	@%p13 bra 	$L__BB6_49;
	ld.global.u32 	%r988, [%rd11+1280];
$L__BB6_49:
	add.s32 	%r215, %r75, 352;
	setp.ge.u32 	%p14, %r215, %r72;
	mov.u32 	%r989, %r996;
	@%p14 bra 	$L__BB6_51;
	ld.global.u32 	%r989, [%rd11+1408];
$L__BB6_51:
	add.s32 	%r216, %r75, 384;
	setp.ge.u32 	%p15, %r216, %r72;
	mov.u32 	%r990, %r996;
	@%p15 bra 	$L__BB6_53;
	ld.global.u32 	%r990, [%rd11+1536];
$L__BB6_53:
	add.s32 	%r217, %r75, 416;
	setp.ge.u32 	%p16, %r217, %r72;
	mov.u32 	%r991, %r996;
	@%p16 bra 	$L__BB6_55;
	ld.global.u32 	%r991, [%rd11+1664];
$L__BB6_55:
	add.s32 	%r218, %r75, 448;
	setp.ge.u32 	%p17, %r218, %r72;
	mov.u32 	%r992, %r996;
	@%p17 bra 	$L__BB6_57;
	ld.global.u32 	%r992, [%rd11+1792];
$L__BB6_57:
	add.s32 	%r219, %r75, 480;
	setp.ge.u32 	%p18, %r219, %r72;
	mov.u32 	%r993, %r996;
	@%p18 bra 	$L__BB6_59;
	ld.global.u32 	%r993, [%rd11+1920];
$L__BB6_59:
	add.s32 	%r220, %r75, 512;
	setp.ge.u32 	%p19, %r220, %r72;
	mov.u32 	%r994, %r996;
	@%p19 bra 	$L__BB6_61;
	ld.global.u32 	%r994, [%rd11+2048];
$L__BB6_61:
	add.s32 	%r221, %r75, 544;
	setp.ge.u32 	%p20, %r221, %r72;
	mov.u32 	%r995, %r996;
	@%p20 bra 	$L__BB6_63;
	ld.global.u32 	%r995, [%rd11+2176];
$L__BB6_63:
	add.s32 	%r113, %r75, 576;
	setp.ge.u32 	%p21, %r113, %r72;
	@%p21 bra 	$L__BB6_65;
	ld.global.u32 	%r996, [%rd11+2304];
$L__BB6_65:
	// begin inline asm
	mov.u32 %r222, %laneid;
	// end inline asm
	shr.u32 	%r117, %r73, 5;
	mad.lo.s32 	%r223, %r117, 608, %r222;
	shl.b32 	%r224, %r223, 2;
	mov.u32 	%r225, _ZZN3cub18CUB_300001_SM_10006detail4scan16DeviceScanKernelINS2_10policy_hubIiiimN4cuda3std3__44plusIvEEE10Policy1000EN6thrust24THRUST_300001_SM_1000_NS6detail15normal_iteratorINSD_10device_ptrIiEEEESI_NS0_13ScanTileStateIiLb1EEES9_NS0_8NullTypeEmiLb0ESL_EEvT0_T1_T2_iT3_T4_T5_E12temp_storage;
	add.s32 	%r118, %r225, %r224;
	st.shared.u32 	[%r118], %r978;
	st.shared.u32 	[%r118+128], %r979;
	st.shared.u32 	[%r118+256], %r980;
	st.shared.u32 	[%r118+384], %r981;
	st.shared.u32 	[%r118+512], %r982;
	st.shared.u32 	[%r118+640], %r983;
	st.shared.u32 	[%r118+768], %r984;
	st.shared.u32 	[%r118+896], %r985;
	st.shared.u32 	[%r118+1024], %r986;
	st.shared.u32 	[%r118+1152], %r987;
	st.shared.u32 	[%r118+1280], %r988;
	st.shared.u32 	[%r118+1408], %r989;
	st.shared.u32 	[%r118+1536], %r990;
	st.shared.u32 	[%r118+1664], %r991;
	st.shared.u32 	[%r118+1792], %r992;
	st.shared.u32 	[%r118+1920], %r993;
	st.shared.u32 	[%r118+2048], %r994;
	st.shared.u32 	[%r118+2176], %r995;
	st.shared.u32 	[%r118+2304], %r996;
	bar.warp.sync 	-1;
	mad.lo.s32 	%r119, %r222, 72, %r118;
	ld.shared.u32 	%r120, [%r119];
	ld.shared.u32 	%r121, [%r119+4];
	ld.shared.u32 	%r122, [%r119+8];
	ld.shared.u32 	%r123, [%r119+12];
	ld.shared.u32 	%r124, [%r119+16];
	ld.shared.u32 	%r125, [%r119+20];
	ld.shared.u32 	%r126, [%r119+24];
	ld.shared.u32 	%r127, [%r119+28];
	ld.shared.u32 	%r128, [%r119+32];
	ld.shared.u32 	%r129, [%r119+36];
	ld.shared.u32 	%r130, [%r119+40];
	ld.shared.u32 	%r131, [%r119+44];
	ld.shared.u32 	%r132, [%r119+48];
	ld.shared.u32 	%r133, [%r119+52];
	ld.shared.u32 	%r134, [%r119+56];
	ld.shared.u32 	%r135, [%r119+60];
	ld.shared.u32 	%r136, [%r119+64];
	ld.shared.u32 	%r137, [%r119+68];
	ld.shared.u32 	%r138, [%r119+72];
	bar.sync 	0;
	setp.ne.s32 	%p22, %r1, 0;
	@%p22 bra 	$L__BB6_69;
	add.s32 	%r451, %r121, %r120;
	add.s32 	%r452, %r122, %r451;
	add.s32 	%r453, %r123, %r452;
	add.s32 	%r454, %r124, %r453;
	add.s32 	%r455, %r125, %r454;
	add.s32 	%r456, %r126, %r455;
	add.s32 	%r457, %r127, %r456;
	add.s32 	%r458, %r128, %r457;
	add.s32 	%r459, %r129, %r458;
	add.s32 	%r460, %r130, %r459;
	add.s32 	%r461, %r131, %r460;
	add.s32 	%r462, %r132, %r461;
	add.s32 	%r463, %r133, %r462;
	add.s32 	%r464, %r134, %r463;
	add.s32 	%r465, %r135, %r464;
	add.s32 	%r466, %r136, %r465;
	add.s32 	%r467, %r137, %r466;
	add.s32 	%r425, %r138, %r467;
	mov.b32 	%r423, 1;
	mov.b32 	%r448, 0;
	mov.b32 	%r450, -1;
	// begin inline asm
	{  .reg .s32 r0;  .reg .pred p;  shfl.sync.up.b32 r0|p, %r425, %r423, %r448, %r450;  @p add.s32 r0, r0, %r425;  mov.s32 %r421, r0;}
	// end inline asm
	mov.b32 	%r429, 2;
	// begin inline asm
	{  .reg .s32 r0;  .reg .pred p;  shfl.sync.up.b32 r0|p, %r421, %r429, %r448, %r450;  @p add.s32 r0, r0, %r421;  mov.s32 %r427, r0;}
	// end inline asm
	mov.b32 	%r435, 4;
	// begin inline asm
	{  .reg .s32 r0;  .reg .pred p;  shfl.sync.up.b32 r0|p, %r427, %r435, %r448, %r450;  @p add.s32 r0, r0, %r427;  mov.s32 %r433, r0;}
	// end inline asm
	mov.b32 	%r441, 8;
	// begin inline asm
	{  .reg .s32 r0;  .reg .pred p;  shfl.sync.up.b32 r0|p, %r433, %r441, %r448, %r450;  @p add.s32 r0, r0, %r433;  mov.s32 %r439, r0;}
	// end inline asm
	mov.b32 	%r447, 16;
	// begin inline asm
	{  .reg .s32 r0;  .reg .pred p;  shfl.sync.up.b32 r0|p, %r439, %r447, %r448, %r450;  @p add.s32 r0, r0, %r439;  mov.s32 %r445, r0;}
	// end inline asm
	setp.ne.s32 	%p65, %r222, 31;
	@%p65 bra 	$L__BB6_68;
	shl.b32 	%r468, %r117, 2;
	mov.u32 	%r469, _ZZN3cub18CUB_300001_SM_10006detail4scan16DeviceScanKernelINS2_10policy_hubIiiimN4cuda3std3__44plusIvEEE10Policy1000EN6thrust24THRUST_300001_SM_1000_NS6detail15normal_iteratorINSD_10device_ptrIiEEEESI_NS0_13ScanTileStateIiLb1EEES9_NS0_8NullTypeEmiLb0ESL_EEvT0_T1_T2_iT3_T4_T5_E12temp_storage;
	add.s32 	%r470, %r469, %r468;
	st.shared.u32 	[%r470+16], %r445;
$L__BB6_68:
	sub.s32 	%r471, %r445, %r425;
	bar.sync 	0;
	ld.shared.v4.u32 	{%r472, %r473, %r474, %r475}, [_ZZN3cub18CUB_300001_SM_10006detail4scan16DeviceScanKernelINS2_10policy_hubIiiimN4cuda3std3__44plusIvEEE10Policy1000EN6thrust24THRUST_300001_SM_1000_NS6detail15normal_iteratorINSD_10device_ptrIiEEEESI_NS0_13ScanTileStateIiLb1EEES9_NS0_8NullTypeEmiLb0ESL_EEvT0_T1_T2_iT3_T4_T5_E12temp_storage+16];
	add.s32 	%r476, %r473, %r472;
	setp.eq.s32 	%p66, %r117, 2;
	selp.b32 	%r477, %r476, %r472, %p66;
	add.s32 	%r478, %r476, %r474;
	setp.eq.s32 	%p67, %r117, 3;
	selp.b32 	%r479, %r478, %r477, %p67;
	add.s32 	%r480, %r478, %r475;
	setp.eq.s32 	%p68, %r117, 4;
	selp.b32 	%r481, %r480, %r479, %p68;
	ld.shared.v4.u32 	{%r482, %r483, %r484, %r485}, [_ZZN3cub18CUB_300001_SM_10006detail4scan16DeviceScanKernelINS2_10policy_hubIiiimN4cuda3std3__44plusIvEEE10Policy1000EN6thrust24THRUST_300001_SM_1000_NS6detail15normal_iteratorINSD_10device_ptrIiEEEESI_NS0_13ScanTileStateIiLb1EEES9_NS0_8NullTypeEmiLb0ESL_EEvT0_T1_T2_iT3_T4_T5_E12temp_storage+32];
	add.s32 	%r486, %r480, %r482;
	setp.eq.s32 	%p69, %r117, 5;
	selp.b32 	%r487, %r486, %r481, %p69;
	add.s32 	%r488, %r486, %r483;
	setp.eq.s32 	%p70, %r117, 6;
	selp.b32 	%r489, %r488, %r487, %p70;
	add.s32 	%r490, %r488, %r484;
	setp.eq.s32 	%p71, %r117, 7;
	selp.b32 	%r491, %r490, %r489, %p71;
	add.s32 	%r492, %r490, %r485;
	setp.eq.s32 	%p72, %r117, 8;
	selp.b32 	%r493, %r492, %r491, %p72;
	ld.shared.v4.u32 	{%r494, %r495, %r496, %r497}, [_ZZN3cub18CUB_300001_SM_10006detail4scan16DeviceScanKernelINS2_10policy_hubIiiimN4cuda3std3__44plusIvEEE10Policy1000EN6thrust24THRUST_300001_SM_1000_NS6detail15normal_iteratorINSD_10device_ptrIiEEEESI_NS0_13ScanTileStateIiLb1EEES9_NS0_8NullTypeEmiLb0ESL_EEvT0_T1_T2_iT3_T4_T5_E12temp_storage+48];
	add.s32 	%r498, %r492, %r494;
	setp.eq.s32 	%p73, %r117, 9;
	selp.b32 	%r499, %r498, %r493, %p73;
	add.s32 	%r500, %r498, %r495;
	setp.eq.s32 	%p74, %r117, 10;
	selp.b32 	%r501, %r500, %r499, %p74;
	add.s32 	%r502, %r500, %r496;
	setp.eq.s32 	%p75, %r117, 11;
	selp.b32 	%r503, %r502, %r501, %p75;
	add.s32 	%r504, %r502, %r497;
	setp.eq.s32 	%p76, %r117, 12;
	selp.b32 	%r505, %r504, %r503, %p76;
	setp.lt.u32 	%p77, %r73, 32;
	setp.eq.s32 	%p78, %r222, 0;
	selp.b32 	%r506, 0, %r471, %p78;
	add.s32 	%r507, %r505, %r506;
	selp.b32 	%r508, %r471, %r507, %p77;
	setp.eq.s32 	%p79, %r73, 0;
	selp.b32 	%r1008, 0, %r508, %p79;
	bra.uni 	$L__BB6_88;
$L__BB6_69:
	add.s32 	%r256, %r121, %r120;
	add.s32 	%r257, %r122, %r256;
	add.s32 	%r258, %r123, %r257;
	add.s32 	%r259, %r124, %r258;
	add.s32 	%r260, %r125, %r259;
	add.s32 	%r261, %r126, %r260;
	add.s32 	%r262, %r127, %r261;
	add.s32 	%r263, %r128, %r262;
	add.s32 	%r264, %r129, %r263;
	add.s32 	%r265, %r130, %r264;
	add.s32 	%r266, %r131, %r265;
	add.s32 	%r267, %r132, %r266;
	add.s32 	%r268, %r133, %r267;
	add.s32 	%r269, %r134, %r268;
	add.s32 	%r270, %r135, %r269;
	add.s32 	%r271, %r136, %r270;
	add.s32 	%r272, %r137, %r271;
	add.s32 	%r230, %r138, %r272;
	mov.b32 	%r228, 1;
	mov.b32 	%r253, 0;
	mov.b32 	%r255, -1;
	// begin inline asm
	{  .reg .s32 r0;  .reg .pred p;  shfl.sync.up.b32 r0|p, %r230, %r228, %r253, %r255;  @p add.s32 r0, r0, %r230;  mov.s32 %r226, r0;}
	// end inline asm
	mov.b32 	%r234, 2;
	// begin inline asm
	{  .reg .s32 r0;  .reg .pred p;  shfl.sync.up.b32 r0|p, %r226, %r234, %r253, %r255;  @p add.s32 r0, r0, %r226;  mov.s32 %r232, r0;}
	// end inline asm
	mov.b32 	%r240, 4;
	// begin inline asm
	{  .reg .s32 r0;  .reg .pred p;  shfl.sync.up.b32 r0|p, %r232, %r240, %r253, %r255;  @p add.s32 r0, r0, %r232;  mov.s32 %r238, r0;}
	// end inline asm
	mov.b32 	%r246, 8;
	// begin inline asm
	{  .reg .s32 r0;  .reg .pred p;  shfl.sync.up.b32 r0|p, %r238, %r246, %r253, %r255;  @p add.s32 r0, r0, %r238;  mov.s32 %r244, r0;}
	// end inline asm
	mov.b32 	%r252, 16;
	// begin inline asm
	{  .reg .s32 r0;  .reg .pred p;  shfl.sync.up.b32 r0|p, %r244, %r252, %r253, %r255;  @p add.s32 r0, r0, %r244;  mov.s32 %r250, r0;}
	// end inline asm
	setp.ne.s32 	%p23, %r222, 31;
	@%p23 bra 	$L__BB6_71;
	shl.b32 	%r273, %r117, 2;
	mov.u32 	%r274, _ZZN3cub18CUB_300001_SM_10006detail4scan16DeviceScanKernelINS2_10policy_hubIiiimN4cuda3std3__44plusIvEEE10Policy1000EN6thrust24THRUST_300001_SM_1000_NS6detail15normal_iteratorINSD_10device_ptrIiEEEESI_NS0_13ScanTileStateIiLb1EEES9_NS0_8NullTypeEmiLb0ESL_EEvT0_T1_T2_iT3_T4_T5_E12temp_storage;
	add.s32 	%r275, %r274, %r273;
	st.shared.u32 	[%r275+16], %r250;
$L__BB6_71:
	sub.s32 	%r276, %r250, %r230;
	bar.sync 	0;
	ld.shared.v4.u32 	{%r277, %r278, %r279, %r280}, [_ZZN3cub18CUB_300001_SM_10006detail4scan16DeviceScanKernelINS2_10policy_hubIiiimN4cuda3std3__44plusIvEEE10Policy1000EN6thrust24THRUST_300001_SM_1000_NS6detail15normal_iteratorINSD_10device_ptrIiEEEESI_NS0_13ScanTileStateIiLb1EEES9_NS0_8NullTypeEmiLb0ESL_EEvT0_T1_T2_iT3_T4_T5_E12temp_storage+16];
	add.s32 	%r281, %r278, %r277;
	setp.eq.s32 	%p24, %r117, 2;
	selp.b32 	%r282, %r281, %r277, %p24;
	add.s32 	%r283, %r281, %r279;
	setp.eq.s32 	%p25, %r117, 3;
	selp.b32 	%r284, %r283, %r282, %p25;
	add.s32 	%r285, %r283, %r280;
	setp.eq.s32 	%p26, %r117, 4;
	selp.b32 	%r286, %r285, %r284, %p26;
	ld.shared.v4.u32 	{%r287, %r288, %r289, %r290}, [_ZZN3cub18CUB_300001_SM_10006detail4scan16DeviceScanKernelINS2_10policy_hubIiiimN4cuda3std3__44plusIvEEE10Policy1000EN6thrust24THRUST_300001_SM_1000_NS6detail15normal_iteratorINSD_10device_ptrIiEEEESI_NS0_13ScanTileStateIiLb1EEES9_NS0_8NullTypeEmiLb0ESL_EEvT0_T1_T2_iT3_T4_T5_E12temp_storage+32];
	add.s32 	%r291, %r285, %r287;
	setp.eq.s32 	%p27, %r117, 5;
	selp.b32 	%r292, %r291, %r286, %p27;
	add.s32 	%r293, %r291, %r288;
	setp.eq.s32 	%p28, %r117, 6;
	selp.b32 	%r294, %r293, %r292, %p28;
	add.s32 	%r295, %r293, %r289;
	setp.eq.s32 	%p29, %r117, 7;
	selp.b32 	%r296, %r295, %r294, %p29;
	add.s32 	%r297, %r295, %r290;
	setp.eq.s32 	%p30, %r117, 8;
	selp.b32 	%r298, %r297, %r296, %p30;
	ld.shared.v4.u32 	{%r299, %r300, %r301, %r302}, [_ZZN3cub18CUB_300001_SM_10006detail4scan16DeviceScanKernelINS2_10policy_hubIiiimN4cuda3std3__44plusIvEEE10Policy1000EN6thrust24THRUST_300001_SM_1000_NS6detail15normal_iteratorINSD_10device_ptrIiEEEESI_NS0_13ScanTileStateIiLb1EEES9_NS0_8NullTypeEmiLb0ESL_EEvT0_T1_T2_iT3_T4_T5_E12temp_storage+48];
	add.s32 	%r303, %r297, %r299;
	setp.eq.s32 	%p31, %r117, 9;
	selp.b32 	%r304, %r303, %r298, %p31;
	add.s32 	%r305, %r303, %r300;
	setp.eq.s32 	%p32, %r117, 10;
	selp.b32 	%r306, %r305, %r304, %p32;
	add.s32 	%r307, %r305, %r301;
	setp.eq.s32 	%p33, %r117, 11;
	selp.b32 	%r308, %r307, %r306, %p33;
	add.s32 	%r309, %r307, %r302;
	setp.eq.s32 	%p34, %r117, 12;
	selp.b32 	%r310, %r309, %r308, %p34;
	ld.shared.u32 	%r311, [_ZZN3cub18CUB_300001_SM_10006detail4scan16DeviceScanKernelINS2_10policy_hubIiiimN4cuda3std3__44plusIvEEE10Policy1000EN6thrust24THRUST_300001_SM_1000_NS6detail15normal_iteratorINSD_10device_ptrIiEEEESI_NS0_13ScanTileStateIiLb1EEES9_NS0_8NullTypeEmiLb0ESL_EEvT0_T1_T2_iT3_T4_T5_E12temp_storage+64];
	add.s32 	%r144, %r309, %r311;
	setp.gt.u32 	%p35, %r73, 31;
	setp.lt.u32 	%p36, %r73, 32;
	setp.eq.s32 	%p37, %r222, 0;
	selp.b32 	%r312, 0, %r276, %p37;
	add.s32 	%r1007, %r310, %r312;
	selp.b32 	%r146, %r276, %r1007, %p36;
	@%p35 bra 	$L__BB6_87;
	setp.ne.s32 	%p38, %r73, 0;
	mul.wide.s32 	%rd22, %r1, 8;
	add.s64 	%rd12, %rd1, %rd22;
	@%p38 bra 	$L__BB6_74;
	st.shared.u32 	[_ZZN3cub18CUB_300001_SM_10006detail4scan16DeviceScanKernelINS2_10policy_hubIiiimN4cuda3std3__44plusIvEEE10Policy1000EN6thrust24THRUST_300001_SM_1000_NS6detail15normal_iteratorINSD_10device_ptrIiEEEESI_NS0_13ScanTileStateIiLb1EEES9_NS0_8NullTypeEmiLb0ESL_EEvT0_T1_T2_iT3_T4_T5_E12temp_storage+12], %r144;
	add.s64 	%rd23, %rd12, 256;
	mov.b32 	%r313, 100;
	// begin inline asm
	st.relaxed.gpu.v2.u32 [%rd23], {%r313, %r144};
	// end inline asm
$L__BB6_74:
	not.b32 	%r319, %r73;
	add.s32 	%r1003, %r1, %r319;
	mov.b32 	%r315, 550;
	// begin inline asm
	nanosleep.u32 %r315;
	// end inline asm
	mul.wide.s32 	%rd25, %r1003, 8;
	add.s64 	%rd26, %rd1, %rd25;
	add.s64 	%rd24, %rd26, 256;
	// begin inline asm
	ld.relaxed.gpu.v2.u32 {%r1004, %r998}, [%rd24];
	// end inline asm
	mov.b32 	%r999, 478;
$L__BB6_75:
	setp.eq.s32 	%p39, %r1004, 99;
	mov.b32 	%r320, -1;
	vote.sync.any.pred 	%p40, %p39, %r320;
	not.pred 	%p41, %p40;
	@%p41 bra 	$L__BB6_77;
	// begin inline asm
	nanosleep.u32 %r999;
	// end inline asm
	shr.u32 	%r999, %r999, 1;
	// begin inline asm
	ld.relaxed.gpu.v2.u32 {%r1004, %r998}, [%rd24];
	// end inline asm
	bra.uni 	$L__BB6_75;
$L__BB6_77:
	setp.eq.s32 	%p42, %r1004, 101;
	mov.b32 	%r347, -1;
	vote.sync.ballot.b32 	%r349, %p42, %r347;
	// begin inline asm
	mov.u32 %r322, %lanemask_ge;
	// end inline asm
	and.b32  	%r350, %r349, %r322;
	or.b32  	%r351, %r350, -2147483648;
	add.s32 	%r352, %r351, -1;
	not.b32 	%r353, %r351;
	and.b32  	%r354, %r353, %r352;
	popc.b32 	%r326, %r354;
	mov.b32 	%r325, 1;
	// begin inline asm
	shfl.sync.down.b32 %r323, %r998, %r325, %r326, %r347;
	// end inline asm
	setp.lt.s32 	%p44, %r222, %r326;
	selp.b32 	%r355, %r323, 0, %p44;
	add.s32 	%r329, %r355, %r998;
	mov.b32 	%r330, 2;
	// begin inline asm
	shfl.sync.down.b32 %r328, %r329, %r330, %r326, %r347;
	// end inline asm
	add.s32 	%r356, %r222, 2;
	setp.gt.s32 	%p45, %r356, %r326;
	selp.b32 	%r357, 0, %r328, %p45;
	add.s32 	%r334, %r329, %r357;
	mov.b32 	%r335, 4;
	// begin inline asm
	shfl.sync.down.b32 %r333, %r334, %r335, %r326, %r347;
	// end inline asm
	add.s32 	%r358, %r222, 4;
	setp.gt.s32 	%p46, %r358, %r326;
	selp.b32 	%r359, 0, %r333, %p46;
	add.s32 	%r339, %r334, %r359;
	mov.b32 	%r340, 8;
	// begin inline asm
	shfl.sync.down.b32 %r338, %r339, %r340, %r326, %r347;
	// end inline asm
	add.s32 	%r360, %r222, 8;
	setp.gt.s32 	%p47, %r360, %r326;
	selp.b32 	%r361, 0, %r338, %p47;
	add.s32 	%r344, %r339, %r361;
	mov.b32 	%r345, 16;
	// begin inline asm
	shfl.sync.down.b32 %r343, %r344, %r345, %r326, %r347;
	// end inline asm
	add.s32 	%r362, %r222, 16;
	setp.gt.s32 	%p48, %r362, %r326;
	selp.b32 	%r363, 0, %r343, %p48;
	add.s32 	%r1000, %r344, %r363;
	add.s64 	%rd13, %rd1, 256;
	mov.b32 	%r1001, 478;
$L__BB6_78:
	setp.ne.s32 	%p49, %r1004, 101;
	mov.b32 	%r364, -1;
	vote.sync.all.pred 	%p50, %p49, %r364;
	not.pred 	%p51, %p50;
	@%p51 bra 	$L__BB6_83;
	shr.u32 	%r1001, %r1001, 1;
	mul.wide.s32 	%rd29, %r1003, 8;
	add.s64 	%rd30, %rd13, %rd29;
	add.s64 	%rd28, %rd30, -256;
	// begin inline asm
	ld.relaxed.gpu.v2.u32 {%r1004, %r1005}, [%rd28];
	// end inline asm
	mov.u32 	%r1006, %r1001;
$L__BB6_80:
	setp.eq.s32 	%p55, %r1004, 99;
	mov.b32 	%r372, -1;
	vote.sync.any.pred 	%p56, %p55, %r372;
	not.pred 	%p57, %p56;
	@%p57 bra 	$L__BB6_82;
	// begin inline asm
	nanosleep.u32 %r1006;
	// end inline asm
	shr.u32 	%r1006, %r1006, 1;
	// begin inline asm
	ld.relaxed.gpu.v2.u32 {%r1004, %r1005}, [%rd28];
	// end inline asm
	bra.uni 	$L__BB6_80;
$L__BB6_82:
	setp.eq.s32 	%p58, %r1004, 101;
	mov.b32 	%r398, -1;
	vote.sync.ballot.b32 	%r399, %p58, %r398;
	and.b32  	%r400, %r399, %r322;
	or.b32  	%r401, %r400, -2147483648;
	add.s32 	%r402, %r401, -1;
	not.b32 	%r403, %r401;
	and.b32  	%r404, %r403, %r402;
	popc.b32 	%r377, %r404;
	mov.b32 	%r376, 1;
	// begin inline asm
	shfl.sync.down.b32 %r374, %r1005, %r376, %r377, %r398;
	// end inline asm
	setp.lt.s32 	%p60, %r222, %r377;
	selp.b32 	%r405, %r374, 0, %p60;
	add.s32 	%r380, %r405, %r1005;
	mov.b32 	%r381, 2;
	// begin inline asm
	shfl.sync.down.b32 %r379, %r380, %r381, %r377, %r398;
	// end inline asm
	add.s32 	%r406, %r222, 2;
	setp.gt.s32 	%p61, %r406, %r377;
	selp.b32 	%r407, 0, %r379, %p61;
	add.s32 	%r385, %r380, %r407;
	mov.b32 	%r386, 4;
	// begin inline asm
	shfl.sync.down.b32 %r384, %r385, %r386, %r377, %r398;
	// end inline asm
	add.s32 	%r408, %r222, 4;
	setp.gt.s32 	%p62, %r408, %r377;
	selp.b32 	%r409, 0, %r384, %p62;
	add.s32 	%r390, %r385, %r409;
	mov.b32 	%r391, 8;
	// begin inline asm
	shfl.sync.down.b32 %r389, %r390, %r391, %r377, %r398;
	// end inline asm
	add.s32 	%r410, %r222, 8;
	setp.gt.s32 	%p63, %r410, %r377;
	selp.b32 	%r411, 0, %r389, %p63;
	add.s32 	%r395, %r390, %r411;
	mov.b32 	%r396, 16;
	// begin inline asm
	shfl.sync.down.b32 %r394, %r395, %r396, %r377, %r398;
	// end inline asm
	add.s32 	%r412, %r222, 16;
	setp.gt.s32 	%p64, %r412, %r377;
	selp.b32 	%r413, 0, %r394, %p64;
	add.s32 	%r414, %r413, %r1000;
	add.s32 	%r1000, %r414, %r395;
	add.s32 	%r1003, %r1003, -32;
	bra.uni 	$L__BB6_78;
$L__BB6_83:
	@%p38 bra 	$L__BB6_85;
	add.s32 	%r367, %r1000, %r144;
	add.s64 	%rd27, %rd12, 256;
	mov.b32 	%r366, 101;
	// begin inline asm
	st.relaxed.gpu.v2.u32 [%rd27], {%r366, %r367};
	// end inline asm
	st.shared.u32 	[_ZZN3cub18CUB_300001_SM_10006detail4scan16DeviceScanKernelINS2_10policy_hubIiiimN4cuda3std3__44plusIvEEE10Policy1000EN6thrust24THRUST_300001_SM_1000_NS6detail15normal_iteratorINSD_10device_ptrIiEEEESI_NS0_13ScanTileStateIiLb1EEES9_NS0_8NullTypeEmiLb0ESL_EEvT0_T1_T2_iT3_T4_T5_E12temp_storage+4], %r1000;
	st.shared.u32 	[_ZZN3cub18CUB_300001_SM_10006detail4scan16DeviceScanKernelINS2_10policy_hubIiiimN4cuda3std3__44plusIvEEE10Policy1000EN6thrust24THRUST_300001_SM_1000_NS6detail15normal_iteratorINSD_10device_ptrIiEEEESI_NS0_13ScanTileStateIiLb1EEES9_NS0_8NullTypeEmiLb0ESL_EEvT0_T1_T2_iT3_T4_T5_E12temp_storage+8], %r367;
$L__BB6_85:
	setp.ne.s32 	%p53, %r222, 0;
	mov.u32 	%r1007, %r146;
	@%p53 bra 	$L__BB6_87;
	st.shared.u32 	[_ZZN3cub18CUB_300001_SM_10006detail4scan16DeviceScanKernelINS2_10policy_hubIiiimN4cuda3std3__44plusIvEEE10Policy1000EN6thrust24THRUST_300001_SM_1000_NS6detail15normal_iteratorINSD_10device_ptrIiEEEESI_NS0_13ScanTileStateIiLb1EEES9_NS0_8NullTypeEmiLb0ESL_EEvT0_T1_T2_iT3_T4_T5_E12temp_storage+84], %r1000;
	mov.u32 	%r1007, %r1000;
$L__BB6_87:
	bar.sync 	0;
	setp.eq.s32 	%p54, %r73, 0;
	ld.shared.u32 	%r368, [_ZZN3cub18CUB_300001_SM_10006detail4scan16DeviceScanKernelINS2_10policy_hubIiiimN4cuda3std3__44plusIvEEE10Policy1000EN6thrust24THRUST_300001_SM_1000_NS6detail15normal_iteratorINSD_10device_ptrIiEEEESI_NS0_13ScanTileStateIiLb1EEES9_NS0_8NullTypeEmiLb0ESL_EEvT0_T1_T2_iT3_T4_T5_E12temp_storage+84];
	selp.b32 	%r369, 0, %r368, %p54;
	add.s32 	%r1008, %r369, %r1007;
$L__BB6_88:
	add.s32 	%r509, %r1008, %r120;
	add.s32 	%r510, %r121, %r509;
	add.s32 	%r511, %r122, %r510;
	add.s32 	%r512, %r123, %r511;
	add.s32 	%r513, %r124, %r512;
	add.s32 	%r514, %r125, %r513;
	add.s32 	%r515, %r126, %r514;
	add.s32 	%r516, %r127, %r515;
	add.s32 	%r517, %r128, %r516;
	add.s32 	%r518, %r129, %r517;
	add.s32 	%r519, %r130, %r518;
	add.s32 	%r520, %r131, %r519;
	add.s32 	%r521, %r132, %r520;
	add.s32 	%r522, %r133, %r521;
	add.s32 	%r523, %r134, %r522;
	add.s32 	%r524, %r135, %r523;
	add.s32 	%r525, %r136, %r524;
	add.s32 	%r526, %r137, %r525;
	add.s32 	%r527, %r138, %r526;
	bar.sync 	0;
	st.shared.u32 	[%r119], %r509;
	st.shared.u32 	[%r119+4], %r510;
	st.shared.u32 	[%r119+8], %r511;
	st.shared.u32 	[%r119+12], %r512;
	st.shared.u32 	[%r119+16], %r513;
	st.shared.u32 	[%r119+20], %r514;
	st.shared.u32 	[%r119+24], %r515;
	st.shared.u32 	[%r119+28], %r516;
	st.shared.u32 	[%r119+32], %r517;
	st.shared.u32 	[%r119+36], %r518;
	st.shared.u32 	[%r119+40], %r519;
	st.shared.u32 	[%r119+44], %r520;
	st.shared.u32 	[%r119+48], %r521;
	st.shared.u32 	[%r119+52], %r522;
	st.shared.u32 	[%r119+56], %r523;
	st.shared.u32 	[%r119+60], %r524;
	st.shared.u32 	[%r119+64], %r525;
	st.shared.u32 	[%r119+68], %r526;
	st.shared.u32 	[%r119+72], %r527;
	bar.warp.sync 	-1;
	ld.shared.u32 	%r180, [%r118];
	ld.shared.u32 	%r181, [%r118+128];
	ld.shared.u32 	%r182, [%r118+256];
	ld.shared.u32 	%r183, [%r118+384];
	ld.shared.u32 	%r184, [%r118+512];
	ld.shared.u32 	%r185, [%r118+640];
	ld.shared.u32 	%r186, [%r118+768];
	ld.shared.u32 	%r187, [%r118+896];
	ld.shared.u32 	%r188, [%r118+1024];
	ld.shared.u32 	%r189, [%r118+1152];
	ld.shared.u32 	%r190, [%r118+1280];
	ld.shared.u32 	%r191, [%r118+1408];
	ld.shared.u32 	%r192, [%r118+1536];
	ld.shared.u32 	%r193, [%r118+1664];
	ld.shared.u32 	%r194, [%r118+1792];
	ld.shared.u32 	%r195, [%r118+1920];
	ld.shared.u32 	%r196, [%r118+2048];
	ld.shared.u32 	%r197, [%r118+2176];
	ld.shared.u32 	%r198, [%r118+2304];
	setp.ne.s32 	%p80, %r73, 0;
	@%p80 bra 	$L__BB6_90;
	st.volatile.shared.u32 	[_ZZN3cub18CUB_300001_SM_10006detail4scan16DeviceScanKernelINS2_10policy_hubIiiimN4cuda3std3__44plusIvEEE10Policy1000EN6thrust24THRUST_300001_SM_1000_NS6detail15normal_iteratorINSD_10device_ptrIiEEEESI_NS0_13ScanTileStateIiLb1EEES9_NS0_8NullTypeEmiLb0ESL_EEvT0_T1_T2_iT3_T4_T5_E12temp_storage+31616], %r72;
$L__BB6_90:
	bar.sync 	0;
	ld.volatile.shared.u32 	%r199, [_ZZN3cub18CUB_300001_SM_10006detail4scan16DeviceScanKernelINS2_10policy_hubIiiimN4cuda3std3__44plusIvEEE10Policy1000EN6thrust24THRUST_300001_SM_1000_NS6detail15normal_iteratorINSD_10device_ptrIiEEEESI_NS0_13ScanTileStateIiLb1EEES9_NS0_8NullTypeEmiLb0ESL_EEvT0_T1_T2_iT3_T4_T5_E12temp_storage+31616];
	cvt.u64.u32 	%rd35, %r75;
	add.s64 	%rd36, %rd4, %rd35;
	setp.ge.s32 	%p81, %r75, %r199;
	shl.b64 	%rd37, %rd36, 2;
	add.s64 	%rd15, %rd3, %rd37;
	@%p81 bra 	$L__BB6_92;
	st.global.u32 	[%rd15], %r180;
$L__BB6_92:
	mov.u32 	%r528, %tid.x;
	and.b32  	%r529, %r528, 992;
	mul.lo.s32 	%r530, %r529, 19;
	and.b32  	%r531, %r528, 31;
	or.b32  	%r532, %r530, %r531;
	add.s32 	%r533, %r532, 32;
	setp.ge.s32 	%p82, %r533, %r199;
	@%p82 bra 	$L__BB6_94;
	st.global.u32 	[%rd15+128], %r181;
$L__BB6_94:
	add.s32 	%r539, %r532, 64;
	setp.ge.s32 	%p83, %r539, %r199;
	@%p83 bra 	$L__BB6_96;
	st.global.u32 	[%rd15+256], %r182;
$L__BB6_96:
	add.s32 	%r545, %r532, 96;
	setp.ge.s32 	%p84, %r545, %r199;
	@%p84 bra 	$L__BB6_98;
	st.global.u32 	[%rd15+384], %r183;
$L__BB6_98:
	add.s32 	%r551, %r532, 128;
	setp.ge.s32 	%p85, %r551, %r199;
	@%p85 bra 	$L__BB6_100;
	st.global.u32 	[%rd15+512], %r184;
$L__BB6_100:
	add.s32 	%r557, %r532, 160;
	setp.ge.s32 	%p86, %r557, %r199;
	@%p86 bra 	$L__BB6_102;
	st.global.u32 	[%rd15+640], %r185;
$L__BB6_102:
	add.s32 	%r563, %r532, 192;
	setp.ge.s32 	%p87, %r563, %r199;
	@%p87 bra 	$L__BB6_104;
	st.global.u32 	[%rd15+768], %r186;
$L__BB6_104:
	add.s32 	%r569, %r532, 224;
	setp.ge.s32 	%p88, %r569, %r199;
	@%p88 bra 	$L__BB6_106;
	st.global.u32 	[%rd15+896], %r187;
$L__BB6_106:
	setp.ge.s32 	%p89, %r92, %r199;
	@%p89 bra 	$L__BB6_108;
	st.global.u32 	[%rd15+1024], %r188;
$L__BB6_108:
	add.s32 	%r575, %r532, 288;
	setp.ge.s32 	%p90, %r575, %r199;
	@%p90 bra 	$L__BB6_110;
	st.global.u32 	[%rd15+1152], %r189;
$L__BB6_110:
	add.s32 	%r581, %r532, 320;
	setp.ge.s32 	%p91, %r581, %r199;
	@%p91 bra 	$L__BB6_112;
	st.global.u32 	[%rd15+1280], %r190;
$L__BB6_112:
	add.s32 	%r587, %r532, 352;
	setp.ge.s32 	%p92, %r587, %r199;
	@%p92 bra 	$L__BB6_114;
	st.global.u32 	[%rd15+1408], %r191;
$L__BB6_114:
	add.s32 	%r593, %r532, 384;
	setp.ge.s32 	%p93, %r593, %r199;
	@%p93 bra 	$L__BB6_116;
	st.global.u32 	[%rd15+1536], %r192;
$L__BB6_116:
	add.s32 	%r599, %r532, 416;
	setp.ge.s32 	%p94, %r599, %r199;
	@%p94 bra 	$L__BB6_118;
	st.global.u32 	[%rd15+1664], %r193;
$L__BB6_118:
	add.s32 	%r605, %r532, 448;
	setp.ge.s32 	%p95, %r605, %r199;
	@%p95 bra 	$L__BB6_120;
	st.global.u32 	[%rd15+1792], %r194;
$L__BB6_120:
	add.s32 	%r611, %r532, 480;
	setp.ge.s32 	%p96, %r611, %r199;
	@%p96 bra 	$L__BB6_122;
	st.global.u32 	[%rd15+1920], %r195;
$L__BB6_122:
	add.s32 	%r617, %r532, 512;
	setp.ge.s32 	%p97, %r617, %r199;
	@%p97 bra 	$L__BB6_124;
	st.global.u32 	[%rd15+2048], %r196;
$L__BB6_124:
	add.s32 	%r623, %r532, 544;
	setp.ge.s32 	%p98, %r623, %r199;
	@%p98 bra 	$L__BB6_126;
	st.global.u32 	[%rd15+2176], %r197;
$L__BB6_126:
	setp.ge.s32 	%p99, %r113, %r199;
	@%p99 bra 	$L__BB6_128;
	st.global.u32 	[%rd15+2304], %r198;
$L__BB6_128:
	ret;

}


// ===== COMPILED SASS (sm_100) =====

	.target	sm_100

	.elftype	@"ET_EXEC"


//--------------------- .note.nv.tkinfo           --------------------------
	.section	.note.nv.tkinfo,"",@"SHT_NOTE"
	.sectionflags	@"SHF_NOTE_NV_TKINFO"
	.tkinfo
        /*0018*/ 	.word	0x00000002
        /*0030*/ 	.string	""
        /*0030*/ 	.string	"ptxas"
        /*0030*/ 	.string	"Cuda compilation tools, release 13.0, V13.0.88"
        /*0030*/ 	.string	"Build cuda_13.0.r13.0/compiler.36424714_0"
        /*0030*/ 	.string	"-arch sm_100 -m 64 "



//--------------------- .note.nv.cuinfo           --------------------------
	.section	.note.nv.cuinfo,"",@"SHT_NOTE"
	.sectionflags	@"SHF_NOTE_NV_CUINFO"
        /*0018*/ 	.short	0x0002
        /*001a*/ 	.short	0x0064
        /*001c*/ 	.short	0x0082
	.zero		2


//--------------------- .nv.info                  --------------------------
	.section	.nv.info,"",@"SHT_CUDA_INFO"
	.align	4


	//----- nvinfo : EIATTR_REGCOUNT
	.align		4
        /*0000*/ 	.byte	0x04, 0x2f
        /*0002*/ 	.short	(.L_44 - .L_43)
	.align		4
.L_43:
        /*0004*/ 	.word	index@(_Z20blockPrefixSumKernelPiS_S_i)
        /*0008*/ 	.word	0x0000000e


	//----- nvinfo : EIATTR_FRAME_SIZE
	.align		4
.L_44:
        /*000c*/ 	.byte	0x04, 0x11
        /*000e*/ 	.short	(.L_46 - .L_45)
	.align		4
.L_45:
        /*0010*/ 	.word	index@(_Z20blockPrefixSumKernelPiS_S_i)
        /*0014*/ 	.word	0x00000000


	//----- nvinfo : EIATTR_REGCOUNT
	.align		4
.L_46:
        /*0018*/ 	.byte	0x04, 0x2f
        /*001a*/ 	.short	(.L_48 - .L_47)
	.align		4
.L_47:
        /*001c*/ 	.word	index@(_Z18addBlockSumsKernelPiS_i)
        /*0020*/ 	.word	0x0000000c


	//----- nvinfo : EIATTR_FRAME_SIZE
	.align		4
.L_48:
        /*0024*/ 	.byte	0x04, 0x11
        /*0026*/ 	.short	(.L_50 - .L_49)
	.align		4
.L_49:
        /*0028*/ 	.word	index@(_Z18addBlockSumsKernelPiS_i)
        /*002c*/ 	.word	0x00000000


	//----- nvinfo : EIATTR_REGCOUNT
	.align		4
.L_50:
        /*0030*/ 	.byte	0x04, 0x2f
        /*0032*/ 	.short	(.L_52 - .L_51)
	.align		4
.L_51:
        /*0034*/ 	.word	index@(_ZN3cub18CUB_300001_SM_10006detail11EmptyKernelIvEEvv)
        /*0038*/ 	.word	0x00000004


	//----- nvinfo : EIATTR_FRAME_SIZE
	.align		4
.L_52:
        /*003c*/ 	.byte	0x04, 0x11
        /*003e*/ 	.short	(.L_54 - .L_53)
	.align		4
.L_53:
        /*0040*/ 	.word	index@(_ZN3cub18CUB_300001_SM_10006detail11EmptyKernelIvEEvv)
        /*0044*/ 	.word	0x00000000


	//----- nvinfo : EIATTR_REGCOUNT
	.align		4
.L_54:
        /*0048*/ 	.byte	0x04, 0x2f
        /*004a*/ 	.short	(.L_56 - .L_55)
	.align		4
.L_55:
        /*004c*/ 	.word	index@(_ZN3cub18CUB_300001_SM_10006detail8for_each13static_kernelINS2_12policy_hub_t12policy_500_tEmN6thrust24THRUST_300001_SM_1000_NS8cuda_cub20__uninitialized_fill7functorINS7_10device_ptrIiEEiEEEEvT0_T1_)
        /*0050*/ 	.word	0x00000008


	//----- nvinfo : EIATTR_FRAME_SIZE
	.align		4
.L_56:
        /*0054*/ 	.byte	0x04, 0x11
        /*0056*/ 	.short	(.L_58 - .L_57)
	.align		4
.L_57:
        /*0058*/ 	.word	index@(_ZN3cub18CUB_300001_SM_10006detail8for_each13static_kernelINS2_12policy_hub_t12policy_500_tEmN6thrust24THRUST_300001_SM_1000_NS8cuda_cub20__uninitialized_fill7functorINS7_10device_ptrIiEEiEEEEvT0_T1_)
        /*005c*/ 	.word	0x00000000


	//----- nvinfo : EIATTR_REGCOUNT
	.align		4
.L_58:
        /*0060*/ 	.byte	0x04, 0x2f
        /*0062*/ 	.short	(.L_60 - .L_59)
	.align		4
.L_59:
        /*0064*/ 	.word	index@(_ZN3cub18CUB_300001_SM_10006detail4scan20DeviceScanInitKernelINS0_13ScanTileStateIiLb1EEEEEvT_i)
        /*0068*/ 	.word	0x00000008


	//----- nvinfo : EIATTR_FRAME_SIZE
	.align		4
.L_60:
        /*006c*/ 	.byte	0x04, 0x11
        /*006e*/ 	.short	(.L_62 - .L_61)
	.align		4
.L_61:
        /*0070*/ 	.word	index@(_ZN3cub18CUB_300001_SM_10006detail4scan20DeviceScanInitKernelINS0_13ScanTileStateIiLb1EEEEEvT_i)
        /*0074*/ 	.word	0x00000000


	//----- nvinfo : EIATTR_REGCOUNT
	.align		4
.L_62:
        /*0078*/ 	.byte	0x04, 0x2f
        /*007a*/ 	.short	(.L_64 - .L_63)
	.align		4
.L_63:
        /*007c*/ 	.word	index@(_ZN3cub18CUB_300001_SM_10006detail4scan16DeviceScanKernelINS2_10policy_hubIiiijN4cuda3std3__44plusIvEEE10Policy1000EN6thrust24THRUST_300001_SM_1000_NS6detail15normal_iteratorINSD_10device_ptrIiEEEESI_NS0_13ScanTileStateIiLb1EEES9_NS0_8NullTypeEjiLb0ESL_EEvT0_T1_T2_iT3_T4_T5_)
        /*0080*/ 	.word	0x00000038


	//----- nvinfo : EIATTR_FRAME_SIZE
	.align		4
.L_64:
        /*0084*/ 	.byte	0x04, 0x11
        /*0086*/ 	.short	(.L_66 - .L_65)
	.align		4
.L_65:
        /*0088*/ 	.word	index@(_ZN3cub18CUB_300001_SM_10006detail4scan16DeviceScanKernelINS2_10policy_hubIiiijN4cuda3std3__44plusIvEEE10Policy1000EN6thrust24THRUST_300001_SM_1000_NS6detail15normal_iteratorINSD_10device_ptrIiEEEESI_NS0_13ScanTileStateIiLb1EEES9_NS0_8NullTypeEjiLb0ESL_EEvT0_T1_T2_iT3_T4_T5_)
        /*008c*/ 	.word	0x00000000


	//----- nvinfo : EIATTR_REGCOUNT
	.align		4
.L_66:
        /*0090*/ 	.byte	0x04, 0x2f
        /*0092*/ 	.short	(.L_68 - .L_67)
	.align		4
.L_67:
        /*0094*/ 	.word	index@(_ZN3cub18CUB_300001_SM_10006detail4scan16DeviceScanKernelINS2_10policy_hubIiiimN4cuda3std3__44plusIvEEE10Policy1000EN6thrust24THRUST_300001_SM_1000_NS6detail15normal_iteratorINSD_10device_ptrIiEEEESI_NS0_13ScanTileStateIiLb1EEES9_NS0_8NullTypeEmiLb0ESL_EEvT0_T1_T2_iT3_T4_T5_)
        /*0098*/ 	.word	0x00000030


	//----- nvinfo : EIATTR_FRAME_SIZE
	.align		4
.L_68:
        /*009c*/ 	.byte	0x04, 0x11
        /*009e*/ 	.short	(.L_70 - .L_69)
	.align		4
.L_69:
        /*00a0*/ 	.word	index@(_ZN3cub18CUB_300001_SM_10006detail4scan16DeviceScanKernelINS2_10policy_hubIiiimN4cuda3std3__44plusIvEEE10Policy1000EN6thrust24THRUST_300001_SM_1000_NS6detail15normal_iteratorINSD_10device_ptrIiEEEESI_NS0_13ScanTileStateIiLb1EEES9_NS0_8NullTypeEmiLb0ESL_EEvT0_T1_T2_iT3_T4_T5_)
        /*00a4*/ 	.word	0x00000000


	//----- nvinfo : EIATTR_MIN_STACK_SIZE
	.align		4
.L_70:
        /*00a8*/ 	.byte	0x04, 0x12
        /*00aa*/ 	.short	(.L_72 - .L_71)
	.align		4
.L_71:
        /*00ac*/ 	.word	index@(_ZN3cub18CUB_300001_SM_10006detail4scan16DeviceScanKernelINS2_10policy_hubIiiimN4cuda3std3__44plusIvEEE10Policy1000EN6thrust24THRUST_300001_SM_1000_NS6detail15normal_iteratorINSD_10device_ptrIiEEEESI_NS0_13ScanTileStateIiLb1EEES9_NS0_8NullTypeEmiLb0ESL_EEvT0_T1_T2_iT3_T4_T5_)
        /*00b0*/ 	.word	0x00000000


	//----- nvinfo : EIATTR_MIN_STACK_SIZE
	.align		4
.L_72:
        /*00b4*/ 	.byte	0x04, 0x12
        /*00b6*/ 	.short	(.L_74 - .L_73)
	.align		4
.L_73:
        /*00b8*/ 	.word	index@(_ZN3cub18CUB_300001_SM_10006detail4scan16DeviceScanKernelINS2_10policy_hubIiiijN4cuda3std3__44plusIvEEE10Policy1000EN6thrust24THRUST_300001_SM_1000_NS6detail15normal_iteratorINSD_10device_ptrIiEEEESI_NS0_13ScanTileStateIiLb1EEES9_NS0_8NullTypeEjiLb0ESL_EEvT0_T1_T2_iT3_T4_T5_)
        /*00bc*/ 	.word	0x00000000


	//----- nvinfo : EIATTR_MIN_STACK_SIZE
	.align		4
.L_74:
        /*00c0*/ 	.byte	0x04, 0x12
        /*00c2*/ 	.short	(.L_76 - .L_75)
	.align		4
.L_75:
        /*00c4*/ 	.word	index@(_ZN3cub18CUB_300001_SM_10006detail4scan20DeviceScanInitKernelINS0_13ScanTileStateIiLb1EEEEEvT_i)
        /*00c8*/ 	.word	0x00000000


	//----- nvinfo : EIATTR_MIN_STACK_SIZE
	.align		4
.L_76:
        /*00cc*/ 	.byte	0x04, 0x12
        /*00ce*/ 	.short	(.L_78 - .L_77)
	.align		4
.L_77:
        /*00d0*/ 	.word	index@(_ZN3cub18CUB_300001_SM_10006detail8for_each13static_kernelINS2_12policy_hub_t12policy_500_tEmN6thrust24THRUST_300001_SM_1000_NS8cuda_cub20__uninitialized_fill7functorINS7_10device_ptrIiEEiEEEEvT0_T1_)
        /*00d4*/ 	.word	0x00000000


	//----- nvinfo : EIATTR_MIN_STACK_SIZE
	.align		4
.L_78:
        /*00d8*/ 	.byte	0x04, 0x12
        /*00da*/ 	.short	(.L_80 - .L_79)
	.align		4
.L_79:
        /*00dc*/ 	.word	index@(_ZN3cub18CUB_300001_SM_10006detail11EmptyKernelIvEEvv)
        /*00e0*/ 	.word	0x00000000


	//----- nvinfo : EIATTR_MIN_STACK_SIZE
	.align		4
.L_80:
        /*00e4*/ 	.byte	0x04, 0x12
        /*00e6*/ 	.short	(.L_82 - .L_81)
	.align		4
.L_81:
        /*00e8*/ 	.word	index@(_Z18addBlockSumsKernelPiS_i)
        /*00ec*/ 	.word	0x00000000


	//----- nvinfo : EIATTR_MIN_STACK_SIZE
	.align		4
.L_82:
        /*00f0*/ 	.byte	0x04, 0x12
        /*00f2*/ 	.short	(.L_84 - .L_83)
	.align		4
.L_83:
        /*00f4*/ 	.word	index@(_Z20blockPrefixSumKernelPiS_S_i)
        /*00f8*/ 	.word	0x00000000
.L_84:


//--------------------- .nv.compat                --------------------------
	.section	.nv.compat,"",@"SHT_CUDA_COMPAT_INFO"
	.align	4
        /*0000*/ 	.byte	0x02, 0x09, 0x00, 0x00, 0x02, 0x02, 0x01, 0x00, 0x02, 0x05, 0x05, 0x00, 0x03, 0x07, 0x01, 0x01
        /*0010*/ 	.byte	0x02, 0x03, 0x00, 0x00, 0x02, 0x06, 0x01, 0x00, 0x04, 0x0b, 0x08, 0x00, 0x09, 0x00, 0x00, 0x00
        /*0020*/ 	.byte	0x00, 0x00, 0x00, 0x00


//--------------------- .nv.info._ZN3cub18CUB_300001_SM_10006detail4scan16DeviceScanKernelINS2_10policy_hubIiiimN4cuda3std3__44plusIvEEE10Policy1000EN6thrust24THRUST_300001_SM_1000_NS6detail15normal_iteratorINSD_10device_ptrIiEEEESI_NS0_13ScanTileStateIiLb1EEES9_NS0_8NullTypeEmiLb0ESL_EEvT0_T1_T2_iT3_T4_T5_ --------------------------
	.section	.nv.info._ZN3cub18CUB_300001_SM_10006detail4scan16DeviceScanKernelINS2_10policy_hubIiiimN4cuda3std3__44plusIvEEE10Policy1000EN6thrust24THRUST_300001_SM_1000_NS6detail15normal_iteratorINSD_10device_ptrIiEEEESI_NS0_13ScanTileStateIiLb1EEES9_NS0_8NullTypeEmiLb0ESL_EEvT0_T1_T2_iT3_T4_T5_,"",@"SHT_CUDA_INFO"
	.sectionflags	@""
	.align	4


	//----- nvinfo : EIATTR_CUDA_API_VERSION
	.align		4
        /*0000*/ 	.byte	0x04, 0x37
        /*0002*/ 	.short	(.L_86 - .L_85)
.L_85:
        /*0004*/ 	.word	0x00000082


	//----- nvinfo : EIATTR_KPARAM_INFO
	.align		4
.L_86:
        /*0008*/ 	.byte	0x04, 0x17
        /*000a*/ 	.short	(.L_88 - .L_87)
.L_87:
        /*000c*/ 	.word	0x00000000
        /*0010*/ 	.short	0x0006
        /*0012*/ 	.short	0x0020
        /*0014*/ 	.byte	0x00, 0xf0, 0x21, 0x00


	//----- nvinfo : EIATTR_KPARAM_INFO
	.align		4
.L_88:
        /*0018*/ 	.byte	0x04, 0x17
        /*001a*/ 	.short	(.L_90 - .L_89)
.L_89:
        /*001c*/ 	.word	0x00000000
        /*0020*/ 	.short	0x0005
        /*0022*/ 	.short	0x001d
        /*0024*/ 	.byte	0x00, 0xf0, 0x05, 0x00


	//----- nvinfo : EIATTR_KPARAM_INFO
	.align		4
.L_90:
        /*0028*/ 	.byte	0x04, 0x17
        /*002a*/ 	.short	(.L_92 - .L_91)
.L_91:
        /*002c*/ 	.word	0x00000000
        /*0030*/ 	.short	0x0004
        /*0032*/ 	.short	0x001c
        /*0034*/ 	.byte	0x00, 0xf0, 0x05, 0x00


	//----- nvinfo : EIATTR_KPARAM_INFO
	.align		4
.L_92:
        /*0038*/ 	.byte	0x04, 0x17
        /*003a*/ 	.short	(.L_94 - .L_93)
.L_93:
        /*003c*/ 	.word	0x00000000
        /*0040*/ 	.short	0x0003
        /*0042*/ 	.short	0x0018
        /*0044*/ 	.byte	0x00, 0xf0, 0x11, 0x00


	//----- nvinfo : EIATTR_KPARAM_INFO
	.align		4
.L_94:
        /*0048*/ 	.byte	0x04, 0x17
        /*004a*/ 	.short	(.L_96 - .L_95)
.L_95:
        /*004c*/ 	.word	0x00000000
        /*0050*/ 	.short	0x0002
        /*0052*/ 	.short	0x0010
        /*0054*/ 	.byte	0x00, 0xf0, 0x21, 0x00


	//----- nvinfo : EIATTR_KPARAM_INFO
	.align		4
.L_96:
        /*0058*/ 	.byte	0x04, 0x17
        /*005a*/ 	.short	(.L_98 - .L_97)
.L_97:
        /*005c*/ 	.word	0x00000000
        /*0060*/ 	.short	0x0001
        /*0062*/ 	.short	0x0008
        /*0064*/ 	.byte	0x00, 0xf0, 0x21, 0x00


	//----- nvinfo : EIATTR_KPARAM_INFO
	.align		4
.L_98:
        /*0068*/ 	.byte	0x04, 0x17
        /*006a*/ 	.short	(.L_100 - .L_99)
.L_99:
        /*006c*/ 	.word	0x00000000
        /*0070*/ 	.short	0x0000
        /*0072*/ 	.short	0x0000
        /*0074*/ 	.byte	0x00, 0xf0, 0x21, 0x00


	//----- nvinfo : EIATTR_SPARSE_MMA_MASK
	.align		4
.L_100:
        /*0078*/ 	.byte	0x03, 0x50
        /*007a*/ 	.short	0x0000


	//----- nvinfo : EIATTR_MAXREG_COUNT
	.align		4
        /*007c*/ 	.byte	0x03, 0x1b
        /*007e*/ 	.short	0x0080


	//----- nvinfo : EIATTR_NUM_BARRIERS
	.align		4
        /*0080*/ 	.byte	0x02, 0x4c
        /*0082*/ 	.byte	0x01
	.zero		1


	//----- nvinfo : EIATTR_MERCURY_ISA_VERSION
	.align		4
        /*0084*/ 	.byte	0x03, 0x5f
        /*0086*/ 	.short	0x0101


	//----- nvinfo : EIATTR_COOP_GROUP_MASK_REGIDS
	.align		4
        /*0088*/ 	.byte	0x04, 0x29
        /*008a*/ 	.short	(.L_102 - .L_101)


	//   ....[0]....
.L_101:
        /*008c*/ 	.word	0xffffffff


	//   ....[1]....
        /*0090*/ 	.word	0xffffffff


	//   ....[2]....
        /*0094*/ 	.word	0xffffffff


	//   ....[3]....
        /*0098*/ 	.word	0xffffffff


	//   ....[4]....
        /*009c*/ 	.word	0xffffffff


	//   ....[5]....
        /*00a0*/ 	.word	0xffffffff


	//   ....[6]....
        /*00a4*/ 	.word	0xffffffff


	//   ....[7]....
        /*00a8*/ 	.word	0xffffffff


	//   ....[8]....
        /*00ac*/ 	.word	0xffffffff


	//   ....[9]....
        /*00b0*/ 	.word	0xffffffff


	//   ....[10]....
        /*00b4*/ 	.word	0xffffffff


	//   ....[11]....
        /*00b8*/ 	.word	0xffffffff


	//   ....[12]....
        /*00bc*/ 	.word	0xffffffff


	//   ....[13]....
        /*00c0*/ 	.word	0xffffffff


	//   ....[14]....
        /*00c4*/ 	.word	0xffffffff


	//   ....[15]....
        /*00c8*/ 	.word	0xffffffff


	//   ....[16]....
        /*00cc*/ 	.word	0xffffffff


	//   ....[17]....
        /*00d0*/ 	.word	0xffffffff


	//   ....[18]....
        /*00d4*/ 	.word	0xffffffff


	//   ....[19]....
        /*00d8*/ 	.word	0xffffffff


	//   ....[20]....
        /*00dc*/ 	.word	0xffffffff


	//   ....[21]....
        /*00e0*/ 	.word	0xffffffff


	//   ....[22]....
        /*00e4*/ 	.word	0xffffffff


	//   ....[23]....
        /*00e8*/ 	.word	0xffffffff


	//   ....[24]....
        /*00ec*/ 	.word	0xffffffff


	//   ....[25]....
        /*00f0*/ 	.word	0xffffffff


	//   ....[26]....
        /*00f4*/ 	.word	0xffffffff


	//   ....[27]....
        /*00f8*/ 	.word	0xffffffff


	//   ....[28]....
        /*00fc*/ 	.word	0xffffffff


	//   ....[29]....
        /*0100*/ 	.word	0xffffffff


	//   ....[30]....
        /*0104*/ 	.word	0xffffffff


	//   ....[31]....
        /*0108*/ 	.word	0xffffffff


	//   ....[32]....
        /*010c*/ 	.word	0xffffffff


	//   ....[33]....
        /*0110*/ 	.word	0xffffffff


	//   ....[34]....
        /*0114*/ 	.word	0xffffffff


	//   ....[35]....
        /*0118*/ 	.word	0xffffffff


	//   ....[36]....
        /*011c*/ 	.word	0xffffffff


	//   ....[37]....
        /*0120*/ 	.word	0xffffffff


	//   ....[38]....
        /*0124*/ 	.word	0xffffffff


	//   ....[39]....
        /*0128*/ 	.word	0xffffffff


	//   ....[40]....
        /*012c*/ 	.word	0xffffffff


	//   ....[41]....
        /*0130*/ 	.word	0xffffffff


	//   ....[42]....
        /*0134*/ 	.word	0xffffffff


	//   ....[43]....
        /*0138*/ 	.word	0xffffffff


	//   ....[44]....
        /*013c*/ 	.word	0xffffffff


	//   ....[45]....
        /*0140*/ 	.word	0xffffffff


	//   ....[46]....
        /*0144*/ 	.word	0xffffffff


	//   ....[47]....
        /*0148*/ 	.word	0xffffffff


	//   ....[48]....
        /*014c*/ 	.word	0xffffffff


	//   ....[49]....
        /*0150*/ 	.word	0xffffffff


	//   ....[50]....
        /*0154*/ 	.word	0xffffffff


	//   ....[51]....
        /*0158*/ 	.word	0xffffffff


	//   ....[52]....
        /*015c*/ 	.word	0xffffffff


	//   ....[53]....
        /*0160*/ 	.word	0xffffffff


	//   ....[54]....
        /*0164*/ 	.word	0xffffffff


	//   ....[55]....
        /*0168*/ 	.word	0xffffffff


	//   ....[56]....
        /*016c*/ 	.word	0xffffffff


	//   ....[57]....
        /*0170*/ 	.word	0xffffffff


	//   ....[58]....
        /*0174*/ 	.word	0xffffffff


	//   ....[59]....
        /*0178*/ 	.word	0xffffffff


	//   ....[60]....
        /*017c*/ 	.word	0x05000008


	//   ....[61]....
        /*0180*/ 	.word	0x05000008


	//   ....[62]....
        /*0184*/ 	.word	0x05000008


	//   ....[63]....
        /*0188*/ 	.word	0x05000008


	//   ....[64]....
        /*018c*/ 	.word	0x05000008


	//   ....[65]....
        /*0190*/ 	.word	0x05000008


	//   ....[66]....
        /*0194*/ 	.word	0x05000008


	//   ....[67]....
        /*0198*/ 	.word	0x05000008


	//   ....[68]....
        /*019c*/ 	.word	0x05000008


	//   ....[69]....
        /*01a0*/ 	.word	0x05000008


	//   ....[70]....
        /*01a4*/ 	.word	0x05000008


	//   ....[71]....
        /*01a8*/ 	.word	0x05000008


	//   ....[72]....
        /*01ac*/ 	.word	0x05000008


	//   ....[73]....
        /*01b0*/ 	.word	0x05000008


	//   ....[74]....
        /*01b4*/ 	.word	0x05000008


	//   ....[75]....
        /*01b8*/ 	.word	0x05000008


	//   ....[76]....
        /*01bc*/ 	.word	0x05000008


	//   ....[77]....
        /*01c0*/ 	.word	0x05000008


	//   ....[78]....
        /*01c4*/ 	.word	0x05000008


	//   ....[79]....
        /*01c8*/ 	.word	0x05000008


	//   ....[80]....
        /*01cc*/ 	.word	0x05000008


	//   ....[81]....
        /*01d0*/ 	.word	0x05000008


	//   ....[82]....
        /*01d4*/ 	.word	0x05000008


	//   ....[83]....
        /*01d8*/ 	.word	0x05000008


	//   ....[84]....
        /*01dc*/ 	.word	0x05000008


	//   ....[85]....
        /*01e0*/ 	.word	0x05000008


	//   ....[86]....
        /*01e4*/ 	.word	0x05000008


	//   ....[87]....
        /*01e8*/ 	.word	0x05000008


	//   ....[88]....
        /*01ec*/ 	.word	0x05000008


	//   ....[89]....
        /*01f0*/ 	.word	0x05000008


	//   ....[90]....
        /*01f4*/ 	.word	0x05000008


	//   ....[91]....
        /*01f8*/ 	.word	0x05000008


	//   ....[92]....
        /*01fc*/ 	.word	0x05000008


	//   ....[93]....
        /*0200*/ 	.word	0x05000008


	//   ....[94]....
        /*0204*/ 	.word	0x05000008


	//   ....[95]....
        /*0208*/ 	.word	0x05000008


	//----- nvinfo : EIATTR_COOP_GROUP_INSTR_OFFSETS
	.align		4
.L_102:
        /*020c*/ 	.byte	0x04, 0x28
        /*020e*/ 	.short	(.L_104 - .L_103)


	//   ....[0]....
.L_103:
        /*0210*/ 	.word	0x00000470


	//   ....[1]....
        /*0214*/ 	.word	0x000006a0


	//   ....[2]....
        /*0218*/ 	.word	0x000006c0


	//   ....[3]....
        /*021c*/ 	.word	0x000006e0


	//   ....[4]....
        /*0220*/ 	.word	0x00000700


	//   ....[5]....
        /*0224*/ 	.word	0x00000720


	//   ....[6]....
        /*0228*/ 	.word	0x00000b20


	//   ....[7]....
        /*022c*/ 	.word	0x00000b40


	//   ....[8]....
        /*0230*/ 	.word	0x00000b60


	//   ....[9]....
        /*0234*/ 	.word	0x00000b80


	//   ....[10]....
        /*0238*/ 	.word	0x00000ba0


	//   ....[11]....
        /*023c*/ 	.word	0x00000fa0


	//   ....[12]....
        /*0240*/ 	.word	0x00001030


	//   ....[13]....
        /*0244*/ 	.word	0x00001090


	//   ....[14]....
        /*0248*/ 	.word	0x00001130


	//   ....[15]....
        /*024c*/ 	.word	0x00001190


	//   ....[16]....
        /*0250*/ 	.word	0x000011d0


	//   ....[17]....
        /*0254*/ 	.word	0x00001220


	//   ....[18]....
        /*0258*/ 	.word	0x00001270


	//   ....[19]....
        /*025c*/ 	.word	0x00001280


	//   ....[20]....
        /*0260*/ 	.word	0x00001360


	//   ....[21]....
        /*0264*/ 	.word	0x000013f0


	//   ....[22]....
        /*0268*/ 	.word	0x00001440


	//   ....[23]....
        /*026c*/ 	.word	0x000014a0


	//   ....[24]....
        /*0270*/ 	.word	0x00001500


	//   ....[25]....
        /*0274*/ 	.word	0x00001540


	//   ....[26]....
        /*0278*/ 	.word	0x00001580


	//   ....[27]....
        /*027c*/ 	.word	0x000015c0


	//   ....[28]....
        /*0280*/ 	.word	0x000015d0


	//   ....[29]....
        /*0284*/ 	.word	0x00001a50


	//   ....[30]....
        /*0288*/ 	.word	0x00002410


	//   ....[31]....
        /*028c*/ 	.word	0x00002640


	//   ....[32]....
        /*0290*/ 	.word	0x00002660


	//   ....[33]....
        /*0294*/ 	.word	0x00002680


	//   ....[34]....
        /*0298*/ 	.word	0x000026a0


	//   ....[35]....
        /*029c*/ 	.word	0x000026c0


	//   ....[36]....
        /*02a0*/ 	.word	0x00002a50


	//   ....[37]....
        /*02a4*/ 	.word	0x00002a70


	//   ....[38]....
        /*02a8*/ 	.word	0x00002a90


	//   ....[39]....
        /*02ac*/ 	.word	0x00002ab0


	//   ....[40]....
        /*02b0*/ 	.word	0x00002ad0


	//   ....[41]....
        /*02b4*/ 	.word	0x00002ed0


	//   ....[42]....
        /*02b8*/ 	.word	0x00002f60


	//   ....[43]....
        /*02bc*/ 	.word	0x00002fc0


	//   ....[44]....
        /*02c0*/ 	.word	0x00003030


	//   ....[45]....
        /*02c4*/ 	.word	0x00003090


	//   ....[46]....
        /*02c8*/ 	.word	0x000030f0


	//   ....[47]....
        /*02cc*/ 	.word	0x00003140


	//   ....[48]....
        /*02d0*/ 	.word	0x000031a0


	//   ....[49]....
        /*02d4*/ 	.word	0x000031b0


	//   ....[50]....
        /*02d8*/ 	.word	0x00003290


	//   ....[51]....
        /*02dc*/ 	.word	0x00003320


	//   ....[52]....
        /*02e0*/ 	.word	0x00003370


	//   ....[53]....
        /*02e4*/ 	.word	0x000033e0


	//   ....[54]....
        /*02e8*/ 	.word	0x00003440


	//   ....[55]....
        /*02ec*/ 	.word	0x00003490


	//   ....[56]....
        /*02f0*/ 	.word	0x000034f0


	//   ....[57]....
        /*02f4*/ 	.word	0x00003530


	//   ....[58]....
        /*02f8*/ 	.word	0x00003540


	//   ....[59]....
        /*02fc*/ 	.word	0x000039a0


	//   ....[60]....
        /*0300*/ 	.word	0x00003f50


	//   ....[61]....
        /*0304*/ 	.word	0x00003fd0


	//   ....[62]....
        /*0308*/ 	.word	0x00004070


	//   ....[63]....
        /*030c*/ 	.word	0x00004160


	//   ....[64]....
        /*0310*/ 	.word	0x000041e0


	//   ....[65]....
        /*0314*/ 	.word	0x00004260


	//   ....[66]....
        /*0318*/ 	.word	0x000042e0


	//   ....[67]....
        /*031c*/ 	.word	0x00004360


	//   ....[68]....
        /*0320*/ 	.word	0x00004400


	//   ....[69]....
        /*0324*/ 	.word	0x00004470


	//   ....[70]....
        /*0328*/ 	.word	0x000044f0


	//   ....[71]....
        /*032c*/ 	.word	0x00004570


	//   ....[72]....
        /*0330*/ 	.word	0x00004620


	//   ....[73]....
        /*0334*/ 	.word	0x000046a0


	//   ....[74]....
        /*0338*/ 	.word	0x00004710


	//   ....[75]....
        /*033c*/ 	.word	0x00004780


	//   ....[76]....
        /*0340*/ 	.word	0x000047f0


	//   ....[77]....
        /*0344*/ 	.word	0x00004850


	//   ....[78]....
        /*0348*/ 	.word	0x000048c0


	//   ....[79]....
        /*034c*/ 	.word	0x00004940


	//   ....[80]....
        /*0350*/ 	.word	0x000049e0


	//   ....[81]....
        /*0354*/ 	.word	0x00004ab0


	//   ....[82]....
        /*0358*/ 	.word	0x00004b30


	//   ....[83]....
        /*035c*/ 	.word	0x00004bd0


	//   ....[84]....
        /*0360*/ 	.word	0x00004c60


	//   ....[85]....
        /*0364*/ 	.word	0x00004cd0


	//   ....[86]....
        /*0368*/ 	.word	0x00004d70


	//   ....[87]....
        /*036c*/ 	.word	0x00004de0


	//   ....[88]....
        /*0370*/ 	.word	0x00004e60


	//   ....[89]....
        /*0374*/ 	.word	0x00004ee0


	//   ....[90]....
        /*0378*/ 	.word	0x00004f90


	//   ....[91]....
        /*037c*/ 	.word	0x00005030


	//   ....[92]....
        /*0380*/ 	.word	0x000050c0


	//   ....[93]....
        /*0384*/ 	.word	0x00005160


	//   ....[94]....
        /*0388*/ 	.word	0x000051e0


	//   ....[95]....
        /*038c*/ 	.word	0x00005240


	//----- nvinfo : EIATTR_VRC_CTA_INIT_COUNT
	.align		4
.L_104:
        /*0390*/ 	.byte	0x02, 0x4a
	.zero		1
	.zero		1


	//----- nvinfo : EIATTR_EXIT_INSTR_OFFSETS
	.align		4
        /*0394*/ 	.byte	0x04, 0x1c
        /*0396*/ 	.short	(.L_106 - .L_105)


	//   ....[0]....
.L_105:
        /*0398*/ 	.word	0x00001cc0


	//   ....[1]....
        /*039c*/ 	.word	0x00001cf0


	//   ....[2]....
        /*03a0*/ 	.word	0x00003ee0


	//   ....[3]....
        /*03a4*/ 	.word	0x00003f00


	//----- nvinfo : EIATTR_MAX_THREADS
	.align		4
.L_106:
        /*03a8*/ 	.byte	0x04, 0x05
        /*03aa*/ 	.short	(.L_108 - .L_107)
.L_107:
        /*03ac*/ 	.word	0x000001a0
        /*03b0*/ 	.word	0x00000001
        /*03b4*/ 	.word	0x00000001


	//----- nvinfo : EIATTR_CRS_STACK_SIZE
	.align		4
.L_108:
        /*03b8*/ 	.byte	0x04, 0x1e
        /*03ba*/ 	.short	(.L_110 - .L_109)
.L_109:
        /*03bc*/ 	.word	0x00000000


	//----- nvinfo : EIATTR_CBANK_PARAM_SIZE
	.align		4
.L_110:
        /*03c0*/ 	.byte	0x03, 0x19
        /*03c2*/ 	.short	0x0028


	//----- nvinfo : EIATTR_PARAM_CBANK
	.align		4
        /*03c4*/ 	.byte	0x04, 0x0a
        /*03c6*/ 	.short	(.L_112 - .L_111)
	.align		4
.L_111:
        /*03c8*/ 	.word	index@(.nv.constant0._ZN3cub18CUB_300001_SM_10006detail4scan16DeviceScanKernelINS2_10policy_hubIiiimN4cuda3std3__44plusIvEEE10Policy1000EN6thrust24THRUST_300001_SM_1000_NS6detail15normal_iteratorINSD_10device_ptrIiEEEESI_NS0_13ScanTileStateIiLb1EEES9_NS0_8NullTypeEmiLb0ESL_EEvT0_T1_T2_iT3_T4_T5_)
        /*03cc*/ 	.short	0x0380
        /*03ce*/ 	.short	0x0028


	//----- nvinfo : EIATTR_SW_WAR
	.align		4
.L_112:
        /*03d0*/ 	.byte	0x04, 0x36
        /*03d2*/ 	.short	(.L_114 - .L_113)
.L_113:
        /*03d4*/ 	.word	0x00000008
.L_114:


//--------------------- .nv.info._ZN3cub18CUB_300001_SM_10006detail4scan16DeviceScanKernelINS2_10policy_hubIiiijN4cuda3std3__44plusIvEEE10Policy1000EN6thrust24THRUST_300001_SM_1000_NS6detail15normal_iteratorINSD_10device_ptrIiEEEESI_NS0_13ScanTileStateIiLb1EEES9_NS0_8NullTypeEjiLb0ESL_EEvT0_T1_T2_iT3_T4_T5_ --------------------------
	.section	.nv.info._ZN3cub18CUB_300001_SM_10006detail4scan16DeviceScanKernelINS2_10policy_hubIiiijN4cuda3std3__44plusIvEEE10Policy1000EN6thrust24THRUST_300001_SM_1000_NS6detail15normal_iteratorINSD_10device_ptrIiEEEESI_NS0_13ScanTileStateIiLb1EEES9_NS0_8NullTypeEjiLb0ESL_EEvT0_T1_T2_iT3_T4_T5_,"",@"SHT_CUDA_INFO"
	.sectionflags	@""
	.align	4


	//----- nvinfo : EIATTR_CUDA_API_VERSION
	.align		4
        /*0000*/ 	.byte	0x04, 0x37
        /*0002*/ 	.short	(.L_116 - .L_115)
.L_115:
        /*0004*/ 	.word	0x00000082


	//----- nvinfo : EIATTR_KPARAM_INFO
	.align		4
.L_116:
        /*0008*/ 	.byte	0x04, 0x17
        /*000a*/ 	.short	(.L_118 - .L_117)
.L_117:
        /*000c*/ 	.word	0x00000000
        /*0010*/ 	.short	0x0006
        /*0012*/ 	.short	0x0020
        /*0014*/ 	.byte	0x00, 0xf0, 0x11, 0x00


	//----- nvinfo : EIATTR_KPARAM_INFO
	.align		4
.L_118:
        /*0018*/ 	.byte	0x04, 0x17
        /*001a*/ 	.short	(.L_120 - .L_119)
.L_119:
        /*001c*/ 	.word	0x00000000
        /*0020*/ 	.short	0x0005
        /*0022*/ 	.short	0x001d
        /*0024*/ 	.byte	0x00, 0xf0, 0x05, 0x00


	//----- nvinfo : EIATTR_KPARAM_INFO
	.align		4
.L_120:
        /*0028*/ 	.byte	0x04, 0x17
        /*002a*/ 	.short	(.L_122 - .L_121)
.L_121:
        /*002c*/ 	.word	0x00000000
        /*0030*/ 	.short	0x0004
        /*0032*/ 	.short	0x001c
        /*0034*/ 	.byte	0x00, 0xf0, 0x05, 0x00


	//----- nvinfo : EIATTR_KPARAM_INFO
	.align		4
.L_122:
        /*0038*/ 	.byte	0x04, 0x17
        /*003a*/ 	.short	(.L_124 - .L_123)
.L_123:
        /*003c*/ 	.word	0x00000000
        /*0040*/ 	.short	0x0003
        /*0042*/ 	.short	0x0018
        /*0044*/ 	.byte	0x00, 0xf0, 0x11, 0x00


	//----- nvinfo : EIATTR_KPARAM_INFO
	.align		4
.L_124:
        /*0048*/ 	.byte	0x04, 0x17
        /*004a*/ 	.short	(.L_126 - .L_125)
.L_125:
        /*004c*/ 	.word	0x00000000
        /*0050*/ 	.short	0x0002
        /*0052*/ 	.short	0x0010
        /*0054*/ 	.byte	0x00, 0xf0, 0x21, 0x00


	//----- nvinfo : EIATTR_KPARAM_INFO
	.align		4
.L_126:
        /*0058*/ 	.byte	0x04, 0x17
        /*005a*/ 	.short	(.L_128 - .L_127)
.L_127:
        /*005c*/ 	.word	0x00000000
        /*0060*/ 	.short	0x0001
        /*0062*/ 	.short	0x0008
        /*0064*/ 	.byte	0x00, 0xf0, 0x21, 0x00


	//----- nvinfo : EIATTR_KPARAM_INFO
	.align		4
.L_128:
        /*0068*/ 	.byte	0x04, 0x17
        /*006a*/ 	.short	(.L_130 - .L_129)
.L_129:
        /*006c*/ 	.word	0x00000000
        /*0070*/ 	.short	0x0000
        /*0072*/ 	.short	0x0000
        /*0074*/ 	.byte	0x00, 0xf0, 0x21, 0x00


	//----- nvinfo : EIATTR_SPARSE_MMA_MASK
	.align		4
.L_130:
        /*0078*/ 	.byte	0x03, 0x50
        /*007a*/ 	.short	0x0000


	//----- nvinfo : EIATTR_MAXREG_COUNT
	.align		4
        /*007c*/ 	.byte	0x03, 0x1b
        /*007e*/ 	.short	0x00a8


	//----- nvinfo : EIATTR_NUM_BARRIERS
	.align		4
        /*0080*/ 	.byte	0x02, 0x4c
        /*0082*/ 	.byte	0x01
	.zero		1


	//----- nvinfo : EIATTR_MERCURY_ISA_VERSION
	.align		4
        /*0084*/ 	.byte	0x03, 0x5f
        /*0086*/ 	.short	0x0101


	//----- nvinfo : EIATTR_UNUSED_LOAD_BYTE_OFFSET
	.align		4
        /*0088*/ 	.byte	0x04, 0x44
        /*008a*/ 	.short	(.L_132 - .L_131)


	//   ....[0]....
.L_131:
        /*008c*/ 	.word	0x00002a20
        /*0090*/ 	.word	0x00000fff


	//----- nvinfo : EIATTR_COOP_GROUP_MASK_REGIDS
	.align		4
.L_132:
        /*0094*/ 	.byte	0x04, 0x29
        /*0096*/ 	.short	(.L_134 - .L_133)


	//   ....[0]....
.L_133:
        /*0098*/ 	.word	0xffffffff


	//   ....[1]....
        /*009c*/ 	.word	0xffffffff


	//   ....[2]....
        /*00a0*/ 	.word	0xffffffff


	//   ....[3]....
        /*00a4*/ 	.word	0xffffffff


	//   ....[4]....
        /*00a8*/ 	.word	0xffffffff


	//   ....[5]....
        /*00ac*/ 	.word	0xffffffff


	//   ....[6]....
        /*00b0*/ 	.word	0xffffffff


	//   ....[7]....
        /*00b4*/ 	.word	0xffffffff


	//   ....[8]....
        /*00b8*/ 	.word	0xffffffff


	//   ....[9]....
        /*00bc*/ 	.word	0xffffffff


	//   ....[10]....
        /*00c0*/ 	.word	0xffffffff


	//   ....[11]....
        /*00c4*/ 	.word	0xffffffff


	//   ....[12]....
        /*00c8*/ 	.word	0xffffffff


	//   ....[13]....
        /*00cc*/ 	.word	0xffffffff


	//   ....[14]....
        /*00d0*/ 	.word	0xffffffff


	//   ....[15]....
        /*00d4*/ 	.word	0xffffffff


	//   ....[16]....
        /*00d8*/ 	.word	0xffffffff


	//   ....[17]....
        /*00dc*/ 	.word	0xffffffff


	//   ....[18]....
        /*00e0*/ 	.word	0xffffffff


	//   ....[19]....
        /*00e4*/ 	.word	0xffffffff


	//   ....[20]....
        /*00e8*/ 	.word	0xffffffff


	//   ....[21]....
        /*00ec*/ 	.word	0xffffffff


	//   ....[22]....
        /*00f0*/ 	.word	0xffffffff


	//   ....[23]....
        /*00f4*/ 	.word	0xffffffff


	//   ....[24]....
        /*00f8*/ 	.word	0xffffffff


	//   ....[25]....
        /*00fc*/ 	.word	0xffffffff


	//   ....[26]....
        /*0100*/ 	.word	0xffffffff


	//   ....[27]....
        /*0104*/ 	.word	0xffffffff


	//   ....[28]....
        /*0108*/ 	.word	0xffffffff


	//   ....[29]....
        /*010c*/ 	.word	0xffffffff


	//   ....[30]....
        /*0110*/ 	.word	0xffffffff


	//   ....[31]....
        /*0114*/ 	.word	0xffffffff


	//   ....[32]....
        /*0118*/ 	.word	0xffffffff


	//   ....[33]....
        /*011c*/ 	.word	0xffffffff


	//   ....[34]....
        /*0120*/ 	.word	0xffffffff


	//   ....[35]....
        /*0124*/ 	.word	0xffffffff


	//   ....[36]....
        /*0128*/ 	.word	0xffffffff


	//   ....[37]....
        /*012c*/ 	.word	0xffffffff


	//   ....[38]....
        /*0130*/ 	.word	0xffffffff


	//   ....[39]....
        /*0134*/ 	.word	0xffffffff


	//   ....[40]....
        /*0138*/ 	.word	0xffffffff


	//   ....[41]....
        /*013c*/ 	.word	0xffffffff


	//   ....[42]....
        /*0140*/ 	.word	0xffffffff


	//   ....[43]....
        /*0144*/ 	.word	0xffffffff


	//   ....[44]....
        /*0148*/ 	.word	0xffffffff


	//   ....[45]....
        /*014c*/ 	.word	0xffffffff


	//   ....[46]....
        /*0150*/ 	.word	0xffffffff


	//   ....[47]....
        /*0154*/ 	.word	0xffffffff


	//   ....[48]....
        /*0158*/ 	.word	0xffffffff


	//   ....[49]....
        /*015c*/ 	.word	0xffffffff


	//   ....[50]....
        /*0160*/ 	.word	0xffffffff


	//   ....[51]....
        /*0164*/ 	.word	0xffffffff


	//   ....[52]....
        /*0168*/ 	.word	0xffffffff


	//   ....[53]....
        /*016c*/ 	.word	0xffffffff


	//   ....[54]....
        /*0170*/ 	.word	0xffffffff


	//   ....[55]....
        /*0174*/ 	.word	0xffffffff


	//   ....[56]....
        /*0178*/ 	.word	0xffffffff


	//   ....[57]....
        /*017c*/ 	.word	0xffffffff


	//   ....[58]....
        /*0180*/ 	.word	0xffffffff


	//   ....[59]....
        /*0184*/ 	.word	0xffffffff


	//   ....[60]....
        /*0188*/ 	.word	0x05000015


	//   ....[61]....
        /*018c*/ 	.word	0x05000015


	//   ....[62]....
        /*0190*/ 	.word	0x05000015


	//   ....[63]....
        /*0194*/ 	.word	0x05000015


	//   ....[64]....
        /*0198*/ 	.word	0x05000015


	//   ....[65]....
        /*019c*/ 	.word	0x05000015


	//   ....[66]....
        /*01a0*/ 	.word	0x05000015


	//   ....[67]....
        /*01a4*/ 	.word	0x05000015


	//   ....[68]....
        /*01a8*/ 	.word	0x05000015


	//   ....[69]....
        /*01ac*/ 	.word	0x05000015


	//   ....[70]....
        /*01b0*/ 	.word	0x05000015


	//   ....[71]....
        /*01b4*/ 	.word	0x05000015


	//   ....[72]....
        /*01b8*/ 	.word	0x05000015


	//   ....[73]....
        /*01bc*/ 	.word	0x05000015


	//   ....[74]....
        /*01c0*/ 	.word	0x05000015


	//   ....[75]....
        /*01c4*/ 	.word	0x05000015


	//   ....[76]....
        /*01c8*/ 	.word	0x05000015


	//   ....[77]....
        /*01cc*/ 	.word	0x05000015


	//   ....[78]....
        /*01d0*/ 	.word	0x05000015


	//   ....[79]....
        /*01d4*/ 	.word	0x05000015


	//   ....[80]....
        /*01d8*/ 	.word	0x05000015


	//   ....[81]....
        /*01dc*/ 	.word	0x05000015


	//   ....[82]....
        /*01e0*/ 	.word	0x05000015


	//   ....[83]....
        /*01e4*/ 	.word	0x05000015


	//   ....[84]....
        /*01e8*/ 	.word	0x05000015


	//   ....[85]....
        /*01ec*/ 	.word	0x05000015


	//   ....[86]....
        /*01f0*/ 	.word	0x05000015


	//   ....[87]....
        /*01f4*/ 	.word	0x05000015


	//   ....[88]....
        /*01f8*/ 	.word	0x05000015


	//   ....[89]....
        /*01fc*/ 	.word	0x05000015


	//   ....[90]....
        /*0200*/ 	.word	0x05000015


	//   ....[91]....
        /*0204*/ 	.word	0x05000015


	//   ....[92]....
        /*0208*/ 	.word	0x05000015


	//   ....[93]....
        /*020c*/ 	.word	0x05000015


	//   ....[94]....
        /*0210*/ 	.word	0x05000015


	//   ....[95]....
        /*0214*/ 	.word	0x05000015


	//----- nvinfo : EIATTR_COOP_GROUP_INSTR_OFFSETS
	.align		4
.L_134:
        /*0218*/ 	.byte	0x04, 0x28
        /*021a*/ 	.short	(.L_136 - .L_135)


	//   ....[0]....
.L_135:
        /*021c*/ 	.word	0x000004b0


	//   ....[1]....
        /*0220*/ 	.word	0x00000680


	//   ....[2]....
        /*0224*/ 	.word	0x000006a0


	//   ....[3]....
        /*0228*/ 	.word	0x000006c0


	//   ....[4]....
        /*022c*/ 	.word	0x000006e0


	//   ....[5]....
        /*0230*/ 	.word	0x00000700


	//   ....[6]....
        /*0234*/ 	.word	0x00000ae0


	//   ....[7]....
        /*0238*/ 	.word	0x00000b00


	//   ....[8]....
        /*023c*/ 	.word	0x00000b20


	//   ....[9]....
        /*0240*/ 	.word	0x00000b40


	//   ....[10]....
        /*0244*/ 	.word	0x00000b60


	//   ....[11]....
        /*0248*/ 	.word	0x00000f10


	//   ....[12]....
        /*024c*/ 	.word	0x000010e0


	//   ....[13]....
        /*0250*/ 	.word	0x00001140


	//   ....[14]....
        /*0254*/ 	.word	0x000011d0


	//   ....[15]....
        /*0258*/ 	.word	0x00001230


	//   ....[16]....
        /*025c*/ 	.word	0x00001280


	//   ....[17]....
        /*0260*/ 	.word	0x000012e0


	//   ....[18]....
        /*0264*/ 	.word	0x00001320


	//   ....[19]....
        /*0268*/ 	.word	0x00001330


	//   ....[20]....
        /*026c*/ 	.word	0x000013f0


	//   ....[21]....
        /*0270*/ 	.word	0x000015c0


	//   ....[22]....
        /*0274*/ 	.word	0x00001610


	//   ....[23]....
        /*0278*/ 	.word	0x00001670


	//   ....[24]....
        /*027c*/ 	.word	0x000016d0


	//   ....[25]....
        /*0280*/ 	.word	0x00001710


	//   ....[26]....
        /*0284*/ 	.word	0x00001750


	//   ....[27]....
        /*0288*/ 	.word	0x00001790


	//   ....[28]....
        /*028c*/ 	.word	0x000017a0


	//   ....[29]....
        /*0290*/ 	.word	0x00001c60


	//   ....[30]....
        /*0294*/ 	.word	0x00002740


	//   ....[31]....
        /*0298*/ 	.word	0x00002910


	//   ....[32]....
        /*029c*/ 	.word	0x00002930


	//   ....[33]....
        /*02a0*/ 	.word	0x00002950


	//   ....[34]....
        /*02a4*/ 	.word	0x00002970


	//   ....[35]....
        /*02a8*/ 	.word	0x00002990


	//   ....[36]....
        /*02ac*/ 	.word	0x00002d10


	//   ....[37]....
        /*02b0*/ 	.word	0x00002d30


	//   ....[38]....
        /*02b4*/ 	.word	0x00002d50


	//   ....[39]....
        /*02b8*/ 	.word	0x00002d70


	//   ....[40]....
        /*02bc*/ 	.word	0x00002d90


	//   ....[41]....
        /*02c0*/ 	.word	0x00003140


	//   ....[42]....
        /*02c4*/ 	.word	0x00003310


	//   ....[43]....
        /*02c8*/ 	.word	0x00003370


	//   ....[44]....
        /*02cc*/ 	.word	0x000033e0


	//   ....[45]....
        /*02d0*/ 	.word	0x00003430


	//   ....[46]....
        /*02d4*/ 	.word	0x00003480


	//   ....[47]....
        /*02d8*/ 	.word	0x000034c0


	//   ....[48]....
        /*02dc*/ 	.word	0x00003530


	//   ....[49]....
        /*02e0*/ 	.word	0x00003540


	//   ....[50]....
        /*02e4*/ 	.word	0x00003620


	//   ....[51]....
        /*02e8*/ 	.word	0x000037f0


	//   ....[52]....
        /*02ec*/ 	.word	0x00003840


	//   ....[53]....
        /*02f0*/ 	.word	0x000038c0


	//   ....[54]....
        /*02f4*/ 	.word	0x00003910


	//   ....[55]....
        /*02f8*/ 	.word	0x00003960


	//   ....[56]....
        /*02fc*/ 	.word	0x000039c0


	//   ....[57]....
        /*0300*/ 	.word	0x00003a00


	//   ....[58]....
        /*0304*/ 	.word	0x00003a10


	//   ....[59]....
        /*0308*/ 	.word	0x00003eb0


	//   ....[60]....
        /*030c*/ 	.word	0x00004510


	//   ....[61]....
        /*0310*/ 	.word	0x00004590


	//   ....[62]....
        /*0314*/ 	.word	0x00004620


	//   ....[63]....
        /*0318*/ 	.word	0x00004720


	//   ....[64]....
        /*031c*/ 	.word	0x000047a0


	//   ....[65]....
        /*0320*/ 	.word	0x00004840


	//   ....[66]....
        /*0324*/ 	.word	0x000048c0


	//   ....[67]....
        /*0328*/ 	.word	0x00004950


	//   ....[68]....
        /*032c*/ 	.word	0x00004980


	//   ....[69]....
        /*0330*/ 	.word	0x00004a30


	//   ....[70]....
        /*0334*/ 	.word	0x00004ab0


	//   ....[71]....
        /*0338*/ 	.word	0x00004b30


	//   ....[72]....
        /*033c*/ 	.word	0x00004bf0


	//   ....[73]....
        /*0340*/ 	.word	0x00004c80


	//   ....[74]....
        /*0344*/ 	.word	0x00004d00


	//   ....[75]....
        /*0348*/ 	.word	0x00004d80


	//   ....[76]....
        /*034c*/ 	.word	0x00004e00


	//   ....[77]....
        /*0350*/ 	.word	0x00004e60


	//   ....[78]....
        /*0354*/ 	.word	0x00004ed0


	//   ....[79]....
        /*0358*/ 	.word	0x00004f50


	//   ....[80]....
        /*035c*/ 	.word	0x00004fe0


	//   ....[81]....
        /*0360*/ 	.word	0x000050b0


	//   ....[82]....
        /*0364*/ 	.word	0x00005140


	//   ....[83]....
        /*0368*/ 	.word	0x000051d0


	//   ....[84]....
        /*036c*/ 	.word	0x00005260


	//   ....[85]....
        /*0370*/ 	.word	0x00005310


	//   ....[86]....
        /*0374*/ 	.word	0x00005340


	//   ....[87]....
        /*0378*/ 	.word	0x000053f0


	//   ....[88]....
        /*037c*/ 	.word	0x00005470


	//   ....[89]....
        /*0380*/ 	.word	0x000054f0


	//   ....[90]....
        /*0384*/ 	.word	0x000055b0


	//   ....[91]....
        /*0388*/ 	.word	0x00005650


	//   ....[92]....
        /*038c*/ 	.word	0x000056f0


	//   ....[93]....
        /*0390*/ 	.word	0x00005780


	//   ....[94]....
        /*0394*/ 	.word	0x00005800


	//   ....[95]....
        /*0398*/ 	.word	0x00005860


	//----- nvinfo : EIATTR_VRC_CTA_INIT_COUNT
	.align		4
.L_136:
        /*039c*/ 	.byte	0x02, 0x4a
	.zero		1
	.zero		1


	//----- nvinfo : EIATTR_EXIT_INSTR_OFFSETS
	.align		4
        /*03a0*/ 	.byte	0x04, 0x1c
        /*03a2*/ 	.short	(.L_138 - .L_137)


	//   ....[0]....
.L_137:
        /*03a4*/ 	.word	0x00001f30


	//   ....[1]....
        /*03a8*/ 	.word	0x00001f50


	//   ....[2]....
        /*03ac*/ 	.word	0x000044a0


	//   ....[3]....
        /*03b0*/ 	.word	0x000044c0


	//----- nvinfo : EIATTR_MAX_THREADS
	.align		4
.L_138:
        /*03b4*/ 	.byte	0x04, 0x05
        /*03b6*/ 	.short	(.L_140 - .L_139)
.L_139:
        /*03b8*/ 	.word	0x00000180
        /*03bc*/ 	.word	0x00000001
        /*03c0*/ 	.word	0x00000001


	//----- nvinfo : EIATTR_CRS_STACK_SIZE
	.align		4
.L_140:
        /*03c4*/ 	.byte	0x04, 0x1e
        /*03c6*/ 	.short	(.L_142 - .L_141)
.L_141:
        /*03c8*/ 	.word	0x00000000


	//----- nvinfo : EIATTR_CBANK_PARAM_SIZE
	.align		4
.L_142:
        /*03cc*/ 	.byte	0x03, 0x19
        /*03ce*/ 	.short	0x0024


	//----- nvinfo : EIATTR_PARAM_CBANK
	.align		4
        /*03d0*/ 	.byte	0x04, 0x0a
        /*03d2*/ 	.short	(.L_144 - .L_143)
	.align		4
.L_143:
        /*03d4*/ 	.word	index@(.nv.constant0._ZN3cub18CUB_300001_SM_10006detail4scan16DeviceScanKernelINS2_10policy_hubIiiijN4cuda3std3__44plusIvEEE10Policy1000EN6thrust24THRUST_300001_SM_1000_NS6detail15normal_iteratorINSD_10device_ptrIiEEEESI_NS0_13ScanTileStateIiLb1EEES9_NS0_8NullTypeEjiLb0ESL_EEvT0_T1_T2_iT3_T4_T5_)
        /*03d8*/ 	.short	0x0380
        /*03da*/ 	.short	0x0024


	//----- nvinfo : EIATTR_SW_WAR
	.align		4
.L_144:
        /*03dc*/ 	.byte	0x04, 0x36
        /*03de*/ 	.short	(.L_146 - .L_145)
.L_145:
        /*03e0*/ 	.word	0x00000008
.L_146:


//--------------------- .nv.info._ZN3cub18CUB_300001_SM_10006detail4scan20DeviceScanInitKernelINS0_13ScanTileStateIiLb1EEEEEvT_i --------------------------
	.section	.nv.info._ZN3cub18CUB_300001_SM_10006detail4scan20DeviceScanInitKernelINS0_13ScanTileStateIiLb1EEEEEvT_i,"",@"SHT_CUDA_INFO"
	.sectionflags	@""
	.align	4


	//----- nvinfo : EIATTR_CUDA_API_VERSION
	.align		4
        /*0000*/ 	.byte	0x04, 0x37
        /*0002*/ 	.short	(.L_148 - .L_147)
.L_147:
        /*0004*/ 	.word	0x00000082


	//----- nvinfo : EIATTR_KPARAM_INFO
	.align		4
.L_148:
        /*0008*/ 	.byte	0x04, 0x17
        /*000a*/ 	.short	(.L_150 - .L_149)
.L_149:
        /*000c*/ 	.word	0x00000000
        /*0010*/ 	.short	0x0001
        /*0012*/ 	.short	0x0008
        /*0014*/ 	.byte	0x00, 0xf0, 0x11, 0x00


	//----- nvinfo : EIATTR_KPARAM_INFO
	.align		4
.L_150:
        /*0018*/ 	.byte	0x04, 0x17
        /*001a*/ 	.short	(.L_152 - .L_151)
.L_151:
        /*001c*/ 	.word	0x00000000
        /*0020*/ 	.short	0x0000
        /*0022*/ 	.short	0x0000
        /*0024*/ 	.byte	0x00, 0xf0, 0x21, 0x00


	//----- nvinfo : EIATTR_SPARSE_MMA_MASK
	.align		4
.L_152:
        /*0028*/ 	.byte	0x03, 0x50
        /*002a*/ 	.short	0x0000


	//----- nvinfo : EIATTR_MAXREG_COUNT
	.align		4
        /*002c*/ 	.byte	0x03, 0x1b
        /*002e*/ 	.short	0x00ff


	//----- nvinfo : EIATTR_MERCURY_ISA_VERSION
	.align		4
        /*0030*/ 	.byte	0x03, 0x5f
        /*0032*/ 	.short	0x0101


	//----- nvinfo : EIATTR_VRC_CTA_INIT_COUNT
	.align		4
        /*0034*/ 	.byte	0x02, 0x4a
	.zero		1
	.zero		1


	//----- nvinfo : EIATTR_EXIT_INSTR_OFFSETS
	.align		4
        /*0038*/ 	.byte	0x04, 0x1c
        /*003a*/ 	.short	(.L_154 - .L_153)


	//   ....[0]....
.L_153:
        /*003c*/ 	.word	0x000000f0


	//   ....[1]....
        /*0040*/ 	.word	0x00000130


	//----- nvinfo : EIATTR_CBANK_PARAM_SIZE
	.align		4
.L_154:
        /*0044*/ 	.byte	0x03, 0x19
        /*0046*/ 	.short	0x000c


	//----- nvinfo : EIATTR_PARAM_CBANK
	.align		4
        /*0048*/ 	.byte	0x04, 0x0a
        /*004a*/ 	.short	(.L_156 - .L_155)
	.align		4
.L_155:
        /*004c*/ 	.word	index@(.nv.constant0._ZN3cub18CUB_300001_SM_10006detail4scan20DeviceScanInitKernelINS0_13ScanTileStateIiLb1EEEEEvT_i)
        /*0050*/ 	.short	0x0380
        /*0052*/ 	.short	0x000c


	//----- nvinfo : EIATTR_SW_WAR
	.align		4
.L_156:
        /*0054*/ 	.byte	0x04, 0x36
        /*0056*/ 	.short	(.L_158 - .L_157)
.L_157:
        /*0058*/ 	.word	0x00000008
.L_158:


//--------------------- .nv.info._ZN3cub18CUB_300001_SM_10006detail8for_each13static_kernelINS2_12policy_hub_t12policy_500_tEmN6thrust24THRUST_300001_SM_1000_NS8cuda_cub20__uninitialized_fill7functorINS7_10device_ptrIiEEiEEEEvT0_T1_ --------------------------
	.section	.nv.info._ZN3cub18CUB_300001_SM_10006detail8for_each13static_kernelINS2_12policy_hub_t12policy_500_tEmN6thrust24THRUST_300001_SM_1000_NS8cuda_cub20__uninitialized_fill7functorINS7_10device_ptrIiEEiEEEEvT0_T1_,"",@"SHT_CUDA_INFO"
	.sectionflags	@""
	.align	4


	//----- nvinfo : EIATTR_CUDA_API_VERSION
	.align		4
        /*0000*/ 	.byte	0x04, 0x37
        /*0002*/ 	.short	(.L_160 - .L_159)
.L_159:
        /*0004*/ 	.word	0x00000082


	//----- nvinfo : EIATTR_KPARAM_INFO
	.align		4
.L_160:
        /*0008*/ 	.byte	0x04, 0x17
        /*000a*/ 	.short	(.L_162 - .L_161)
.L_161:
        /*000c*/ 	.word	0x00000000
        /*0010*/ 	.short	0x0001
        /*0012*/ 	.short	0x0008
        /*0014*/ 	.byte	0x00, 0xf0, 0x41, 0x00


	//----- nvinfo : EIATTR_KPARAM_INFO
	.align		4
.L_162:
        /*0018*/ 	.byte	0x04, 0x17
        /*001a*/ 	.short	(.L_164 - .L_163)
.L_163:
        /*001c*/ 	.word	0x00000000
        /*0020*/ 	.short	0x0000
        /*0022*/ 	.short	0x0000
        /*0024*/ 	.byte	0x00, 0xf0, 0x21, 0x00


	//----- nvinfo : EIATTR_SPARSE_MMA_MASK
	.align		4
.L_164:
        /*0028*/ 	.byte	0x03, 0x50
        /*002a*/ 	.short	0x0000


	//----- nvinfo : EIATTR_MAXREG_COUNT
	.align		4
        /*002c*/ 	.byte	0x03, 0x1b
        /*002e*/ 	.short	0x00ff


	//----- nvinfo : EIATTR_MERCURY_ISA_VERSION
	.align		4
        /*0030*/ 	.byte	0x03, 0x5f
        /*0032*/ 	.short	0x0101


	//----- nvinfo : EIATTR_VRC_CTA_INIT_COUNT
	.align		4
        /*0034*/ 	.byte	0x02, 0x4a
	.zero		1
	.zero		1


	//----- nvinfo : EIATTR_EXIT_INSTR_OFFSETS
	.align		4
        /*0038*/ 	.byte	0x04, 0x1c
        /*003a*/ 	.short	(.L_166 - .L_165)


	//   ....[0]....
.L_165:
        /*003c*/ 	.word	0x00000130


	//   ....[1]....
        /*0040*/ 	.word	0x00000230


	//   ....[2]....
        /*0044*/ 	.word	0x00000260


	//----- nvinfo : EIATTR_MAX_THREADS
	.align		4
.L_166:
        /*0048*/ 	.byte	0x04, 0x05
        /*004a*/ 	.short	(.L_168 - .L_167)
.L_167:
        /*004c*/ 	.word	0x00000100
        /*0050*/ 	.word	0x00000001
        /*0054*/ 	.word	0x00000001


	//----- nvinfo : EIATTR_CBANK_PARAM_SIZE
	.align		4
.L_168:
        /*0058*/ 	.byte	0x03, 0x19
        /*005a*/ 	.short	0x0018


	//----- nvinfo : EIATTR_PARAM_CBANK
	.align		4
        /*005c*/ 	.byte	0x04, 0x0a
        /*005e*/ 	.short	(.L_170 - .L_169)
	.align		4
.L_169:
        /*0060*/ 	.word	index@(.nv.constant0._ZN3cub18CUB_300001_SM_10006detail8for_each13static_kernelINS2_12policy_hub_t12policy_500_tEmN6thrust24THRUST_300001_SM_1000_NS8cuda_cub20__uninitialized_fill7functorINS7_10device_ptrIiEEiEEEEvT0_T1_)
        /*0064*/ 	.short	0x0380
        /*0066*/ 	.short	0x0018


	//----- nvinfo : EIATTR_SW_WAR
	.align		4
.L_170:
        /*0068*/ 	.byte	0x04, 0x36
        /*006a*/ 	.short	(.L_172 - .L_171)
.L_171:
        /*006c*/ 	.word	0x00000008
.L_172:


//--------------------- .nv.info._ZN3cub18CUB_300001_SM_10006detail11EmptyKernelIvEEvv --------------------------
	.section	.nv.info._ZN3cub18CUB_300001_SM_10006detail11EmptyKernelIvEEvv,"",@"SHT_CUDA_INFO"
	.sectionflags	@""
	.align	4


	//----- nvinfo : EIATTR_CUDA_API_VERSION
	.align		4
        /*0000*/ 	.byte	0x04, 0x37
        /*0002*/ 	.short	(.L_174 - .L_173)
.L_173:
        /*0004*/ 	.word	0x00000082


	//----- nvinfo : EIATTR_SPARSE_MMA_MASK
	.align		4
.L_174:
        /*0008*/ 	.byte	0x03, 0x50
        /*000a*/ 	.short	0x0000


	//----- nvinfo : EIATTR_MAXREG_COUNT
	.align		4
        /*000c*/ 	.byte	0x03, 0x1b
        /*000e*/ 	.short	0x00ff


	//----- nvinfo : EIATTR_MERCURY_ISA_VERSION
	.align		4
        /*0010*/ 	.byte	0x03, 0x5f
        /*0012*/ 	.short	0x0101


	//----- nvinfo : EIATTR_VRC_CTA_INIT_COUNT
	.align		4
        /*0014*/ 	.byte	0x02, 0x4a
	.zero		1
	.zero		1


	//----- nvinfo : EIATTR_EXIT_INSTR_OFFSETS
	.align		4
        /*0018*/ 	.byte	0x04, 0x1c
        /*001a*/ 	.short	(.L_176 - .L_175)


	//   ....[0]....
.L_175:
        /*001c*/ 	.word	0x00000010


	//----- nvinfo : EIATTR_SW_WAR
	.align		4
.L_176:
        /*0020*/ 	.byte	0x04, 0x36
        /*0022*/ 	.short	(.L_178 - .L_177)
.L_177:
        /*0024*/ 	.word	0x00000008
.L_178:


//--------------------- .nv.info._Z18addBlockSumsKernelPiS_i --------------------------
	.section	.nv.info._Z18addBlockSumsKernelPiS_i,"",@"SHT_CUDA_INFO"
	.sectionflags	@""
	.align	4


	//----- nvinfo : EIATTR_CUDA_API_VERSION
	.align		4
        /*0000*/ 	.byte	0x04, 0x37
        /*0002*/ 	.short	(.L_180 - .L_179)
.L_179:
        /*0004*/ 	.word	0x00000082


	//----- nvinfo : EIATTR_KPARAM_INFO
	.align		4
.L_180:
        /*0008*/ 	.byte	0x04, 0x17
        /*000a*/ 	.short	(.L_182 - .L_181)
.L_181:
        /*000c*/ 	.word	0x00000000
        /*0010*/ 	.short	0x0002
        /*0012*/ 	.short	0x0010
        /*0014*/ 	.byte	0x00, 0xf0, 0x11, 0x00


	//----- nvinfo : EIATTR_KPARAM_INFO
	.align		4
.L_182:
        /*0018*/ 	.byte	0x04, 0x17
        /*001a*/ 	.short	(.L_184 - .L_183)
.L_183:
        /*001c*/ 	.word	0x00000000
        /*0020*/ 	.short	0x0001
        /*0022*/ 	.short	0x0008
        /*0024*/ 	.byte	0x00, 0xf5, 0x21, 0x00


	//----- nvinfo : EIATTR_KPARAM_INFO
	.align		4
.L_184:
        /*0028*/ 	.byte	0x04, 0x17
        /*002a*/ 	.short	(.L_186 - .L_185)
.L_185:
        /*002c*/ 	.word	0x00000000
        /*0030*/ 	.short	0x0000
        /*0032*/ 	.short	0x0000
        /*0034*/ 	.byte	0x00, 0xf5, 0x21, 0x00


	//----- nvinfo : EIATTR_SPARSE_MMA_MASK
	.align		4
.L_186:
        /*0038*/ 	.byte	0x03, 0x50
        /*003a*/ 	.short	0x0000


	//----- nvinfo : EIATTR_MAXREG_COUNT
	.align		4
        /*003c*/ 	.byte	0x03, 0x1b
        /*003e*/ 	.short	0x00ff


	//----- nvinfo : EIATTR_MERCURY_ISA_VERSION
	.align		4
        /*0040*/ 	.byte	0x03, 0x5f
        /*0042*/ 	.short	0x0101


	//----- nvinfo : EIATTR_VRC_CTA_INIT_COUNT
	.align		4
        /*0044*/ 	.byte	0x02, 0x4a
	.zero		1
	.zero		1


	//----- nvinfo : EIATTR_EXIT_INSTR_OFFSETS
	.align		4
        /*0048*/ 	.byte	0x04, 0x1c
        /*004a*/ 	.short	(.L_188 - .L_187)


	//   ....[0]....
.L_187:
        /*004c*/ 	.word	0x00000080


	//   ....[1]....
        /*0050*/ 	.word	0x00000130


	//----- nvinfo : EIATTR_CBANK_PARAM_SIZE
	.align		4
.L_188:
        /*0054*/ 	.byte	0x03, 0x19
        /*0056*/ 	.short	0x0014


	//----- nvinfo : EIATTR_PARAM_CBANK
	.align		4
        /*0058*/ 	.byte	0x04, 0x0a
        /*005a*/ 	.short	(.L_190 - .L_189)
	.align		4
.L_189:
        /*005c*/ 	.word	index@(.nv.constant0._Z18addBlockSumsKernelPiS_i)
        /*0060*/ 	.short	0x0380
        /*0062*/ 	.short	0x0014


	//----- nvinfo : EIATTR_SW_WAR
	.align		4
.L_190:
        /*0064*/ 	.byte	0x04, 0x36
        /*0066*/ 	.short	(.L_192 - .L_191)
.L_191:
        /*0068*/ 	.word	0x00000008
.L_192:


//--------------------- .nv.info._Z20blockPrefixSumKernelPiS_S_i --------------------------
	.section	.nv.info._Z20blockPrefixSumKernelPiS_S_i,"",@"SHT_CUDA_INFO"
	.sectionflags	@""
	.align	4


	//----- nvinfo : EIATTR_CUDA_API_VERSION
	.align		4
        /*0000*/ 	.byte	0x04, 0x37
        /*0002*/ 	.short	(.L_194 - .L_193)
.L_193:
        /*0004*/ 	.word	0x00000082


	//----- nvinfo : EIATTR_KPARAM_INFO
	.align		4
.L_194:
        /*0008*/ 	.byte	0x04, 0x17
        /*000a*/ 	.short	(.L_196 - .L_195)
.L_195:
        /*000c*/ 	.word	0x00000000
        /*0010*/ 	.short	0x0003
        /*0012*/ 	.short	0x0018
        /*0014*/ 	.byte	0x00, 0xf0, 0x11, 0x00


	//----- nvinfo : EIATTR_KPARAM_INFO
	.align		4
.L_196:
        /*0018*/ 	.byte	0x04, 0x17
        /*001a*/ 	.short	(.L_198 - .L_197)
.L_197:
        /*001c*/ 	.word	0x00000000
        /*0020*/ 	.short	0x0002
        /*0022*/ 	.short	0x0010
        /*0024*/ 	.byte	0x00, 0xf5, 0x21, 0x00


	//----- nvinfo : EIATTR_KPARAM_INFO
	.align		4
.L_198:
        /*0028*/ 	.byte	0x04, 0x17
        /*002a*/ 	.short	(.L_200 - .L_199)
.L_199:
        /*002c*/ 	.word	0x00000000
        /*0030*/ 	.short	0x0001
        /*0032*/ 	.short	0x0008
        /*0034*/ 	.byte	0x00, 0xf5, 0x21, 0x00


	//----- nvinfo : EIATTR_KPARAM_INFO
	.align		4
.L_200:
        /*0038*/ 	.byte	0x04, 0x17
        /*003a*/ 	.short	(.L_202 - .L_201)
.L_201:
        /*003c*/ 	.word	0x00000000
        /*0040*/ 	.short	0x0000
        /*0042*/ 	.short	0x0000
        /*0044*/ 	.byte	0x00, 0xf5, 0x21, 0x00


	//----- nvinfo : EIATTR_SPARSE_MMA_MASK
	.align		4
.L_202:
        /*0048*/ 	.byte	0x03, 0x50
        /*004a*/ 	.short	0x0000


	//----- nvinfo : EIATTR_MAXREG_COUNT
	.align		4
        /*004c*/ 	.byte	0x03, 0x1b
        /*004e*/ 	.short	0x00ff


	//----- nvinfo : EIATTR_NUM_BARRIERS
	.align		4
        /*0050*/ 	.byte	0x02, 0x4c
        /*0052*/ 	.byte	0x01
	.zero		1


	//----- nvinfo : EIATTR_MERCURY_ISA_VERSION
	.align		4
        /*0054*/ 	.byte	0x03, 0x5f
        /*0056*/ 	.short	0x0101


	//----- nvinfo : EIATTR_VRC_CTA_INIT_COUNT
	.align		4
        /*0058*/ 	.byte	0x02, 0x4a
	.zero		1
	.zero		1


	//----- nvinfo : EIATTR_EXIT_INSTR_OFFSETS
	.align		4
        /*005c*/ 	.byte	0x04, 0x1c
        /*005e*/ 	.short	(.L_204 - .L_203)


	//   ....[0]....
.L_203:
        /*0060*/ 	.word	0x000002a0


	//   ....[1]....
        /*0064*/ 	.word	0x000002f0


	//----- nvinfo : EIATTR_CBANK_PARAM_SIZE
	.align		4
.L_204:
        /*0068*/ 	.byte	0x03, 0x19
        /*006a*/ 	.short	0x001c


	//----- nvinfo : EIATTR_PARAM_CBANK
	.align		4
        /*006c*/ 	.byte	0x04, 0x0a
        /*006e*/ 	.short	(.L_206 - .L_205)
	.align		4
.L_205:
        /*0070*/ 	.word	index@(.nv.constant0._Z20blockPrefixSumKernelPiS_S_i)
        /*0074*/ 	.short	0x0380
        /*0076*/ 	.short	0x001c


	//----- nvinfo : EIATTR_SW_WAR
	.align		4
.L_206:
        /*0078*/ 	.byte	0x04, 0x36
        /*007a*/ 	.short	(.L_208 - .L_207)
.L_207:
        /*007c*/ 	.word	0x00000008
.L_208:


//--------------------- .nv.callgraph             --------------------------
	.section	.nv.callgraph,"",@"SHT_CUDA_CALLGRAPH"
	.align	4
	.sectionentsize	8
	.align		4
        /*0000*/ 	.word	0x00000000
	.align		4
        /*0004*/ 	.word	0xffffffff
	.align		4
        /*0008*/ 	.word	0x00000000
	.align		4
        /*000c*/ 	.word	0xfffffffe
	.align		4
        /*0010*/ 	.word	0x00000000
	.align		4
        /*0014*/ 	.word	0xfffffffd
	.align		4
        /*0018*/ 	.word	0x00000000
	.align		4
        /*001c*/ 	.word	0xfffffffc


//--------------------- .nv.constant4             --------------------------
	.section	.nv.constant4,"a",@progbits
	.align	8
	.align		8
.nv.constant4:
        /*0000*/ 	.dword	_ZN34_INTERNAL_78782a78_4_k_cu_112bc2684cuda3std3__45__cpo5beginE
	.align		8
        /*0008*/ 	.dword	_ZN34_INTERNAL_78782a78_4_k_cu_112bc2684cuda3std3__45__cpo3endE
	.align		8
        /*0010*/ 	.dword	_ZN34_INTERNAL_78782a78_4_k_cu_112bc2684cuda3std3__45__cpo6cbeginE
	.align		8
        /*0018*/ 	.dword	_ZN34_INTERNAL_78782a78_4_k_cu_112bc2684cuda3std3__45__cpo4cendE
	.align		8
        /*0020*/ 	.dword	_ZN34_INTERNAL_78782a78_4_k_cu_112bc2684cuda3std3__45__cpo6rbeginE
	.align		8
        /*0028*/ 	.dword	_ZN34_INTERNAL_78782a78_4_k_cu_112bc2684cuda3std3__45__cpo4rendE
	.align		8
        /*0030*/ 	.dword	_ZN34_INTERNAL_78782a78_4_k_cu_112bc2684cuda3std3__45__cpo7crbeginE
	.align		8
        /*0038*/ 	.dword	_ZN34_INTERNAL_78782a78_4_k_cu_112bc2684cuda3std3__45__cpo5crendE
	.align		8
        /*0040*/ 	.dword	_ZN34_INTERNAL_78782a78_4_k_cu_112bc2684cuda3std3__436_GLOBAL__N__78782a78_4_k_cu_112bc2686ignoreE
	.align		8
        /*0048*/ 	.dword	_ZN34_INTERNAL_78782a78_4_k_cu_112bc2684cuda3std3__419piecewise_constructE
	.align		8
        /*0050*/ 	.dword	_ZN34_INTERNAL_78782a78_4_k_cu_112bc2684cuda3std3__48in_placeE
	.align		8
        /*0058*/ 	.dword	_ZN34_INTERNAL_78782a78_4_k_cu_112bc2684cuda3std3__420unreachable_sentinelE
	.align		8
        /*0060*/ 	.dword	_ZN34_INTERNAL_78782a78_4_k_cu_112bc2684cuda3std3__47nulloptE
	.align		8
        /*0068*/ 	.dword	_ZN34_INTERNAL_78782a78_4_k_cu_112bc2684cuda3std3__48unexpectE
	.align		8
        /*0070*/ 	.dword	_ZN34_INTERNAL_78782a78_4_k_cu_112bc2684cuda3std6ranges3__45__cpo4swapE
	.align		8
        /*0078*/ 	.dword	_ZN34_INTERNAL_78782a78_4_k_cu_112bc2684cuda3std6ranges3__45__cpo9iter_moveE
	.align		8
        /*0080*/ 	.dword	_ZN34_INTERNAL_78782a78_4_k_cu_112bc2684cuda3std6ranges3__45__cpo5beginE
	.align		8
        /*0088*/ 	.dword	_ZN34_INTERNAL_78782a78_4_k_cu_112bc2684cuda3std6ranges3__45__cpo3endE
	.align		8
        /*0090*/ 	.dword	_ZN34_INTERNAL_78782a78_4_k_cu_112bc2684cuda3std6ranges3__45__cpo6cbeginE
	.align		8
        /*0098*/ 	.dword	_ZN34_INTERNAL_78782a78_4_k_cu_112bc2684cuda3std6ranges3__45__cpo4cendE
	.align		8
        /*00a0*/ 	.dword	_ZN34_INTERNAL_78782a78_4_k_cu_112bc2684cuda3std6ranges3__45__cpo7advanceE
	.align		8
        /*00a8*/ 	.dword	_ZN34_INTERNAL_78782a78_4_k_cu_112bc2684cuda3std6ranges3__45__cpo9iter_swapE
	.align		8
        /*00b0*/ 	.dword	_ZN34_INTERNAL_78782a78_4_k_cu_112bc2684cuda3std6ranges3__45__cpo4nextE
	.align		8
        /*00b8*/ 	.dword	_ZN34_INTERNAL_78782a78_4_k_cu_112bc2684cuda3std6ranges3__45__cpo4prevE
	.align		8
        /*00c0*/ 	.dword	_ZN34_INTERNAL_78782a78_4_k_cu_112bc2684cuda3std6ranges3__45__cpo4dataE
	.align		8
        /*00c8*/ 	.dword	_ZN34_INTERNAL_78782a78_4_k_cu_112bc2684cuda3std6ranges3__45__cpo5cdataE
	.align		8
        /*00d0*/ 	.dword	_ZN34_INTERNAL_78782a78_4_k_cu_112bc2684cuda3std6ranges3__45__cpo4sizeE
	.align		8
        /*00d8*/ 	.dword	_ZN34_INTERNAL_78782a78_4_k_cu_112bc2684cuda3std6ranges3__45__cpo5ssizeE
	.align		8
        /*00e0*/ 	.dword	_ZN34_INTERNAL_78782a78_4_k_cu_112bc2684cuda3std6ranges3__45__cpo8distanceE
	.align		8
        /*00e8*/ 	.dword	_ZN34_INTERNAL_78782a78_4_k_cu_112bc2686thrust24THRUST_300001_SM_1000_NS8cuda_cub3parE
	.align		8
        /*00f0*/ 	.dword	_ZN34_INTERNAL_78782a78_4_k_cu_112bc2686thrust24THRUST_300001_SM_1000_NS8cuda_cub10par_nosyncE
	.align		8
        /*00f8*/ 	.dword	_ZN34_INTERNAL_78782a78_4_k_cu_112bc2686thrust24THRUST_300001_SM_1000_NS6system6detail10sequential3seqE
	.align		8
        /*0100*/ 	.dword	_ZN34_INTERNAL_78782a78_4_k_cu_112bc2686thrust24THRUST_300001_SM_1000_NS12placeholders2_1E
	.align		8
        /*0108*/ 	.dword	_ZN34_INTERNAL_78782a78_4_k_cu_112bc2686thrust24THRUST_300001_SM_1000_NS12placeholders2_2E
	.align		8
        /*0110*/ 	.dword	_ZN34_INTERNAL_78782a78_4_k_cu_112bc2686thrust24THRUST_300001_SM_1000_NS12placeholders2_3E
	.align		8
        /*0118*/ 	.dword	_ZN34_INTERNAL_78782a78_4_k_cu_112bc2686thrust24THRUST_300001_SM_1000_NS12placeholders2_4E
	.align		8
        /*0120*/ 	.dword	_ZN34_INTERNAL_78782a78_4_k_cu_112bc2686thrust24THRUST_300001_SM_1000_NS12placeholders2_5E
	.align		8
        /*0128*/ 	.dword	_ZN34_INTERNAL_78782a78_4_k_cu_112bc2686thrust24THRUST_300001_SM_1000_NS12placeholders2_6E
	.align		8
        /*0130*/ 	.dword	_ZN34_INTERNAL_78782a78_4_k_cu_112bc2686thrust24THRUST_300001_SM_1000_NS12placeholders2_7E
	.align		8
        /*0138*/ 	.dword	_ZN34_INTERNAL_78782a78_4_k_cu_112bc2686thrust24THRUST_300001_SM_1000_NS12placeholders2_8E
	.align		8
        /*0140*/ 	.dword	_ZN34_INTERNAL_78782a78_4_k_cu_112bc2686thrust24THRUST_300001_SM_1000_NS12placeholders2_9E
	.align		8
        /*0148*/ 	.dword	_ZN34_INTERNAL_78782a78_4_k_cu_112bc2686thrust24THRUST_300001_SM_1000_NS12placeholders3_10E
	.align		8
        /*0150*/ 	.dword	_ZN34_INTERNAL_78782a78_4_k_cu_112bc2686thrust24THRUST_300001_SM_1000_NS3seqE


//--------------------- .text._ZN3cub18CUB_300001_SM_10006detail4scan16DeviceScanKernelINS2_10policy_hubIiiimN4cuda3std3__44plusIvEEE10Policy1000EN6thrust24THRUST_300001_SM_1000_NS6detail15normal_iteratorINSD_10device_ptrIiEEEESI_NS0_13ScanTileStateIiLb1EEES9_NS0_8NullTypeEmiLb0ESL_EEvT0_T1_T2_iT3_T4_T5_ --------------------------
	.section	.text._ZN3cub18CUB_300001_SM_10006detail4scan16DeviceScanKernelINS2_10policy_hubIiiimN4cuda3std3__44plusIvEEE10Policy1000EN6thrust24THRUST_300001_SM_1000_NS6detail15normal_iteratorINSD_10device_ptrIiEEEESI_NS0_13ScanTileStateIiLb1EEES9_NS0_8NullTypeEmiLb0ESL_EEvT0_T1_T2_iT3_T4_T5_,"ax",@progbits
	.align	128
        .global         _ZN3cub18CUB_300001_SM_10006detail4scan16DeviceScanKernelINS2_10policy_hubIiiimN4cuda3std3__44plusIvEEE10Policy1000EN6thrust24THRUST_300001_SM_1000_NS6detail15normal_iteratorINSD_10device_ptrIiEEEESI_NS0_13ScanTileStateIiLb1EEES9_NS0_8NullTypeEmiLb0ESL_EEvT0_T1_T2_iT3_T4_T5_
        .type           _ZN3cub18CUB_300001_SM_10006detail4scan16DeviceScanKernelINS2_10policy_hubIiiimN4cuda3std3__44plusIvEEE10Policy1000EN6thrust24THRUST_300001_SM_1000_NS6detail15normal_iteratorINSD_10device_ptrIiEEEESI_NS0_13ScanTileStateIiLb1EEES9_NS0_8NullTypeEmiLb0ESL_EEvT0_T1_T2_iT3_T4_T5_,@function
        .size           _ZN3cub18CUB_300001_SM_10006detail4scan16DeviceScanKernelINS2_10policy_hubIiiimN4cuda3std3__44plusIvEEE10Policy1000EN6thrust24THRUST_300001_SM_1000_NS6detail15normal_iteratorINSD_10device_ptrIiEEEESI_NS0_13ScanTileStateIiLb1EEES9_NS0_8NullTypeEmiLb0ESL_EEvT0_T1_T2_iT3_T4_T5_,(.L_x_194 - _ZN3cub18CUB_300001_SM_10006detail4scan16DeviceScanKernelINS2_10policy_hubIiiimN4cuda3std3__44plusIvEEE10Policy1000EN6thrust24THRUST_300001_SM_1000_NS6detail15normal_iteratorINSD_10device_ptrIiEEEESI_NS0_13ScanTileStateIiLb1EEES9_NS0_8NullTypeEmiLb0ESL_EEvT0_T1_T2_iT3_T4_T5_)
        .other          _ZN3cub18CUB_300001_SM_10006detail4scan16DeviceScanKernelINS2_10policy_hubIiiimN4cuda3std3__44plusIvEEE10Policy1000EN6thrust24THRUST_300001_SM_1000_NS6detail15normal_iteratorINSD_10device_ptrIiEEEESI_NS0_13ScanTileStateIiLb1EEES9_NS0_8NullTypeEmiLb0ESL_EEvT0_T1_T2_iT3_T4_T5_,@"STO_CUDA_ENTRY STV_DEFAULT"
_ZN3cub18CUB_300001_SM_10006detail4scan16DeviceScanKernelINS2_10policy_hubIiiimN4cuda3std3__44plusIvEEE10Policy1000EN6thrust24THRUST_300001_SM_1000_NS6detail15normal_iteratorINSD_10device_ptrIiEEEESI_NS0_13ScanTileStateIiLb1EEES9_NS0_8NullTypeEmiLb0ESL_EEvT0_T1_T2_iT3_T4_T5_:
.text._ZN3cub18CUB_300001_SM_10006detail4scan16DeviceScanKernelINS2_10policy_hubIiiimN4cuda3std3__44plusIvEEE10Policy1000EN6thrust24THRUST_300001_SM_1000_NS6detail15normal_iteratorINSD_10device_ptrIiEEEESI_NS0_13ScanTileStateIiLb1EEES9_NS0_8NullTypeEmiLb0ESL_EEvT0_T1_T2_iT3_T4_T5_:
[----:B------:R-:W-:Y:S08]  /*0000*/  LDC R1, c[0x0][0x37c] ;  /* 0x0000df00ff017b82 */ /* 0x000ff00000000800 */
[----:B------:R-:W0:Y:S01]  /*0010*/  S2UR UR6, SR_CTAID.X ;  /* 0x00000000000679c3 */ /* 0x000e220000002500 */
[----:B------:R-:W0:Y:S01]  /*0020*/  LDCU UR4, c[0x0][0x398] ;  /* 0x00007300ff0477ac */ /* 0x000e220008000800 */
[----:B------:R-:W1:Y:S01]  /*0030*/  LDCU.64 UR8, c[0x0][0x3a0] ;  /* 0x00007400ff0877ac */ /* 0x000e620008000a00 */
[----:B------:R-:W2:Y:S01]  /*0040*/  LDCU.64 UR12, c[0x0][0x358] ;  /* 0x00006b00ff0c77ac */ /* 0x000ea20008000a00 */
[----:B0-----:R-:W-:-:S04]  /*0050*/  UIADD3 UR6, UPT, UPT, UR6, UR4, URZ ;  /* 0x0000000406067290 */ /* 0x001fc8000fffe0ff */
[----:B------:R-:W-:-:S04]  /*0060*/  UIMAD.WIDE UR10, UR6, 0x1ee0, URZ ;  /* 0x00001ee0060a78a5 */ /* 0x000fc8000f8e02ff */
[----:B-1----:R-:W-:-:S04]  /*0070*/  UIADD3 UR7, UP0, UPT, -UR10, UR8, URZ ;  /* 0x000000080a077290 */ /* 0x002fc8000ff1e1ff */
[----:B------:R-:W-:Y:S02]  /*0080*/  UIADD3.X UR4, UPT, UPT, ~UR11, UR9, URZ, UP0, !UPT ;  /* 0x000000090b047290 */ /* 0x000fe400087fe5ff */
[----:B------:R-:W-:-:S04]  /*0090*/  UISETP.GE.U32.AND UP0, UPT, UR7, 0x1ee1, UPT ;  /* 0x00001ee10700788c */ /* 0x000fc8000bf06070 */
[----:B------:R-:W-:-:S09]  /*00a0*/  UISETP.GE.U32.AND.EX UP0, UPT, UR4, URZ, UPT, UP0 ;  /* 0x000000ff0400728c */ /* 0x000fd2000bf06100 */
[----:B--2---:R-:W-:Y:S05]  /*00b0*/  BRA.U !UP0, `(.L_x_0) ;  /* 0x0000001d08047547 */ /* 0x004fea000b800000 */
[----:B------:R-:W0:Y:S01]  /*00c0*/  S2R R36, SR_TID.X ;  /* 0x0000000000247919 */ /* 0x000e220000002100 */
[----:B------:R-:W1:Y:S01]  /*00d0*/  LDCU.64 UR4, c[0x0][0x380] ;  /* 0x00007000ff0477ac */ /* 0x000e620008000a00 */
[C---:B0-----:R-:W-:Y:S02]  /*00e0*/  LOP3.LUT R0, R36.reuse, 0x1f, RZ, 0xc0, !PT ;  /* 0x0000001f24007812 */ /* 0x041fe400078ec0ff */
[----:B------:R-:W-:-:S05]  /*00f0*/  LOP3.LUT R3, R36, 0x3e0, RZ, 0xc0, !PT ;  /* 0x000003e024037812 */ /* 0x000fca00078ec0ff */
[----:B------:R-:W-:-:S05]  /*0100*/  IMAD R0, R3, 0x13, R0 ;  /* 0x0000001303007824 */ /* 0x000fca00078e0200 */
[----:B------:R-:W-:-:S05]  /*0110*/  IADD3 R0, P0, PT, R0, UR10, RZ ;  /* 0x0000000a00007c10 */ /* 0x000fca000ff1e0ff */
[----:B------:R-:W-:Y:S02]  /*0120*/  IMAD.X R41, RZ, RZ, UR11, P0 ;  /* 0x0000000bff297e24 */ /* 0x000fe400080e06ff */
[----:B------:R-:W-:-:S03]  /*0130*/  IMAD.SHL.U32 R42, R0, 0x4, RZ ;  /* 0x00000004002a7824 */ /* 0x000fc600078e00ff */
[----:B------:R-:W-:Y:S02]  /*0140*/  SHF.L.U64.HI R41, R0, 0x2, R41 ;  /* 0x0000000200297819 */ /* 0x000fe40000010229 */
[----:B-1----:R-:W-:-:S04]  /*0150*/  IADD3 R2, P0, PT, R42, UR4, RZ ;  /* 0x000000042a027c10 */ /* 0x002fc8000ff1e0ff */
[----:B------:R-:W-:-:S05]  /*0160*/  IADD3.X R3, PT, PT, R41, UR5, RZ, P0, !PT ;  /* 0x0000000529037c10 */ /* 0x000fca00087fe4ff */
[----:B------:R-:W2:Y:S04]  /*0170*/  LDG.E R5, desc[UR12][R2.64] ;  /* 0x0000000c02057981 */ /* 0x000ea8000c1e1900 */
[----:B------:R-:W3:Y:S04]  /*0180*/  LDG.E R7, desc[UR12][R2.64+0x80] ;  /* 0x0000800c02077981 */ /* 0x000ee8000c1e1900 */
[----:B------:R-:W4:Y:S04]  /*0190*/  LDG.E R9, desc[UR12][R2.64+0x100] ;  /* 0x0001000c02097981 */ /* 0x000f28000c1e1900 */
[----:B------:R-:W5:Y:S04]  /*01a0*/  LDG.E R11, desc[UR12][R2.64+0x180] ;  /* 0x0001800c020b7981 */ /* 0x000f68000c1e1900 */
        /* <DEDUP_REMOVED lines=14> */
[----:B------:R-:W5:Y:S01]  /*0290*/  LDG.E R0, desc[UR12][R2.64+0x900] ;  /* 0x0009000c02007981 */ /* 0x000f62000c1e1900 */
[----:B------:R-:W0:Y:S01]  /*02a0*/  S2UR UR5, SR_CgaCtaId ;  /* 0x00000000000579c3 */ /* 0x000e220000008800 */
[----:B------:R-:W-:Y:S01]  /*02b0*/  SHF.R.U32.HI R32, RZ, 0x5, R36 ;  /* 0x00000005ff207819 */ /* 0x000fe20000011624 */
[----:B------:R-:W-:Y:S01]  /*02c0*/  UMOV UR4, 0x400 ;  /* 0x0000040000047882 */ /* 0x000fe20000000000 */
[----:B------:R-:W1:Y:S01]  /*02d0*/  S2R R44, SR_LANEID ;  /* 0x00000000002c7919 */ /* 0x000e620000000000 */
[----:B------:R-:W-:Y:S01]  /*02e0*/  UISETP.NE.AND UP0, UPT, UR6, URZ, UPT ;  /* 0x000000ff0600728c */ /* 0x000fe2000bf05270 */
[----:B------:R-:W-:Y:S01]  /*02f0*/  BSSY.RECONVERGENT B0, `(.L_x_1) ;  /* 0x000014b000007945 */ /* 0x000fe20003800200 */
[----:B0-----:R-:W-:Y:S01]  /*0300*/  ULEA UR4, UR5, UR4, 0x18 ;  /* 0x0000000405047291 */ /* 0x001fe2000f8ec0ff */
[----:B-1----:R-:W-:-:S05]  /*0310*/  IMAD R28, R32, 0x260, R44 ;  /* 0x00000260201c7824 */ /* 0x002fca00078e022c */
[----:B------:R-:W-:-:S05]  /*0320*/  LEA R28, R28, UR4, 0x2 ;  /* 0x000000041c1c7c11 */ /* 0x000fca000f8e10ff */
[----:B------:R-:W-:Y:S01]  /*0330*/  IMAD R27, R44, 0x48, R28 ;  /* 0x000000482c1b7824 */ /* 0x000fe200078e021c */
[----:B--2---:R0:W-:Y:S04]  /*0340*/  STS [R28], R5 ;  /* 0x000000051c007388 */ /* 0x0041e80000000800 */
[----:B---3--:R0:W-:Y:S04]  /*0350*/  STS [R28+0x80], R7 ;  /* 0x000080071c007388 */ /* 0x0081e80000000800 */
[----:B----4-:R0:W-:Y:S04]  /*0360*/  STS [R28+0x100], R9 ;  /* 0x000100091c007388 */ /* 0x0101e80000000800 */
[----:B-----5:R0:W-:Y:S04]  /*0370*/  STS [R28+0x180], R11 ;  /* 0x0001800b1c007388 */ /* 0x0201e80000000800 */
[----:B------:R0:W-:Y:S04]  /*0380*/  STS [R28+0x200], R13 ;  /* 0x0002000d1c007388 */ /* 0x0001e80000000800 */
        /* <DEDUP_REMOVED lines=13> */
[----:B------:R0:W-:Y:S01]  /*0460*/  STS [R28+0x900], R0 ;  /* 0x000900001c007388 */ /* 0x0001e20000000800 */
[----:B------:R-:W-:-:S03]  /*0470*/  NOP ;  /* 0x0000000000007918 */ /* 0x000fc60000000000 */
[----:B------:R0:W1:Y:S04]  /*0480*/  LDS R26, [R27] ;  /* 0x000000001b1a7984 */ /* 0x0000680000000800 */
[----:B------:R0:W2:Y:S04]  /*0490*/  LDS R25, [R27+0x4] ;  /* 0x000004001b197984 */ /* 0x0000a80000000800 */
[----:B------:R0:W3:Y:S04]  /*04a0*/  LDS R24, [R27+0x8] ;  /* 0x000008001b187984 */ /* 0x0000e80000000800 */
[----:B------:R0:W4:Y:S04]  /*04b0*/  LDS R40, [R27+0xc] ;  /* 0x00000c001b287984 */ /* 0x0001280000000800 */
[----:B------:R0:W0:Y:S04]  /*04c0*/  LDS R39, [R27+0x10] ;  /* 0x000010001b277984 */ /* 0x0000280000000800 */
        /* <DEDUP_REMOVED lines=13> */
[----:B------:R0:W0:Y:S01]  /*05a0*/  LDS R0, [R27+0x48] ;  /* 0x000048001b007984 */ /* 0x0000220000000800 */
[----:B------:R-:W-:Y:S06]  /*05b0*/  BAR.SYNC.DEFER_BLOCKING 0x0 ;  /* 0x0000000000007b1d */ /* 0x000fec0000010000 */
[----:B-1234-:R-:W-:Y:S05]  /*05c0*/  BRA.U UP0, `(.L_x_2) ;  /* 0x0000000500247547 */ /* 0x01efea000b800000 */
[----:B------:R-:W-:Y:S02]  /*05d0*/  IADD3 R8, PT, PT, R24, R25, R26 ;  /* 0x0000001918087210 */ /* 0x000fe40007ffe01a */
[----:B------:R-:W-:Y:S02]  /*05e0*/  ISETP.NE.AND P1, PT, R44, 0x1f, PT ;  /* 0x0000001f2c00780c */ /* 0x000fe40003f25270 */
[----:B0-----:R-:W-:Y:S02]  /*05f0*/  IADD3 R8, PT, PT, R39, R40, R8 ;  /* 0x0000002827087210 */ /* 0x001fe40007ffe008 */
[----:B------:R-:W-:Y:S02]  /*0600*/  ISETP.GE.U32.AND P2, PT, R36, 0x20, PT ;  /* 0x000000202400780c */ /* 0x000fe40003f46070 */
[----:B------:R-:W-:Y:S02]  /*0610*/  IADD3 R8, PT, PT, R30, R31, R8 ;  /* 0x0000001f1e087210 */ /* 0x000fe40007ffe008 */
[----:B------:R-:W-:-:S02]  /*0620*/  ISETP.NE.AND P3, PT, R44, RZ, PT ;  /* 0x000000ff2c00720c */ /* 0x000fc40003f65270 */
[----:B------:R-:W-:-:S03]  /*0630*/  IADD3 R8, PT, PT, R23, R29, R8 ;  /* 0x0000001d17087210 */ /* 0x000fc60007ffe008 */
[----:B------:R-:W-:Y:S02]  /*0640*/  @!P1 LEA R37, R32, UR4, 0x2 ;  /* 0x0000000420259c11 */ /* 0x000fe4000f8e10ff */
[----:B------:R-:W-:-:S04]  /*0650*/  IADD3 R8, PT, PT, R21, R22, R8 ;  /* 0x0000001615087210 */ /* 0x000fc80007ffe008 */
[----:B------:R-:W-:-:S04]  /*0660*/  IADD3 R8, PT, PT, R7, R20, R8 ;  /* 0x0000001407087210 */ /* 0x000fc80007ffe008 */
[----:B------:R-:W-:-:S04]  /*0670*/  IADD3 R8, PT, PT, R5, R6, R8 ;  /* 0x0000000605087210 */ /* 0x000fc80007ffe008 */
[----:B------:R-:W-:-:S04]  /*0680*/  IADD3 R33, PT, PT, R3, R4, R8 ;  /* 0x0000000403217210 */ /* 0x000fc80007ffe008 */
[----:B------:R-:W-:-:S05]  /*0690*/  IADD3 R33, PT, PT, R0, R2, R33 ;  /* 0x0000000200217210 */ /* 0x000fca0007ffe021 */
[----:B------:R-:W0:Y:S02]  /*06a0*/  SHFL.UP P0, R8, R33, 0x1, RZ ;  /* 0x0420000021087989 */ /* 0x000e2400000000ff */
[----:B0-----:R-:W-:-:S05]  /*06b0*/  @P0 IMAD.IADD R8, R33, 0x1, R8 ;  /* 0x0000000121080824 */ /* 0x001fca00078e0208 */
[----:B------:R-:W0:Y:S02]  /*06c0*/  SHFL.UP P0, R13, R8, 0x2, RZ ;  /* 0x04400000080d7989 */ /* 0x000e2400000000ff */
[----:B0-----:R-:W-:-:S05]  /*06d0*/  @P0 IMAD.IADD R13, R8, 0x1, R13 ;  /* 0x00000001080d0824 */ /* 0x001fca00078e020d */
[----:B------:R-:W0:Y:S02]  /*06e0*/  SHFL.UP P0, R16, R13, 0x4, RZ ;  /* 0x048000000d107989 */ /* 0x000e2400000000ff */
[----:B0-----:R-:W-:-:S05]  /*06f0*/  @P0 IMAD.IADD R16, R13, 0x1, R16 ;  /* 0x000000010d100824 */ /* 0x001fca00078e0210 */
[----:B------:R-:W0:Y:S02]  /*0700*/  SHFL.UP P0, R35, R16, 0x8, RZ ;  /* 0x0500000010237989 */ /* 0x000e2400000000ff */
[----:B0-----:R-:W-:-:S05]  /*0710*/  @P0 IMAD.IADD R35, R16, 0x1, R35 ;  /* 0x0000000110230824 */ /* 0x001fca00078e0223 */
[----:B------:R-:W0:Y:S02]  /*0720*/  SHFL.UP P0, R34, R35, 0x10, RZ ;  /* 0x0600000023227989 */ /* 0x000e2400000000ff */
[----:B0-----:R-:W-:Y:S01]  /*0730*/  @P0 IMAD.IADD R34, R35, 0x1, R34 ;  /* 0x0000000123220824 */ /* 0x001fe200078e0222 */
[----:B------:R-:W-:-:S03]  /*0740*/  ISETP.NE.AND P0, PT, R32, 0x2, PT ;  /* 0x000000022000780c */ /* 0x000fc60003f05270 */
[----:B------:R-:W-:Y:S01]  /*0750*/  IMAD.IADD R33, R34, 0x1, -R33 ;  /* 0x0000000122217824 */ /* 0x000fe200078e0a21 */
[----:B------:R-:W-:Y:S01]  /*0760*/  @!P1 STS [R37+0x10], R34 ;  /* 0x0000102225009388 */ /* 0x000fe20000000800 */
[----:B------:R-:W-:Y:S01]  /*0770*/  BAR.SYNC.DEFER_BLOCKING 0x0 ;  /* 0x0000000000007b1d */ /* 0x000fe20000010000 */
[----:B------:R-:W-:-:S05]  /*0780*/  ISETP.NE.AND P1, PT, R32, 0x9, PT ;  /* 0x000000092000780c */ /* 0x000fca0003f25270 */
[----:B------:R-:W0:Y:S04]  /*0790*/  LDS.128 R8, [UR4+0x10] ;  /* 0x00001004ff087984 */ /* 0x000e280008000c00 */
[----:B------:R-:W1:Y:S04]  /*07a0*/  LDS.128 R12, [UR4+0x20] ;  /* 0x00002004ff0c7984 */ /* 0x000e680008000c00 */
[----:B------:R-:W2:Y:S01]  /*07b0*/  LDS.128 R16, [UR4+0x30] ;  /* 0x00003004ff107984 */ /* 0x000ea20008000c00 */
[----:B0-----:R-:W-:-:S04]  /*07c0*/  IMAD.IADD R9, R8, 0x1, R9 ;  /* 0x0000000108097824 */ /* 0x001fc800078e0209 */
[----:B------:R-:W-:Y:S01]  /*07d0*/  IMAD.IADD R10, R10, 0x1, R9 ;  /* 0x000000010a0a7824 */ /* 0x000fe200078e0209 */
[----:B------:R-:W-:Y:S02]  /*07e0*/  SEL R8, R9, R8, !P0 ;  /* 0x0000000809087207 */ /* 0x000fe40004000000 */
[----:B------:R-:W-:Y:S01]  /*07f0*/  ISETP.NE.AND P0, PT, R32, 0x3, PT ;  /* 0x000000032000780c */ /* 0x000fe20003f05270 */
[----:B------:R-:W-:Y:S01]  /*0800*/  IMAD.IADD R11, R11, 0x1, R10 ;  /* 0x000000010b0b7824 */ /* 0x000fe200078e020a */
[----:B------:R-:W-:Y:S02]  /*0810*/  SEL R9, R33, RZ, P3 ;  /* 0x000000ff21097207 */ /* 0x000fe40001800000 */
[----:B------:R-:W-:Y:S01]  /*0820*/  SEL R8, R10, R8, !P0 ;  /* 0x000000080a087207 */ /* 0x000fe20004000000 */
[----:B-1----:R-:W-:Y:S01]  /*0830*/  IMAD.IADD R12, R11, 0x1, R12 ;  /* 0x000000010b0c7824 */ /* 0x002fe200078e020c */
[----:B------:R-:W-:-:S03]  /*0840*/  ISETP.NE.AND P0, PT, R32, 0x4, PT ;  /* 0x000000042000780c */ /* 0x000fc60003f05270 */
[----:B------:R-:W-:Y:S01]  /*0850*/  IMAD.IADD R13, R13, 0x1, R12 ;  /* 0x000000010d0d7824 */ /* 0x000fe200078e020c */
[----:B------:R-:W-:Y:S02]  /*0860*/  SEL R8, R11, R8, !P0 ;  /* 0x000000080b087207 */ /* 0x000fe40004000000 */
[----:B------:R-:W-:Y:S01]  /*0870*/  ISETP.NE.AND P0, PT, R32, 0x5, PT ;  /* 0x000000052000780c */ /* 0x000fe20003f05270 */
[----:B------:R-:W-:-:S03]  /*0880*/  IMAD.IADD R14, R14, 0x1, R13 ;  /* 0x000000010e0e7824 */ /* 0x000fc600078e020d */
[----:B------:R-:W-:Y:S01]  /*0890*/  SEL R8, R12, R8, !P0 ;  /* 0x000000080c087207 */ /* 0x000fe20004000000 */
[----:B------:R-:W-:Y:S01]  /*08a0*/  IMAD.IADD R15, R15, 0x1, R14 ;  /* 0x000000010f0f7824 */ /* 0x000fe200078e020e */
[----:B------:R-:W-:-:S03]  /*08b0*/  ISETP.NE.AND P0, PT, R32, 0x6, PT ;  /* 0x000000062000780c */ /* 0x000fc60003f05270 */
[----:B--2---:R-:W-:Y:S01]  /*08c0*/  IMAD.IADD R16, R15, 0x1, R16 ;  /* 0x000000010f107824 */ /* 0x004fe200078e0210 */
[----:B------:R-:W-:Y:S02]  /*08d0*/  SEL R8, R13, R8, !P0 ;  /* 0x000000080d087207 */ /* 0x000fe40004000000 */
[----:B------:R-:W-:Y:S01]  /*08e0*/  ISETP.NE.AND P0, PT, R32, 0x7, PT ;  /* 0x000000072000780c */ /* 0x000fe20003f05270 */
[----:B------:R-:W-:-:S03]  /*08f0*/  IMAD.IADD R17, R17, 0x1, R16 ;  /* 0x0000000111117824 */ /* 0x000fc600078e0210 */
[----:B------:R-:W-:Y:S01]  /*0900*/  SEL R8, R14, R8, !P0 ;  /* 0x000000080e087207 */ /* 0x000fe20004000000 */
[----:B------:R-:W-:Y:S01]  /*0910*/  IMAD.IADD R18, R18, 0x1, R17 ;  /* 0x0000000112127824 */ /* 0x000fe200078e0211 */
[----:B------:R-:W-:-:S03]  /*0920*/  ISETP.NE.AND P0, PT, R32, 0x8, PT ;  /* 0x000000082000780c */ /* 0x000fc60003f05270 */
[----:B------:R-:W-:Y:S01]  /*0930*/  IMAD.IADD R19, R19, 0x1, R18 ;  /* 0x0000000113137824 */ /* 0x000fe200078e0212 */
[----:B------:R-:W-:Y:S02]  /*0940*/  SEL R8, R15, R8, !P0 ;  /* 0x000000080f087207 */ /* 0x000fe40004000000 */
[----:B------:R-:W-:Y:S02]  /*0950*/  ISETP.NE.AND P0, PT, R32, 0xa, PT ;  /* 0x0000000a2000780c */ /* 0x000fe40003f05270 */
[----:B------:R-:W-:Y:S02]  /*0960*/  SEL R8, R16, R8, !P1 ;  /* 0x0000000810087207 */ /* 0x000fe40004800000 */
[C---:B------:R-:W-:Y:S02]  /*0970*/  ISETP.NE.AND P1, PT, R32.reuse, 0xb, PT ;  /* 0x0000000b2000780c */ /* 0x040fe40003f25270 */
[----:B------:R-:W-:Y:S02]  /*0980*/  SEL R8, R17, R8, !P0 ;  /* 0x0000000811087207 */ /* 0x000fe40004000000 */
[----:B------:R-:W-:-:S02]  /*0990*/  ISETP.NE.AND P0, PT, R32, 0xc, PT ;  /* 0x0000000c2000780c */ /* 0x000fc40003f05270 */
[----:B------:R-:W-:Y:S02]  /*09a0*/  SEL R8, R18, R8, !P1 ;  /* 0x0000000812087207 */ /* 0x000fe40004800000 */
[----:B------:R-:W-:Y:S02]  /*09b0*/  ISETP.NE.AND P1, PT, R36, RZ, PT ;  /* 0x000000ff2400720c */ /* 0x000fe40003f25270 */
[----:B------:R-:W-:-:S05]  /*09c0*/  SEL R8, R19, R8, !P0 ;  /* 0x0000000813087207 */ /* 0x000fca0004000000 */
[----:B------:R-:W-:-:S06]  /*09d0*/  @P2 IMAD.IADD R33, R8, 0x1, R9 ;  /* 0x0000000108212824 */ /* 0x000fcc00078e0209 */
[----:B------:R-:W-:Y:S05]  /*09e0*/  @P1 BRA `(.L_x_3) ;  /* 0x0000000c006c1947 */ /* 0x000fea0003800000 */
[----:B------:R-:W0:Y:S01]  /*09f0*/  LDS R12, [UR4+0x40] ;  /* 0x00004004ff0c7984 */ /* 0x000e220008000800 */
[----:B------:R-:W1:Y:S01]  /*0a00*/  LDC.64 R10, c[0x0][0x390] ;  /* 0x0000e400ff0a7b82 */ /* 0x000e620000000a00 */
[----:B------:R-:W-:Y:S02]  /*0a10*/  IMAD.MOV.U32 R8, RZ, RZ, 0x65 ;  /* 0x00000065ff087424 */ /* 0x000fe400078e00ff */
[----:B------:R-:W-:Y:S02]  /*0a20*/  IMAD.MOV.U32 R33, RZ, RZ, RZ ;  /* 0x000000ffff217224 */ /* 0x000fe400078e00ff */
[----:B0-----:R-:W-:-:S05]  /*0a30*/  IMAD.IADD R9, R19, 0x1, R12 ;  /* 0x0000000113097824 */ /* 0x001fca00078e020c */
[----:B-1----:R0:W-:Y:S01]  /*0a40*/  ST.E.64.STRONG.GPU desc[UR12][R10.64+0x100], R8 ;  /* 0x000100080a007985 */ /* 0x0021e2000c10fb0c */
[----:B------:R-:W-:Y:S05]  /*0a50*/  BRA `(.L_x_3) ;  /* 0x0000000c00507947 */ /* 0x000fea0003800000 */
.L_x_2:
[----:B------:R-:W-:Y:S02]  /*0a60*/  IADD3 R8, PT, PT, R24, R25, R26 ;  /* 0x0000001918087210 */ /* 0x000fe40007ffe01a */
[C---:B------:R-:W-:Y:S02]  /*0a70*/  ISETP.NE.AND P1, PT, R44.reuse, 0x1f, PT ;  /* 0x0000001f2c00780c */ /* 0x040fe40003f25270 */
[----:B0-----:R-:W-:Y:S02]  /*0a80*/  IADD3 R8, PT, PT, R39, R40, R8 ;  /* 0x0000002827087210 */ /* 0x001fe40007ffe008 */
[----:B------:R-:W-:Y:S02]  /*0a90*/  ISETP.NE.AND P2, PT, R44, RZ, PT ;  /* 0x000000ff2c00720c */ /* 0x000fe40003f45270 */
[----:B------:R-:W-:-:S04]  /*0aa0*/  IADD3 R8, PT, PT, R30, R31, R8 ;  /* 0x0000001f1e087210 */ /* 0x000fc80007ffe008 */
        /* <DEDUP_REMOVED lines=37> */
[----:B------:R-:W-:Y:S01]  /*0d00*/  IMAD.IADD R14, R14, 0x1, R13 ;  /* 0x000000010e0e7824 */ /* 0x000fe200078e020d */
[----:B------:R-:W0:Y:S02]  /*0d10*/  LDS R11, [UR4+0x40] ;  /* 0x00004004ff0b7984 */ /* 0x000e240008000800 */
        /* <DEDUP_REMOVED lines=12> */
[----:B------:R-:W-:-:S04]  /*0de0*/  ISETP.NE.AND P0, PT, R32, 0x9, PT ;  /* 0x000000092000780c */ /* 0x000fc80003f05270 */
[----:B------:R-:W-:Y:S02]  /*0df0*/  SEL R8, R16, R8, !P0 ;  /* 0x0000000810087207 */ /* 0x000fe40004000000 */
[----:B------:R-:W-:-:S04]  /*0e00*/  ISETP.NE.AND P0, PT, R32, 0xa, PT ;  /* 0x0000000a2000780c */ /* 0x000fc80003f05270 */
[----:B------:R-:W-:Y:S02]  /*0e10*/  SEL R8, R17, R8, !P0 ;  /* 0x0000000811087207 */ /* 0x000fe40004000000 */
[----:B------:R-:W-:-:S04]  /*0e20*/  ISETP.NE.AND P0, PT, R32, 0xb, PT ;  /* 0x0000000b2000780c */ /* 0x000fc80003f05270 */
[----:B------:R-:W-:Y:S02]  /*0e30*/  SEL R8, R18, R8, !P0 ;  /* 0x0000000812087207 */ /* 0x000fe40004000000 */
[C---:B------:R-:W-:Y:S01]  /*0e40*/  ISETP.GT.U32.AND P0, PT, R36.reuse, 0x1f, PT ;  /* 0x0000001f2400780c */ /* 0x040fe20003f04070 */
[C---:B0-----:R-:W-:Y:S01]  /*0e50*/  IMAD.IADD R11, R19.reuse, 0x1, R11 ;  /* 0x00000001130b7824 */ /* 0x041fe200078e020b */
[----:B------:R-:W-:Y:S02]  /*0e60*/  SEL R8, R19, R8, !P1 ;  /* 0x0000000813087207 */ /* 0x000fe40004800000 */
[----:B------:R-:W-:-:S03]  /*0e70*/  ISETP.GE.U32.AND P1, PT, R36, 0x20, PT ;  /* 0x000000202400780c */ /* 0x000fc60003f26070 */
[----:B------:R-:W-:-:S05]  /*0e80*/  IMAD.IADD R8, R8, 0x1, R9 ;  /* 0x0000000108087824 */ /* 0x000fca00078e0209 */
[----:B------:R-:W-:Y:S01]  /*0e90*/  SEL R43, R33, R8, !P1 ;  /* 0x00000008212b7207 */ /* 0x000fe20004800000 */
[----:B------:R-:W-:Y:S06]  /*0ea0*/  @P0 BRA `(.L_x_4) ;  /* 0x0000000800140947 */ /* 0x000fec0003800000 */
[----:B------:R-:W0:Y:S01]  /*0eb0*/  LDC.64 R16, c[0x0][0x390] ;  /* 0x0000e400ff107b82 */ /* 0x000e220000000a00 */
[----:B------:R-:W-:Y:S01]  /*0ec0*/  ISETP.NE.AND P1, PT, R36, RZ, PT ;  /* 0x000000ff2400720c */ /* 0x000fe20003f25270 */
[----:B------:R-:W-:Y:S01]  /*0ed0*/  IMAD.U32 R13, RZ, RZ, UR6 ;  /* 0x00000006ff0d7e24 */ /* 0x000fe2000f8e00ff */
[----:B------:R-:W-:-:S05]  /*0ee0*/  LOP3.LUT R18, RZ, R36, RZ, 0x33, !PT ;  /* 0x00000024ff127212 */ /* 0x000fca00078e33ff */
[----:B------:R-:W-:-:S06]  /*0ef0*/  VIADD R18, R18, UR6 ;  /* 0x0000000612127c36 */ /* 0x000fcc0008000000 */
[----:B------:R-:W-:Y:S01]  /*0f00*/  @!P1 IMAD.MOV.U32 R10, RZ, RZ, 0x64 ;  /* 0x00000064ff0a9424 */ /* 0x000fe200078e00ff */
[----:B------:R1:W-:Y:S01]  /*0f10*/  @!P1 STS [UR4+0xc], R11 ;  /* 0x00000c0bff009988 */ /* 0x0003e20008000804 */
[----:B0-----:R-:W-:-:S04]  /*0f20*/  IMAD.WIDE R12, R13, 0x8, R16 ;  /* 0x000000080d0c7825 */ /* 0x001fc800078e0210 */
[----:B------:R-:W-:Y:S01]  /*0f30*/  IMAD.WIDE R16, R18, 0x8, R16 ;  /* 0x0000000812107825 */ /* 0x000fe200078e0210 */
[----:B------:R1:W-:Y:S01]  /*0f40*/  @!P1 ST.E.64.STRONG.GPU desc[UR12][R12.64+0x100], R10 ;  /* 0x0001000a0c009985 */ /* 0x0003e2000c10fb0c */
[----:B------:R-:W-:Y:S05]  /*0f50*/  NANOSLEEP 0x226 ;  /* 0x000002260000795d */ /* 0x000fea0003800000 */
[----:B------:R-:W2:Y:S01]  /*0f60*/  LD.E.64.STRONG.GPU R14, desc[UR12][R16.64+0x100] ;  /* 0x0001000c100e7980 */ /* 0x000ea2000c10fb00 */
[----:B------:R-:W-:Y:S01]  /*0f70*/  UMOV UR5, 0xffffffff ;  /* 0xffffffff00057882 */ /* 0x000fe20000000000 */
[----:B--2---:R-:W-:Y:S02]  /*0f80*/  ISETP.NE.AND P0, PT, R14, 0x63, PT ;  /* 0x000000630e00780c */ /* 0x004fe40003f05270 */
[----:B-1----:R-:W-:Y:S11]  /*0f90*/  BRA.DIV UR5, `(.L_x_5) ;  /* 0x0000002e05dc7947 */ /* 0x002ff6000b800000 */
[----:B------:R-:W-:-:S13]  /*0fa0*/  VOTE.ANY P0, !P0 ;  /* 0x0000000000ff7806 */ /* 0x000fda0004000100 */
.L_x_34:
[----:B------:R-:W-:Y:S05]  /*0fb0*/  @!P0 BRA `(.L_x_6) ;  /* 0x0000000000248947 */ /* 0x000fea0003800000 */
[----:B------:R-:W-:-:S07]  /*0fc0*/  IMAD.MOV.U32 R9, RZ, RZ, 0x1de ;  /* 0x000001deff097424 */ /* 0x000fce00078e00ff */
.L_x_8:
[----:B------:R-:W-:Y:S05]  /*0fd0*/  NANOSLEEP R9 ;  /* 0x000000090000735d */ /* 0x000fea0003800000 */
[----:B------:R-:W2:Y:S01]  /*0fe0*/  LD.E.64.STRONG.GPU R14, desc[UR12][R16.64+0x100] ;  /* 0x0001000c100e7980 */ /* 0x000ea2000c10fb00 */
[----:B------:R-:W-:Y:S01]  /*0ff0*/  UMOV UR5, 0xffffffff ;  /* 0xffffffff00057882 */ /* 0x000fe20000000000 */
[----:B------:R-:W-:Y:S02]  /*1000*/  SHF.R.U32.HI R9, RZ, 0x1, R9 ;  /* 0x00000001ff097819 */ /* 0x000fe40000011609 */
[----:B--2---:R-:W-:Y:S01]  /*1010*/  ISETP.NE.AND P0, PT, R14, 0x63, PT ;  /* 0x000000630e00780c */ /* 0x004fe20003f05270 */
[----:B------:R-:W-:-:S12]  /*1020*/  BRA.DIV UR5, `(.L_x_7) ;  /* 0x0000002e05d87947 */ /* 0x000fd8000b800000 */
[----:B------:R-:W-:-:S13]  /*1030*/  VOTE.ANY P0, !P0 ;  /* 0x0000000000ff7806 */ /* 0x000fda0004000100 */
.L_x_37:
[----:B------:R-:W-:Y:S05]  /*1040*/  @P0 BRA `(.L_x_8) ;  /* 0xfffffffc00e00947 */ /* 0x000fea000383ffff */
.L_x_6:
[----:B------:R-:W-:Y:S01]  /*1050*/  UMOV UR5, 0xffffffff ;  /* 0xffffffff00057882 */ /* 0x000fe20000000000 */
[----:B------:R-:W-:Y:S02]  /*1060*/  ISETP.NE.AND P2, PT, R14, 0x65, PT ;  /* 0x000000650e00780c */ /* 0x000fe40003f45270 */
[----:B------:R-:W-:Y:S11]  /*1070*/  BRA.DIV UR5, `(.L_x_9) ;  /* 0x0000002e05e47947 */ /* 0x000ff6000b800000 */
[----:B------:R-:W0:Y:S01]  /*1080*/  S2R R45, SR_GEMASK ;  /* 0x00000000002d7919 */ /* 0x000e220000003c00 */
[----:B------:R-:W-:Y:S01]  /*1090*/  VOTE.ANY R8, PT, !P2 ;  /* 0x0000000000087806 */ /* 0x000fe200050e0100 */
[C---:B------:R-:W-:Y:S02]  /*10a0*/  VIADD R33, R44.reuse, 0x2 ;  /* 0x000000022c217836 */ /* 0x040fe40000000000 */
[C---:B------:R-:W-:Y:S02]  /*10b0*/  VIADD R32, R44.reuse, 0x4 ;  /* 0x000000042c207836 */ /* 0x040fe40000000000 */
[C---:B------:R-:W-:Y:S02]  /*10c0*/  VIADD R19, R44.reuse, 0x8 ;  /* 0x000000082c137836 */ /* 0x040fe40000000000 */
[----:B------:R-:W-:Y:S01]  /*10d0*/  VIADD R34, R44, 0x10 ;  /* 0x000000102c227836 */ /* 0x000fe20000000000 */
[----:B0-----:R-:W-:-:S05]  /*10e0*/  LOP3.LUT R8, R8, 0x80000000, R45, 0xec, !PT ;  /* 0x8000000008087812 */ /* 0x001fca00078eec2d */
[----:B------:R-:W-:-:S05]  /*10f0*/  VIADD R9, R8, 0xffffffff ;  /* 0xffffffff08097836 */ /* 0x000fca0000000000 */
[----:B------:R-:W-:-:S04]  /*1100*/  LOP3.LUT R9, R8, R9, RZ, 0xc, !PT ;  /* 0x0000000908097212 */ /* 0x000fc800078e0cff */
[----:B------:R0:W1:Y:S02]  /*1110*/  POPC R38, R9 ;  /* 0x0000000900267309 */ /* 0x0000640000000000 */
[----:B0-----:R-:W0:Y:S01]  /*1120*/  LDC.64 R8, c[0x0][0x390] ;  /* 0x0000e400ff087b82 */ /* 0x001e220000000a00 */
[----:B-1----:R-:W1:Y:S01]  /*1130*/  SHFL.DOWN PT, R16, R15, 0x1, R38 ;  /* 0x082000000f107989 */ /* 0x002e6200000e0026 */
[-C--:B------:R-:W-:Y:S02]  /*1140*/  ISETP.GE.AND P0, PT, R44, R38.reuse, PT ;  /* 0x000000262c00720c */ /* 0x080fe40003f06270 */
[-C--:B------:R-:W-:Y:S02]  /*1150*/  ISETP.GT.AND P2, PT, R34, R38.reuse, PT ;  /* 0x000000262200720c */ /* 0x080fe40003f44270 */
[----:B-1----:R-:W-:Y:S02]  /*1160*/  SEL R16, R16, RZ, !P0 ;  /* 0x000000ff10107207 */ /* 0x002fe40004000000 */
[----:B------:R-:W-:-:S03]  /*1170*/  ISETP.GT.AND P0, PT, R33, R38, PT ;  /* 0x000000262100720c */ /* 0x000fc60003f04270 */
[----:B------:R-:W-:-:S05]  /*1180*/  IMAD.IADD R17, R16, 0x1, R15 ;  /* 0x0000000110117824 */ /* 0x000fca00078e020f */
[----:B------:R-:W1:Y:S02]  /*1190*/  SHFL.DOWN PT, R16, R17, 0x2, R38 ;  /* 0x0840000011107989 */ /* 0x000e6400000e0026 */
[----:B-1----:R-:W-:Y:S02]  /*11a0*/  SEL R16, R16, RZ, !P0 ;  /* 0x000000ff10107207 */ /* 0x002fe40004000000 */
[----:B------:R-:W-:-:S03]  /*11b0*/  ISETP.GT.AND P0, PT, R32, R38, PT ;  /* 0x000000262000720c */ /* 0x000fc60003f04270 */
[----:B------:R-:W-:-:S05]  /*11c0*/  IMAD.IADD R35, R17, 0x1, R16 ;  /* 0x0000000111237824 */ /* 0x000fca00078e0210 */
[----:B------:R-:W1:Y:S02]  /*11d0*/  SHFL.DOWN PT, R16, R35, 0x4, R38 ;  /* 0x0880000023107989 */ /* 0x000e6400000e0026 */
[----:B-1----:R-:W-:Y:S02]  /*11e0*/  SEL R16, R16, RZ, !P0 ;  /* 0x000000ff10107207 */ /* 0x002fe40004000000 */
[----:B------:R-:W-:-:S03]  /*11f0*/  ISETP.GT.AND P0, PT, R19, R38, PT ;  /* 0x000000261300720c */ /* 0x000fc60003f04270 */
[----:B------:R-:W-:Y:S01]  /*1200*/  IMAD.IADD R37, R35, 0x1, R16 ;  /* 0x0000000123257824 */ /* 0x000fe200078e0210 */
[----:B0-----:R-:W-:-:S04]  /*1210*/  IADD3 R35, P3, PT, R8, 0x100, RZ ;  /* 0x0000010008237810 */ /* 0x001fc80007f7e0ff */
[----:B------:R-:W0:Y:S02]  /*1220*/  SHFL.DOWN PT, R16, R37, 0x8, R38 ;  /* 0x0900000025107989 */ /* 0x000e2400000e0026 */
[----:B0-----:R-:W-:Y:S02]  /*1230*/  SEL R16, R16, RZ, !P0 ;  /* 0x000000ff10107207 */ /* 0x001fe40004000000 */
[----:B------:R-:W-:-:S03]  /*1240*/  ISETP.NE.AND P0, PT, R14, 0x65, PT ;  /* 0x000000650e00780c */ /* 0x000fc60003f05270 */
[----:B------:R-:W-:Y:S02]  /*1250*/  IMAD.IADD R17, R37, 0x1, R16 ;  /* 0x0000000125117824 */ /* 0x000fe400078e0210 */
[----:B------:R-:W-:-:S03]  /*1260*/  IMAD.X R37, RZ, RZ, R9, P3 ;  /* 0x000000ffff257224 */ /* 0x000fc600018e0609 */
[----:B------:R-:W0:Y:S05]  /*1270*/  SHFL.DOWN PT, R16, R17, 0x10, R38 ;  /* 0x0a00000011107989 */ /* 0x000e2a00000e0026 */
[----:B------:R-:W-:Y:S02]  /*1280*/  VOTE.ALL P0, P0 ;  /* 0x0000000000ff7806 */ /* 0x000fe40000000000 */
[----:B0-----:R-:W-:-:S05]  /*1290*/  SEL R16, R16, RZ, !P2 ;  /* 0x000000ff10107207 */ /* 0x001fca0005000000 */
[----:B------:R-:W-:-:S07]  /*12a0*/  IMAD.IADD R36, R17, 0x1, R16 ;  /* 0x0000000111247824 */ /* 0x000fce00078e0210 */
.L_x_46:
[----:B------:R-:W-:Y:S05]  /*12b0*/  @!P0 BRA `(.L_x_10) ;  /* 0x0000000000d48947 */ /* 0x000fea0003800000 */
[----:B------:R-:W-:-:S07]  /*12c0*/  IMAD.MOV.U32 R38, RZ, RZ, 0x1de ;  /* 0x000001deff267424 */ /* 0x000fce00078e00ff */
.L_x_16:
[----:B------:R-:W-:Y:S02]  /*12d0*/  IMAD.MOV.U32 R8, RZ, RZ, R35 ;  /* 0x000000ffff087224 */ /* 0x000fe400078e0023 */
[----:B------:R-:W-:Y:S02]  /*12e0*/  IMAD.MOV.U32 R9, RZ, RZ, R37 ;  /* 0x000000ffff097224 */ /* 0x000fe400078e0025 */
[----:B------:R-:W-:-:S05]  /*12f0*/  IMAD.WIDE R16, R18, 0x8, R8 ;  /* 0x0000000812107825 */ /* 0x000fca00078e0208 */
[----:B------:R-:W2:Y:S01]  /*1300*/  LD.E.64.STRONG.GPU R14, desc[UR12][R16.64+-0x100] ;  /* 0xffff000c100e7980 */ /* 0x000ea2000c10fb00 */
[----:B------:R-:W-:Y:S05]  /*1310*/  YIELD ;  /* 0x0000000000007946 */ /* 0x000fea0003800000 */
[----:B------:R-:W-:Y:S01]  /*1320*/  UMOV UR5, 0xffffffff ;  /* 0xffffffff00057882 */ /* 0x000fe20000000000 */
[----:B------:R-:W-:Y:S02]  /*1330*/  SHF.R.U32.HI R38, RZ, 0x1, R38 ;  /* 0x00000001ff267819 */ /* 0x000fe40000011626 */
[----:B--2---:R-:W-:Y:S01]  /*1340*/  ISETP.NE.AND P0, PT, R14, 0x63, PT ;  /* 0x000000630e00780c */ /* 0x004fe20003f05270 */
[----:B------:R-:W-:-:S12]  /*1350*/  BRA.DIV UR5, `(.L_x_11) ;  /* 0x0000003205347947 */ /* 0x000fd8000b800000 */
[----:B------:R-:W-:-:S13]  /*1360*/  VOTE.ANY P0, !P0 ;  /* 0x0000000000ff7806 */ /* 0x000fda0004000100 */
.L_x_49:
[----:B------:R-:W-:Y:S05]  /*1370*/  @!P0 BRA `(.L_x_12) ;  /* 0x0000000000248947 */ /* 0x000fea0003800000 */
[----:B------:R-:W-:-:S07]  /*1380*/  IMAD.MOV.U32 R9, RZ, RZ, R38 ;  /* 0x000000ffff097224 */ /* 0x000fce00078e0026 */
.L_x_14:
[----:B------:R-:W-:Y:S05]  /*1390*/  NANOSLEEP R9 ;  /* 0x000000090000735d */ /* 0x000fea0003800000 */
[----:B------:R-:W2:Y:S01]  /*13a0*/  LD.E.64.STRONG.GPU R14, desc[UR12][R16.64+-0x100] ;  /* 0xffff000c100e7980 */ /* 0x000ea2000c10fb00 */
[----:B------:R-:W-:Y:S01]  /*13b0*/  UMOV UR5, 0xffffffff ;  /* 0xffffffff00057882 */ /* 0x000fe20000000000 */
[----:B------:R-:W-:Y:S02]  /*13c0*/  SHF.R.U32.HI R9, RZ, 0x1, R9 ;  /* 0x00000001ff097819 */ /* 0x000fe40000011609 */
[----:B--2---:R-:W-:Y:S01]  /*13d0*/  ISETP.NE.AND P0, PT, R14, 0x63, PT ;  /* 0x000000630e00780c */ /* 0x004fe20003f05270 */
[----:B------:R-:W-:-:S12]  /*13e0*/  BRA.DIV UR5, `(.L_x_13) ;  /* 0x0000003205307947 */ /* 0x000fd8000b800000 */
[----:B------:R-:W-:-:S13]  /*13f0*/  VOTE.ANY P0, !P0 ;  /* 0x0000000000ff7806 */ /* 0x000fda0004000100 */
.L_x_52:
[----:B------:R-:W-:Y:S05]  /*1400*/  @P0 BRA `(.L_x_14) ;  /* 0xfffffffc00e00947 */ /* 0x000fea000383ffff */
.L_x_12:
[----:B------:R-:W-:Y:S01]  /*1410*/  UMOV UR5, 0xffffffff ;  /* 0xffffffff00057882 */ /* 0x000fe20000000000 */
[----:B------:R-:W-:Y:S02]  /*1420*/  ISETP.NE.AND P0, PT, R14, 0x65, PT ;  /* 0x000000650e00780c */ /* 0x000fe40003f05270 */
[----:B------:R-:W-:Y:S11]  /*1430*/  BRA.DIV UR5, `(.L_x_15) ;  /* 0x00000032053c7947 */ /* 0x000ff6000b800000 */
[----:B------:R-:W-:Y:S01]  /*1440*/  VOTE.ANY R8, PT, !P0 ;  /* 0x0000000000087806 */ /* 0x000fe200040e0100 */
[----:B------:R-:W-:-:S03]  /*1450*/  VIADD R18, R18, 0xffffffe0 ;  /* 0xffffffe012127836 */ /* 0x000fc60000000000 */
[----:B------:R-:W-:-:S05]  /*1460*/  LOP3.LUT R8, R8, 0x80000000, R45, 0xec, !PT ;  /* 0x8000000008087812 */ /* 0x000fca00078eec2d */
[----:B------:R-:W-:-:S05]  /*1470*/  VIADD R9, R8, 0xffffffff ;  /* 0xffffffff08097836 */ /* 0x000fca0000000000 */
[----:B------:R-:W-:-:S06]  /*1480*/  LOP3.LUT R9, R8, R9, RZ, 0xc, !PT ;  /* 0x0000000908097212 */ /* 0x000fcc00078e0cff */
[----:B------:R-:W0:Y:S02]  /*1490*/  POPC R9, R9 ;  /* 0x0000000900097309 */ /* 0x000e240000000000 */
[----:B0-----:R-:W0:Y:S01]  /*14a0*/  SHFL.DOWN PT, R16, R15, 0x1, R9 ;  /* 0x082000000f107989 */ /* 0x001e2200000e0009 */
[-C--:B------:R-:W-:Y:S02]  /*14b0*/  ISETP.GE.AND P0, PT, R44, R9.reuse, PT ;  /* 0x000000092c00720c */ /* 0x080fe40003f06270 */
[-C--:B------:R-:W-:Y:S02]  /*14c0*/  ISETP.GT.AND P2, PT, R34, R9.reuse, PT ;  /* 0x000000092200720c */ /* 0x080fe40003f44270 */
[----:B0-----:R-:W-:Y:S02]  /*14d0*/  SEL R16, R16, RZ, !P0 ;  /* 0x000000ff10107207 */ /* 0x001fe40004000000 */
[----:B------:R-:W-:-:S03]  /*14e0*/  ISETP.GT.AND P0, PT, R33, R9, PT ;  /* 0x000000092100720c */ /* 0x000fc60003f04270 */
[----:B------:R-:W-:-:S05]  /*14f0*/  IMAD.IADD R15, R16, 0x1, R15 ;  /* 0x00000001100f7824 */ /* 0x000fca00078e020f */
[----:B------:R-:W0:Y:S02]  /*1500*/  SHFL.DOWN PT, R16, R15, 0x2, R9 ;  /* 0x084000000f107989 */ /* 0x000e2400000e0009 */
        /* <DEDUP_REMOVED lines=9> */
[----:B------:R-:W-:-:S03]  /*15a0*/  ISETP.NE.AND P0, PT, R14, 0x65, PT ;  /* 0x000000650e00780c */ /* 0x000fc60003f05270 */
[----:B------:R-:W-:-:S05]  /*15b0*/  IMAD.IADD R15, R15, 0x1, R16 ;  /* 0x000000010f0f7824 */ /* 0x000fca00078e0210 */
[----:B------:R-:W0:Y:S05]  /*15c0*/  SHFL.DOWN PT, R16, R15, 0x10, R9 ;  /* 0x0a0000000f107989 */ /* 0x000e2a00000e0009 */
[----:B------:R-:W-:Y:S02]  /*15d0*/  VOTE.ALL P0, P0 ;  /* 0x0000000000ff7806 */ /* 0x000fe40000000000 */
[----:B0-----:R-:W-:-:S04]  /*15e0*/  SEL R16, R16, RZ, !P2 ;  /* 0x000000ff10107207 */ /* 0x001fc80005000000 */
[----:B------:R-:W-:-:S07]  /*15f0*/  IADD3 R36, PT, PT, R15, R16, R36 ;  /* 0x000000100f247210 */ /* 0x000fce0007ffe024 */
.L_x_61:
[----:B------:R-:W-:Y:S05]  /*1600*/  @P0 BRA `(.L_x_16) ;  /* 0xfffffffc00300947 */ /* 0x000fea000383ffff */
.L_x_10:
[----:B------:R-:W-:Y:S01]  /*1610*/  ISETP.NE.AND P0, PT, R44, RZ, PT ;  /* 0x000000ff2c00720c */ /* 0x000fe20003f05270 */
[----:B------:R-:W0:Y:S01]  /*1620*/  @!P1 S2R R9, SR_CgaCtaId ;  /* 0x0000000000099919 */ /* 0x000e220000008800 */
[----:B------:R-:W-:Y:S01]  /*1630*/  @!P1 MOV R8, 0x400 ;  /* 0x0000040000089802 */ /* 0x000fe20000000f00 */
[----:B------:R-:W-:Y:S02]  /*1640*/  @!P1 IMAD.IADD R11, R11, 0x1, R36 ;  /* 0x000000010b0b9824 */ /* 0x000fe400078e0224 */
[----:B------:R-:W-:-:S05]  /*1650*/  @!P1 IMAD.MOV.U32 R10, RZ, RZ, 0x65 ;  /* 0x00000065ff0a9424 */ /* 0x000fca00078e00ff */
[----:B------:R1:W-:Y:S03]  /*1660*/  @!P1 ST.E.64.STRONG.GPU desc[UR12][R12.64+0x100], R10 ;  /* 0x0001000a0c009985 */ /* 0x0003e6000c10fb0c */
[----:B------:R-:W-:Y:S01]  /*1670*/  @!P0 MOV R14, 0x400 ;  /* 0x00000400000e8802 */ /* 0x000fe20000000f00 */
[----:B------:R-:W2:Y:S01]  /*1680*/  @!P0 S2R R15, SR_CgaCtaId ;  /* 0x00000000000f8919 */ /* 0x000ea20000008800 */
[----:B0-----:R-:W-:Y:S01]  /*1690*/  @!P1 LEA R9, R9, R8, 0x18 ;  /* 0x0000000809099211 */ /* 0x001fe200078ec0ff */
[----:B------:R-:W-:Y:S02]  /*16a0*/  IMAD.MOV.U32 R8, RZ, RZ, R43 ;  /* 0x000000ffff087224 */ /* 0x000fe400078e002b */
[----:B------:R-:W-:Y:S02]  /*16b0*/  @!P0 IMAD.MOV.U32 R8, RZ, RZ, R36 ;  /* 0x000000ffff088224 */ /* 0x000fe400078e0024 */
[----:B------:R1:W-:Y:S04]  /*16c0*/  @!P1 STS [R9+0x8], R11 ;  /* 0x0000080b09009388 */ /* 0x0003e80000000800 */
[----:B------:R1:W-:Y:S01]  /*16d0*/  @!P1 STS [R9+0x4], R36 ;  /* 0x0000042409009388 */ /* 0x0003e20000000800 */
[----:B--2---:R-:W-:-:S05]  /*16e0*/  @!P0 LEA R15, R15, R14, 0x18 ;  /* 0x0000000e0f0f8211 */ /* 0x004fca00078ec0ff */
[----:B------:R1:W-:Y:S02]  /*16f0*/  @!P0 STS [R15+0x54], R36 ;  /* 0x000054240f008388 */ /* 0x0003e40000000800 */
.L_x_4:
[----:B------:R-:W-:Y:S05]  /*1700*/  WARPSYNC.ALL ;  /* 0x0000000000007948 */ /* 0x000fea0003800000 */
[----:B------:R-:W0:Y:S08]  /*1710*/  S2UR UR7, SR_CgaCtaId ;  /* 0x00000000000779c3 */ /* 0x000e300000008800 */
[----:B------:R-:W-:Y:S06]  /*1720*/  BAR.SYNC.DEFER_BLOCKING 0x0 ;  /* 0x0000000000007b1d */ /* 0x000fec0000010000 */
[----:B------:R-:W-:Y:S01]  /*1730*/  UMOV UR5, 0x400 ;  /* 0x0000040000057882 */ /* 0x000fe20000000000 */
[----:B-1----:R-:W1:Y:S01]  /*1740*/  S2R R10, SR_TID.X ;  /* 0x00000000000a7919 */ /* 0x002e620000002100 */
[----:B0-----:R-:W-:-:S09]  /*1750*/  ULEA UR5, UR7, UR5, 0x18 ;  /* 0x0000000507057291 */ /* 0x001fd2000f8ec0ff */
[----:B------:R-:W0:Y:S01]  /*1760*/  LDS R9, [UR5+0x54] ;  /* 0x00005405ff097984 */ /* 0x000e220008000800 */
[----:B-1----:R-:W-:-:S04]  /*1770*/  ISETP.NE.AND P0, PT, R10, RZ, PT ;  /* 0x000000ff0a00720c */ /* 0x002fc80003f05270 */
[----:B0-----:R-:W-:-:S05]  /*1780*/  SEL R9, R9, RZ, P0 ;  /* 0x000000ff09097207 */ /* 0x001fca0000000000 */
[----:B------:R-:W-:-:S07]  /*1790*/  IMAD.IADD R33, R9, 0x1, R8 ;  /* 0x0000000109217824 */ /* 0x000fce00078e0208 */
.L_x_3:
[----:B------:R-:W-:Y:S05]  /*17a0*/  BSYNC.RECONVERGENT B0 ;  /* 0x0000000000007941 */ /* 0x000fea0003800200 */
.L_x_1:
[----:B------:R-:W-:Y:S01]  /*17b0*/  IMAD.IADD R26, R26, 0x1, R33 ;  /* 0x000000011a1a7824 */ /* 0x000fe200078e0221 */
[----:B------:R-:W-:Y:S03]  /*17c0*/  BAR.SYNC.DEFER_BLOCKING 0x0 ;  /* 0x0000000000007b1d */ /* 0x000fe60000010000 */
[----:B------:R-:W-:-:S03]  /*17d0*/  IMAD.IADD R25, R25, 0x1, R26 ;  /* 0x0000000119197824 */ /* 0x000fc600078e021a */
[----:B------:R-:W1:Y:S01]  /*17e0*/  LDCU.64 UR8, c[0x0][0x388] ;  /* 0x00007100ff0877ac */ /* 0x000e620008000a00 */
[----:B------:R-:W-:-:S04]  /*17f0*/  IMAD.IADD R24, R24, 0x1, R25 ;  /* 0x0000000118187824 */ /* 0x000fc800078e0219 */
[----:B------:R-:W-:-:S04]  /*1800*/  IMAD.IADD R40, R40, 0x1, R24 ;  /* 0x0000000128287824 */ /* 0x000fc800078e0218 */
[----:B0-----:R-:W-:-:S04]  /*1810*/  IMAD.IADD R8, R39, 0x1, R40 ;  /* 0x0000000127087824 */ /* 0x001fc800078e0228 */
[----:B------:R-:W-:-:S04]  /*1820*/  IMAD.IADD R31, R31, 0x1, R8 ;  /* 0x000000011f1f7824 */ /* 0x000fc800078e0208 */
[----:B------:R-:W-:Y:S01]  /*1830*/  IMAD.IADD R30, R30, 0x1, R31 ;  /* 0x000000011e1e7824 */ /* 0x000fe200078e021f */
[----:B------:R-:W-:Y:S01]  /*1840*/  STS [R27], R26 ;  /* 0x0000001a1b007388 */ /* 0x000fe20000000800 */
[----:B-1----:R-:W-:Y:S02]  /*1850*/  IADD3 R42, P0, PT, R42, UR8, RZ ;  /* 0x000000082a2a7c10 */ /* 0x002fe4000ff1e0ff */
[----:B------:R-:W-:Y:S01]  /*1860*/  IMAD.IADD R10, R29, 0x1, R30 ;  /* 0x000000011d0a7824 */ /* 0x000fe200078e021e */
[----:B------:R-:W-:Y:S01]  /*1870*/  STS [R27+0x4], R25 ;  /* 0x000004191b007388 */ /* 0x000fe20000000800 */
[----:B------:R-:W-:Y:S02]  /*1880*/  IADD3.X R43, PT, PT, R41, UR9, RZ, P0, !PT ;  /* 0x00000009292b7c10 */ /* 0x000fe400087fe4ff */
[----:B------:R-:W-:Y:S01]  /*1890*/  IMAD.IADD R23, R23, 0x1, R10 ;  /* 0x0000000117177824 */ /* 0x000fe200078e020a */
[----:B------:R-:W-:Y:S03]  /*18a0*/  STS [R27+0x8], R24 ;  /* 0x000008181b007388 */ /* 0x000fe60000000800 */
        /* <DEDUP_REMOVED lines=19> */
[----:B------:R-:W-:Y:S04]  /*19e0*/  STS [R27+0x30], R7 ;  /* 0x000030071b007388 */ /* 0x000fe80000000800 */
[----:B------:R-:W-:Y:S04]  /*19f0*/  STS [R27+0x34], R6 ;  /* 0x000034061b007388 */ /* 0x000fe80000000800 */
[----:B------:R-:W-:Y:S04]  /*1a00*/  STS [R27+0x38], R5 ;  /* 0x000038051b007388 */ /* 0x000fe80000000800 */
[----:B------:R-:W-:Y:S04]  /*1a10*/  STS [R27+0x3c], R4 ;  /* 0x00003c041b007388 */ /* 0x000fe80000000800 */
[----:B------:R-:W-:Y:S04]  /*1a20*/  STS [R27+0x40], R3 ;  /* 0x000040031b007388 */ /* 0x000fe80000000800 */
[----:B------:R-:W-:Y:S04]  /*1a30*/  STS [R27+0x44], R2 ;  /* 0x000044021b007388 */ /* 0x000fe80000000800 */
[----:B------:R-:W-:Y:S01]  /*1a40*/  STS [R27+0x48], R0 ;  /* 0x000048001b007388 */ /* 0x000fe20000000800 */
[----:B------:R-:W-:-:S03]  /*1a50*/  NOP ;  /* 0x0000000000007918 */ /* 0x000fc60000000000 */
[----:B------:R-:W0:Y:S04]  /*1a60*/  LDS R9, [R28] ;  /* 0x000000001c097984 */ /* 0x000e280000000800 */
[----:B------:R-:W1:Y:S04]  /*1a70*/  LDS R7, [R28+0x80] ;  /* 0x000080001c077984 */ /* 0x000e680000000800 */
[----:B------:R-:W2:Y:S04]  /*1a80*/  LDS R11, [R28+0x100] ;  /* 0x000100001c0b7984 */ /* 0x000ea80000000800 */
[----:B------:R-:W3:Y:S04]  /*1a90*/  LDS R13, [R28+0x180] ;  /* 0x000180001c0d7984 */ /* 0x000ee80000000800 */
[----:B------:R-:W4:Y:S04]  /*1aa0*/  LDS R5, [R28+0x200] ;  /* 0x000200001c057984 */ /* 0x000f280000000800 */
[----:B------:R-:W5:Y:S04]  /*1ab0*/  LDS R15, [R28+0x280] ;  /* 0x000280001c0f7984 */ /* 0x000f680000000800 */
        /* <DEDUP_REMOVED lines=13> */
[----:B0-----:R-:W-:Y:S04]  /*1b90*/  STG.E desc[UR12][R42.64], R9 ;  /* 0x000000092a007986 */ /* 0x001fe8000c10190c */
[----:B-1----:R-:W-:Y:S04]  /*1ba0*/  STG.E desc[UR12][R42.64+0x80], R7 ;  /* 0x000080072a007986 */ /* 0x002fe8000c10190c */
[----:B--2---:R-:W-:Y:S04]  /*1bb0*/  STG.E desc[UR12][R42.64+0x100], R11 ;  /* 0x0001000b2a007986 */ /* 0x004fe8000c10190c */
[----:B---3--:R-:W-:Y:S04]  /*1bc0*/  STG.E desc[UR12][R42.64+0x180], R13 ;  /* 0x0001800d2a007986 */ /* 0x008fe8000c10190c */
[----:B----4-:R-:W-:Y:S04]  /*1bd0*/  STG.E desc[UR12][R42.64+0x200], R5 ;  /* 0x000200052a007986 */ /* 0x010fe8000c10190c */
[----:B-----5:R-:W-:Y:S04]  /*1be0*/  STG.E desc[UR12][R42.64+0x280], R15 ;  /* 0x0002800f2a007986 */ /* 0x020fe8000c10190c */
[----:B------:R-:W-:Y:S04]  /*1bf0*/  STG.E desc[UR12][R42.64+0x300], R3 ;  /* 0x000300032a007986 */ /* 0x000fe8000c10190c */
        /* <DEDUP_REMOVED lines=11> */
[----:B------:R-:W-:Y:S01]  /*1cb0*/  STG.E desc[UR12][R42.64+0x900], R39 ;  /* 0x000900272a007986 */ /* 0x000fe2000c10190c */
[----:B------:R-:W-:Y:S05]  /*1cc0*/  EXIT ;  /* 0x000000000000794d */ /* 0x000fea0003800000 */
.L_x_0:
[----:B------:R-:W-:-:S04]  /*1cd0*/  ISETP.NE.U32.AND P0, PT, RZ, UR7, PT ;  /* 0x00000007ff007c0c */ /* 0x000fc8000bf05070 */
[----:B------:R-:W-:-:S13]  /*1ce0*/  ISETP.NE.AND.EX P0, PT, RZ, UR4, PT, P0 ;  /* 0x00000004ff007c0c */ /* 0x000fda000bf05300 */
[----:B------:R-:W-:Y:S05]  /*1cf0*/  @!P0 EXIT ;  /* 0x000000000000894d */ /* 0x000fea0003800000 */
[----:B------:R-:W0:Y:S02]  /*1d00*/  LDCU.64 UR4, c[0x0][0x380] ;  /* 0x00007000ff0477ac */ /* 0x000e240008000a00 */
[----:B0-----:R-:W-:-:S06]  /*1d10*/  UIMAD.WIDE UR4, UR6, 0x7b80, UR4 ;  /* 0x00007b80060478a5 */ /* 0x001fcc000f8e0204 */
[----:B------:R-:W-:Y:S02]  /*1d20*/  IMAD.U32 R2, RZ, RZ, UR4 ;  /* 0x00000004ff027e24 */ /* 0x000fe4000f8e00ff */
[----:B------:R-:W-:-:S05]  /*1d30*/  IMAD.U32 R3, RZ, RZ, UR5 ;  /* 0x00000005ff037e24 */ /* 0x000fca000f8e00ff */
[----:B------:R0:W2:Y:S01]  /*1d40*/  LDG.E R0, desc[UR12][R2.64] ;  /* 0x0000000c02007981 */ /* 0x0000a2000c1e1900 */
[----:B------:R-:W1:Y:S02]  /*1d50*/  S2R R43, SR_TID.X ;  /* 0x00000000002b7919 */ /* 0x000e640000002100 */
[C---:B-1----:R-:W-:Y:S02]  /*1d60*/  LOP3.LUT R28, R43.reuse, 0x1f, RZ, 0xc0, !PT ;  /* 0x0000001f2b1c7812 */ /* 0x042fe400078ec0ff */
[----:B------:R-:W-:-:S05]  /*1d70*/  LOP3.LUT R5, R43, 0x3e0, RZ, 0xc0, !PT ;  /* 0x000003e02b057812 */ /* 0x000fca00078ec0ff */
[----:B------:R-:W-:-:S04]  /*1d80*/  IMAD R28, R5, 0x13, R28 ;  /* 0x00000013051c7824 */ /* 0x000fc800078e021c */
[C---:B------:R-:W-:Y:S01]  /*1d90*/  VIADD R4, R28.reuse, 0x20 ;  /* 0x000000201c047836 */ /* 0x040fe20000000000 */
[C---:B------:R-:W-:Y:S01]  /*1da0*/  ISETP.GE.U32.AND P1, PT, R28.reuse, UR7, PT ;  /* 0x000000071c007c0c */ /* 0x040fe2000bf26070 */
[C---:B------:R-:W-:Y:S01]  /*1db0*/  VIADD R5, R28.reuse, 0x40 ;  /* 0x000000401c057836 */ /* 0x040fe20000000000 */
[C---:B0-----:R-:W-:Y:S01]  /*1dc0*/  LEA R2, P0, R28.reuse, UR4, 0x2 ;  /* 0x000000041c027c11 */ /* 0x041fe2000f8010ff */
[----:B------:R-:W-:Y:S01]  /*1dd0*/  VIADD R3, R28, 0x80 ;  /* 0x000000801c037836 */ /* 0x000fe20000000000 */
[----:B------:R-:W-:Y:S01]  /*1de0*/  ISETP.GE.U32.AND P2, PT, R4, UR7, PT ;  /* 0x0000000704007c0c */ /* 0x000fe2000bf46070 */
[C---:B------:R-:W-:Y:S01]  /*1df0*/  VIADD R4, R28.reuse, 0xa0 ;  /* 0x000000a01c047836 */ /* 0x040fe20000000000 */
[----:B------:R-:W-:Y:S01]  /*1e00*/  ISETP.GE.U32.AND P3, PT, R5, UR7, PT ;  /* 0x0000000705007c0c */ /* 0x000fe2000bf66070 */
[C---:B------:R-:W-:Y:S01]  /*1e10*/  VIADD R5, R28.reuse, 0xc0 ;  /* 0x000000c01c057836 */ /* 0x040fe20000000000 */
[----:B------:R-:W-:Y:S01]  /*1e20*/  ISETP.GE.U32.AND P5, PT, R3, UR7, PT ;  /* 0x0000000703007c0c */ /* 0x000fe2000bfa6070 */
[----:B------:R-:W-:Y:S01]  /*1e30*/  VIADD R6, R28, 0x60 ;  /* 0x000000601c067836 */ /* 0x000fe20000000000 */
[----:B------:R-:W-:Y:S01]  /*1e40*/  ISETP.GE.U32.AND P6, PT, R4, UR7, PT ;  /* 0x0000000704007c0c */ /* 0x000fe2000bfc6070 */
[----:B------:R-:W-:Y:S01]  /*1e50*/  IMAD.X R3, RZ, RZ, UR5, P0 ;  /* 0x00000005ff037e24 */ /* 0x000fe200080e06ff */
[----:B------:R-:W-:Y:S01]  /*1e60*/  ISETP.GE.U32.AND P0, PT, R5, UR7, PT ;  /* 0x0000000705007c0c */ /* 0x000fe2000bf06070 */
[----:B------:R-:W-:Y:S01]  /*1e70*/  VIADD R5, R28, 0xe0 ;  /* 0x000000e01c057836 */ /* 0x000fe20000000000 */
[----:B------:R-:W-:Y:S01]  /*1e80*/  ISETP.GE.U32.AND P4, PT, R6, UR7, PT ;  /* 0x0000000706007c0c */ /* 0x000fe2000bf86070 */
[----:B------:R-:W-:-:S02]  /*1e90*/  VIADD R41, R28, 0x100 ;  /* 0x000001001c297836 */ /* 0x000fc40000000000 */
[C---:B------:R-:W-:Y:S02]  /*1ea0*/  VIADD R7, R28.reuse, 0x120 ;  /* 0x000001201c077836 */ /* 0x040fe40000000000 */
[C---:B------:R-:W-:Y:S02]  /*1eb0*/  VIADD R40, R28.reuse, 0x240 ;  /* 0x000002401c287836 */ /* 0x040fe40000000000 */
[----:B--2---:R-:W-:Y:S02]  /*1ec0*/  IMAD.MOV.U32 R4, RZ, RZ, R0 ;  /* 0x000000ffff047224 */ /* 0x004fe400078e0000 */
[----:B------:R-:W2:Y:S01]  /*1ed0*/  @!P1 LDG.E R0, desc[UR12][R2.64] ;  /* 0x0000000c02009981 */ /* 0x000ea2000c1e1900 */
[----:B------:R-:W-:Y:S01]  /*1ee0*/  ISETP.GE.U32.AND P1, PT, R5, UR7, PT ;  /* 0x0000000705007c0c */ /* 0x000fe2000bf26070 */
[----:B------:R-:W-:Y:S02]  /*1ef0*/  IMAD.MOV.U32 R8, RZ, RZ, R4 ;  /* 0x000000ffff087224 */ /* 0x000fe400078e0004 */
[----:B------:R-:W-:-:S02]  /*1f00*/  VIADD R5, R28, 0x140 ;  /* 0x000001401c057836 */ /* 0x000fc40000000000 */
[--C-:B------:R-:W-:Y:S02]  /*1f10*/  IMAD.MOV.U32 R10, RZ, RZ, R4.reuse ;  /* 0x000000ffff0a7224 */ /* 0x100fe400078e0004 */
[----:B------:R-:W3:Y:S01]  /*1f20*/  @!P3 LDG.E R8, desc[UR12][R2.64+0x100] ;  /* 0x0001000c0208b981 */ /* 0x000ee2000c1e1900 */
[----:B------:R-:W-:Y:S01]  /*1f30*/  ISETP.GE.U32.AND P3, PT, R5, UR7, PT ;  /* 0x0000000705007c0c */ /* 0x000fe2000bf66070 */
[C---:B------:R-:W-:Y:S02]  /*1f40*/  VIADD R5, R28.reuse, 0x160 ;  /* 0x000001601c057836 */ /* 0x040fe40000000000 */
[--C-:B------:R-:W-:Y:S01]  /*1f50*/  IMAD.MOV.U32 R12, RZ, RZ, R4.reuse ;  /* 0x000000ffff0c7224 */ /* 0x100fe200078e0004 */
[----:B------:R-:W4:Y:S01]  /*1f60*/  @!P4 LDG.E R10, desc[UR12][R2.64+0x180] ;  /* 0x0001800c020ac981 */ /* 0x000f22000c1e1900 */
[----:B------:R-:W-:Y:S01]  /*1f70*/  IMAD.MOV.U32 R14, RZ, RZ, R4 ;  /* 0x000000ffff0e7224 */ /* 0x000fe200078e0004 */
[----:B------:R-:W-:Y:S01]  /*1f80*/  ISETP.GE.U32.AND P4, PT, R5, UR7, PT ;  /* 0x0000000705007c0c */ /* 0x000fe2000bf86070 */
[----:B------:R-:W-:-:S02]  /*1f90*/  VIADD R5, R28, 0x180 ;  /* 0x000001801c057836 */ /* 0x000fc40000000000 */
[--C-:B------:R-:W-:Y:S01]  /*1fa0*/  IMAD.MOV.U32 R6, RZ, RZ, R4.reuse ;  /* 0x000000ffff067224 */ /* 0x100fe200078e0004 */
[----:B------:R-:W5:Y:S01]  /*1fb0*/  @!P5 LDG.E R12, desc[UR12][R2.64+0x200] ;  /* 0x0002000c020cd981 */ /* 0x000f62000c1e1900 */
[----:B------:R-:W-:Y:S01]  /*1fc0*/  ISETP.GE.U32.AND P5, PT, R41, UR7, PT ;  /* 0x0000000729007c0c */ /* 0x000fe2000bfa6070 */
[--C-:B------:R-:W-:Y:S02]  /*1fd0*/  IMAD.MOV.U32 R16, RZ, RZ, R4.reuse ;  /* 0x000000ffff107224 */ /* 0x100fe400078e0004 */
[----:B------:R-:W5:Y:S01]  /*1fe0*/  @!P6 LDG.E R14, desc[UR12][R2.64+0x280] ;  /* 0x0002800c020ee981 */ /* 0x000f62000c1e1900 */
[----:B------:R-:W-:Y:S01]  /*1ff0*/  ISETP.GE.U32.AND P6, PT, R5, UR7, PT ;  /* 0x0000000705007c0c */ /* 0x000fe2000bfc6070 */
[----:B------:R-:W-:Y:S02]  /*2000*/  VIADD R5, R28, 0x1a0 ;  /* 0x000001a01c057836 */ /* 0x000fe40000000000 */
[----:B------:R-:W5:Y:S01]  /*2010*/  @!P2 LDG.E R6, desc[UR12][R2.64+0x80] ;  /* 0x0000800c0206a981 */ /* 0x000f62000c1e1900 */
[----:B------:R-:W-:Y:S01]  /*2020*/  ISETP.GE.U32.AND P2, PT, R7, UR7, PT ;  /* 0x0000000707007c0c */ /* 0x000fe2000bf46070 */
[----:B------:R-:W-:-:S02]  /*2030*/  IMAD.MOV.U32 R18, RZ, RZ, R4 ;  /* 0x000000ffff127224 */ /* 0x000fc400078e0004 */
[--C-:B------:R-:W-:Y:S01]  /*2040*/  IMAD.MOV.U32 R20, RZ, RZ, R4.reuse ;  /* 0x000000ffff147224 */ /* 0x100fe200078e0004 */
[----:B------:R-:W5:Y:S01]  /*2050*/  @!P0 LDG.E R16, desc[UR12][R2.64+0x300] ;  /* 0x0003000c02108981 */ /* 0x000f62000c1e1900 */
[----:B------:R-:W-:Y:S01]  /*2060*/  ISETP.GE.U32.AND P0, PT, R5, UR7, PT ;  /* 0x0000000705007c0c */ /* 0x000fe2000bf06070 */
[C---:B------:R-:W-:Y:S02]  /*2070*/  VIADD R7, R28.reuse, 0x1c0 ;  /* 0x000001c01c077836 */ /* 0x040fe40000000000 */
[C---:B------:R-:W-:Y:S01]  /*2080*/  VIADD R5, R28.reuse, 0x1e0 ;  /* 0x000001e01c057836 */ /* 0x040fe20000000000 */
[----:B------:R-:W5:Y:S01]  /*2090*/  @!P1 LDG.E R18, desc[UR12][R2.64+0x380] ;  /* 0x0003800c02129981 */ /* 0x000f62000c1e1900 */
[--C-:B------:R-:W-:Y:S01]  /*20a0*/  IMAD.MOV.U32 R22, RZ, RZ, R4.reuse ;  /* 0x000000ffff167224 */ /* 0x100fe200078e0004 */
[----:B------:R-:W-:Y:S01]  /*20b0*/  ISETP.GE.U32.AND P1, PT, R7, UR7, PT ;  /* 0x0000000707007c0c */ /* 0x000fe2000bf26070 */
[--C-:B------:R-:W-:Y:S01]  /*20c0*/  IMAD.MOV.U32 R24, RZ, RZ, R4.reuse ;  /* 0x000000ffff187224 */ /* 0x100fe200078e0004 */
[----:B------:R-:W5:Y:S01]  /*20d0*/  @!P5 LDG.E R20, desc[UR12][R2.64+0x400] ;  /* 0x0004000c0214d981 */ /* 0x000f62000c1e1900 */
[----:B------:R-:W-:Y:S01]  /*20e0*/  IMAD.MOV.U32 R30, RZ, RZ, R4 ;  /* 0x000000ffff1e7224 */ /* 0x000fe200078e0004 */
[----:B------:R-:W-:Y:S01]  /*20f0*/  ISETP.GE.U32.AND P5, PT, R5, UR7, PT ;  /* 0x0000000705007c0c */ /* 0x000fe2000bfa6070 */
[C---:B------:R-:W-:Y:S01]  /*2100*/  VIADD R5, R28.reuse, 0x200 ;  /* 0x000002001c057836 */ /* 0x040fe20000000000 */
[----:B------:R-:W5:Y:S01]  /*2110*/  @!P2 LDG.E R22, desc[UR12][R2.64+0x480] ;  /* 0x0004800c0216a981 */ /* 0x000f62000c1e1900 */
[----:B------:R-:W-:-:S03]  /*2120*/  VIADD R7, R28, 0x220 ;  /* 0x000002201c077836 */ /* 0x000fc60000000000 */
[----:B------:R-:W5:Y:S01]  /*2130*/  @!P3 LDG.E R24, desc[UR12][R2.64+0x500] ;  /* 0x0005000c0218b981 */ /* 0x000f62000c1e1900 */
[----:B------:R-:W-:Y:S02]  /*2140*/  ISETP.GE.U32.AND P2, PT, R5, UR7, PT ;  /* 0x0000000705007c0c */ /* 0x000fe4000bf46070 */
[----:B------:R-:W-:Y:S01]  /*2150*/  ISETP.GE.U32.AND P3, PT, R7, UR7, PT ;  /* 0x0000000707007c0c */ /* 0x000fe2000bf66070 */
[----:B------:R-:W5:Y:S01]  /*2160*/  @!P4 LDG.E R30, desc[UR12][R2.64+0x580] ;  /* 0x0005800c021ec981 */ /* 0x000f62000c1e1900 */
[----:B------:R-:W-:Y:S01]  /*2170*/  ISETP.GE.U32.AND P4, PT, R40, UR7, PT ;  /* 0x0000000728007c0c */ /* 0x000fe2000bf86070 */
[--C-:B------:R-:W-:Y:S02]  /*2180*/  IMAD.MOV.U32 R32, RZ, RZ, R4.reuse ;  /* 0x000000ffff207224 */ /* 0x100fe400078e0004 */
[--C-:B------:R-:W-:Y:S02]  /*2190*/  IMAD.MOV.U32 R34, RZ, RZ, R4.reuse ;  /* 0x000000ffff227224 */ /* 0x100fe400078e0004 */
[----:B------:R-:W-:-:S02]  /*21a0*/  IMAD.MOV.U32 R38, RZ, RZ, R4 ;  /* 0x000000ffff267224 */ /* 0x000fc400078e0004 */
[--C-:B------:R-:W-:Y:S01]  /*21b0*/  IMAD.MOV.U32 R42, RZ, RZ, R4.reuse ;  /* 0x000000ffff2a7224 */ /* 0x100fe200078e0004 */
[----:B------:R-:W5:Y:S01]  /*21c0*/  @!P6 LDG.E R32, desc[UR12][R2.64+0x600] ;  /* 0x0006000c0220e981 */ /* 0x000f62000c1e1900 */
[--C-:B------:R-:W-:Y:S02]  /*21d0*/  IMAD.MOV.U32 R44, RZ, RZ, R4.reuse ;  /* 0x000000ffff2c7224 */ /* 0x100fe400078e0004 */
[----:B------:R-:W-:Y:S01]  /*21e0*/  IMAD.MOV.U32 R5, RZ, RZ, R4 ;  /* 0x000000ffff057224 */ /* 0x000fe200078e0004 */
[----:B------:R-:W5:Y:S04]  /*21f0*/  @!P0 LDG.E R34, desc[UR12][R2.64+0x680] ;  /* 0x0006800c02228981 */ /* 0x000f68000c1e1900 */
[----:B------:R-:W5:Y:S04]  /*2200*/  @!P1 LDG.E R38, desc[UR12][R2.64+0x700] ;  /* 0x0007000c02269981 */ /* 0x000f68000c1e1900 */
[----:B------:R-:W5:Y:S04]  /*2210*/  @!P5 LDG.E R42, desc[UR12][R2.64+0x780] ;  /* 0x0007800c022ad981 */ /* 0x000f68000c1e1900 */
[----:B------:R-:W5:Y:S04]  /*2220*/  @!P2 LDG.E R44, desc[UR12][R2.64+0x800] ;  /* 0x0008000c022ca981 */ /* 0x000f68000c1e1900 */
[----:B------:R-:W5:Y:S04]  /*2230*/  @!P3 LDG.E R5, desc[UR12][R2.64+0x880] ;  /* 0x0008800c0205b981 */ /* 0x000f68000c1e1900 */
[----:B------:R-:W5:Y:S01]  /*2240*/  @!P4 LDG.E R4, desc[UR12][R2.64+0x900] ;  /* 0x0009000c0204c981 */ /* 0x000f62000c1e1900 */
[----:B------:R-:W0:Y:S01]  /*2250*/  S2R R35, SR_LANEID ;  /* 0x0000000000237919 */ /* 0x000e220000000000 */
[----:B------:R-:W1:Y:S01]  /*2260*/  S2UR UR5, SR_CgaCtaId ;  /* 0x00000000000579c3 */ /* 0x000e620000008800 */
[----:B------:R-:W-:Y:S01]  /*2270*/  SHF.R.U32.HI R36, RZ, 0x5, R43 ;  /* 0x00000005ff247819 */ /* 0x000fe2000001162b */
[----:B------:R-:W-:-:S02]  /*2280*/  UMOV UR4, 0x400 ;  /* 0x0000040000047882 */ /* 0x000fc40000000000 */
[----:B-1----:R-:W-:Y:S02]  /*2290*/  ULEA UR4, UR5, UR4, 0x18 ;  /* 0x0000000405047291 */ /* 0x002fe4000f8ec0ff */
[----:B0-----:R-:W-:-:S05]  /*22a0*/  IMAD R27, R36, 0x260, R35 ;  /* 0x00000260241b7824 */ /* 0x001fca00078e0223 */
[----:B------:R-:W-:-:S05]  /*22b0*/  LEA R27, R27, UR4, 0x2 ;  /* 0x000000041b1b7c11 */ /* 0x000fca000f8e10ff */
[----:B------:R-:W-:Y:S01]  /*22c0*/  IMAD R26, R35, 0x48, R27 ;  /* 0x00000048231a7824 */ /* 0x000fe200078e021b */
[----:B------:R-:W-:Y:S01]  /*22d0*/  UISETP.NE.AND UP0, UPT, UR6, URZ, UPT ;  /* 0x000000ff0600728c */ /* 0x000fe2000bf05270 */
        /* <DEDUP_REMOVED lines=41> */
[----:B0-----:R-:W-:Y:S02]  /*2570*/  IADD3 R8, PT, PT, R23, R24, R25 ;  /* 0x0000001817087210 */ /* 0x001fe40007ffe019 */
[----:B------:R-:W-:Y:S02]  /*2580*/  ISETP.NE.AND P1, PT, R35, 0x1f, PT ;  /* 0x0000001f2300780c */ /* 0x000fe40003f25270 */
[----:B------:R-:W-:Y:S02]  /*2590*/  IADD3 R8, PT, PT, R33, R34, R8 ;  /* 0x0000002221087210 */ /* 0x000fe40007ffe008 */
[----:B------:R-:W-:Y:S02]  /*25a0*/  ISETP.NE.AND P2, PT, R36, 0xc, PT ;  /* 0x0000000c2400780c */ /* 0x000fe40003f45270 */
[----:B------:R-:W-:Y:S02]  /*25b0*/  IADD3 R8, PT, PT, R31, R32, R8 ;  /* 0x000000201f087210 */ /* 0x000fe40007ffe008 */
[----:B------:R-:W-:-:S02]  /*25c0*/  ISETP.GE.U32.AND P3, PT, R43, 0x20, PT ;  /* 0x000000202b00780c */ /* 0x000fc40003f66070 */
        /* <DEDUP_REMOVED lines=29> */
[----:B------:R-:W-:-:S03]  /*27a0*/  IMAD.IADD R11, R11, 0x1, R10 ;  /* 0x000000010b0b7824 */ /* 0x000fc600078e020a */
        /* <DEDUP_REMOVED lines=16> */
[----:B------:R-:W-:-:S04]  /*28b0*/  ISETP.NE.AND P0, PT, R36, 0x8, PT ;  /* 0x000000082400780c */ /* 0x000fc80003f05270 */
[----:B------:R-:W-:Y:S02]  /*28c0*/  SEL R8, R15, R8, !P0 ;  /* 0x000000080f087207 */ /* 0x000fe40004000000 */
[----:B------:R-:W-:Y:S02]  /*28d0*/  ISETP.NE.AND P0, PT, R36, 0xa, PT ;  /* 0x0000000a2400780c */ /* 0x000fe40003f05270 */
[----:B------:R-:W-:Y:S02]  /*28e0*/  SEL R8, R16, R8, !P1 ;  /* 0x0000000810087207 */ /* 0x000fe40004800000 */
[----:B------:R-:W-:Y:S02]  /*28f0*/  ISETP.NE.AND P1, PT, R36, 0xb, PT ;  /* 0x0000000b2400780c */ /* 0x000fe40003f25270 */
[----:B------:R-:W-:Y:S02]  /*2900*/  SEL R8, R17, R8, !P0 ;  /* 0x0000000811087207 */ /* 0x000fe40004000000 */
[----:B------:R-:W-:-:S02]  /*2910*/  ISETP.NE.AND P0, PT, R35, RZ, PT ;  /* 0x000000ff2300720c */ /* 0x000fc40003f05270 */
[----:B------:R-:W-:Y:S01]  /*2920*/  SEL R8, R18, R8, !P1 ;  /* 0x0000000812087207 */ /* 0x000fe20004800000 */
[----:B------:R-:W-:Y:S01]  /*2930*/  @!P2 IMAD.IADD R8, R19, 0x1, R18 ;  /* 0x000000011308a824 */ /* 0x000fe200078e0212 */
[----:B------:R-:W-:Y:S02]  /*2940*/  SEL R9, R37, RZ, P0 ;  /* 0x000000ff25097207 */ /* 0x000fe40000000000 */
[----:B------:R-:W-:-:S03]  /*2950*/  ISETP.NE.AND P0, PT, R43, RZ, PT ;  /* 0x000000ff2b00720c */ /* 0x000fc60003f05270 */
[----:B------:R-:W-:-:S05]  /*2960*/  @P3 IMAD.IADD R37, R8, 0x1, R9 ;  /* 0x0000000108253824 */ /* 0x000fca00078e0209 */
[----:B------:R-:W-:Y:S01]  /*2970*/  SEL R8, R37, RZ, P0 ;  /* 0x000000ff25087207 */ /* 0x000fe20000000000 */
[----:B------:R-:W-:Y:S06]  /*2980*/  BRA `(.L_x_18) ;  /* 0x0000000c005c7947 */ /* 0x000fec0003800000 */
.L_x_17:
[----:B0-----:R-:W-:Y:S02]  /*2990*/  IADD3 R8, PT, PT, R23, R24, R25 ;  /* 0x0000001817087210 */ /* 0x001fe40007ffe019 */
[----:B------:R-:W-:Y:S02]  /*29a0*/  ISETP.NE.AND P1, PT, R35, 0x1f, PT ;  /* 0x0000001f2300780c */ /* 0x000fe40003f25270 */
[----:B------:R-:W-:Y:S02]  /*29b0*/  IADD3 R8, PT, PT, R33, R34, R8 ;  /* 0x0000002221087210 */ /* 0x000fe40007ffe008 */
        /* <DEDUP_REMOVED lines=59> */
[----:B------:R-:W-:Y:S01]  /*2d70*/  ISETP.GT.U32.AND P0, PT, R43, 0x1f, PT ;  /* 0x0000001f2b00780c */ /* 0x000fe20003f04070 */
        /* <DEDUP_REMOVED lines=22> */
.L_x_64:
[----:B------:R-:W-:Y:S05]  /*2ee0*/  @!P0 BRA `(.L_x_21) ;  /* 0x0000000000248947 */ /* 0x000fea0003800000 */
[----:B------:R-:W-:-:S07]  /*2ef0*/  IMAD.MOV.U32 R9, RZ, RZ, 0x1de ;  /* 0x000001deff097424 */ /* 0x000fce00078e00ff */
.L_x_23:
[----:B------:R-:W-:Y:S05]  /*2f00*/  NANOSLEEP R9 ;  /* 0x000000090000735d */ /* 0x000fea0003800000 */
[----:B------:R-:W2:Y:S01]  /*2f10*/  LD.E.64.STRONG.GPU R14, desc[UR12][R16.64+0x100] ;  /* 0x0001000c100e7980 */ /* 0x000ea2000c10fb00 */
[----:B------:R-:W-:Y:S01]  /*2f20*/  UMOV UR5, 0xffffffff ;  /* 0xffffffff00057882 */ /* 0x000fe20000000000 */
[----:B------:R-:W-:Y:S02]  /*2f30*/  SHF.R.U32.HI R9, RZ, 0x1, R9 ;  /* 0x00000001ff097819 */ /* 0x000fe40000011609 */
[----:B--2---:R-:W-:Y:S01]  /*2f40*/  ISETP.NE.AND P0, PT, R14, 0x63, PT ;  /* 0x000000630e00780c */ /* 0x004fe20003f05270 */
[----:B------:R-:W-:-:S12]  /*2f50*/  BRA.DIV UR5, `(.L_x_22) ;  /* 0x0000001a05687947 */ /* 0x000fd8000b800000 */
[----:B------:R-:W-:-:S13]  /*2f60*/  VOTE.ANY P0, !P0 ;  /* 0x0000000000ff7806 */ /* 0x000fda0004000100 */
.L_x_67:
[----:B------:R-:W-:Y:S05]  /*2f70*/  @P0 BRA `(.L_x_23) ;  /* 0xfffffffc00e00947 */ /* 0x000fea000383ffff */
.L_x_21:
[----:B------:R-:W-:Y:S01]  /*2f80*/  UMOV UR5, 0xffffffff ;  /* 0xffffffff00057882 */ /* 0x000fe20000000000 */
[----:B------:R-:W-:Y:S02]  /*2f90*/  ISETP.NE.AND P2, PT, R14, 0x65, PT ;  /* 0x000000650e00780c */ /* 0x000fe40003f45270 */
[----:B------:R-:W-:Y:S11]  /*2fa0*/  BRA.DIV UR5, `(.L_x_24) ;  /* 0x0000001a05747947 */ /* 0x000ff6000b800000 */
[----:B------:R-:W0:Y:S01]  /*2fb0*/  S2R R42, SR_GEMASK ;  /* 0x00000000002a7919 */ /* 0x000e220000003c00 */
[----:B------:R-:W-:Y:S01]  /*2fc0*/  VOTE.ANY R8, PT, !P2 ;  /* 0x0000000000087806 */ /* 0x000fe200050e0100 */
[----:B------:R-:W-:-:S03]  /*2fd0*/  VIADD R19, R35, 0x2 ;  /* 0x0000000223137836 */ /* 0x000fc60000000000 */
[----:B0-----:R-:W-:-:S05]  /*2fe0*/  LOP3.LUT R8, R8, 0x80000000, R42, 0xec, !PT ;  /* 0x8000000008087812 */ /* 0x001fca00078eec2a */
[----:B------:R-:W-:-:S05]  /*2ff0*/  VIADD R9, R8, 0xffffffff ;  /* 0xffffffff08097836 */ /* 0x000fca0000000000 */
[----:B------:R-:W-:-:S04]  /*3000*/  LOP3.LUT R9, R8, R9, RZ, 0xc, !PT ;  /* 0x0000000908097212 */ /* 0x000fc800078e0cff */
[----:B------:R0:W1:Y:S02]  /*3010*/  POPC R38, R9 ;  /* 0x0000000900267309 */ /* 0x0000640000000000 */
[C---:B0-----:R-:W-:Y:S01]  /*3020*/  VIADD R9, R35.reuse, 0x4 ;  /* 0x0000000423097836 */ /* 0x041fe20000000000 */
[----:B-1----:R-:W0:Y:S01]  /*3030*/  SHFL.DOWN PT, R16, R15, 0x1, R38 ;  /* 0x082000000f107989 */ /* 0x002e2200000e0026 */
[----:B------:R-:W-:-:S04]  /*3040*/  ISETP.GE.AND P0, PT, R35, R38, PT ;  /* 0x000000262300720c */ /* 0x000fc80003f06270 */
[----:B0-----:R-:W-:Y:S02]  /*3050*/  SEL R16, R16, RZ, !P0 ;  /* 0x000000ff10107207 */ /* 0x001fe40004000000 */
[----:B------:R-:W-:-:S03]  /*3060*/  ISETP.GT.AND P0, PT, R19, R38, PT ;  /* 0x000000261300720c */ /* 0x000fc60003f04270 */
[----:B------:R-:W-:Y:S02]  /*3070*/  IMAD.IADD R17, R16, 0x1, R15 ;  /* 0x0000000110117824 */ /* 0x000fe400078e020f */
[----:B------:R-:W-:-:S03]  /*3080*/  VIADD R15, R35, 0x10 ;  /* 0x00000010230f7836 */ /* 0x000fc60000000000 */
[----:B------:R-:W0:Y:S02]  /*3090*/  SHFL.DOWN PT, R16, R17, 0x2, R38 ;  /* 0x0840000011107989 */ /* 0x000e2400000e0026 */
[-C--:B------:R-:W-:Y:S02]  /*30a0*/  ISETP.GT.AND P2, PT, R15, R38.reuse, PT ;  /* 0x000000260f00720c */ /* 0x080fe40003f44270 */
[----:B0-----:R-:W-:Y:S02]  /*30b0*/  SEL R16, R16, RZ, !P0 ;  /* 0x000000ff10107207 */ /* 0x001fe40004000000 */
[----:B------:R-:W-:Y:S01]  /*30c0*/  ISETP.GT.AND P0, PT, R9, R38, PT ;  /* 0x000000260900720c */ /* 0x000fe20003f04270 */
[----:B------:R-:W-:Y:S02]  /*30d0*/  VIADD R9, R35, 0x8 ;  /* 0x0000000823097836 */ /* 0x000fe40000000000 */
[----:B------:R-:W-:-:S05]  /*30e0*/  IMAD.IADD R19, R17, 0x1, R16 ;  /* 0x0000000111137824 */ /* 0x000fca00078e0210 */
[----:B------:R-:W0:Y:S02]  /*30f0*/  SHFL.DOWN PT, R16, R19, 0x4, R38 ;  /* 0x0880000013107989 */ /* 0x000e2400000e0026 */
[----:B0-----:R-:W-:Y:S02]  /*3100*/  SEL R16, R16, RZ, !P0 ;  /* 0x000000ff10107207 */ /* 0x001fe40004000000 */
[----:B------:R-:W-:Y:S02]  /*3110*/  ISETP.GT.AND P0, PT, R9, R38, PT ;  /* 0x000000260900720c */ /* 0x000fe40003f04270 */
[----:B------:R-:W0:Y:S01]  /*3120*/  LDC.64 R8, c[0x0][0x390] ;  /* 0x0000e400ff087b82 */ /* 0x000e220000000a00 */
[----:B------:R-:W-:-:S05]  /*3130*/  IMAD.IADD R37, R19, 0x1, R16 ;  /* 0x0000000113257824 */ /* 0x000fca00078e0210 */
[----:B------:R-:W1:Y:S01]  /*3140*/  SHFL.DOWN PT, R16, R37, 0x8, R38 ;  /* 0x0900000025107989 */ /* 0x000e6200000e0026 */
[----:B0-----:R-:W-:Y:S02]  /*3150*/  IADD3 R36, P3, PT, R8, 0x100, RZ ;  /* 0x0000010008247810 */ /* 0x001fe40007f7e0ff */
[----:B-1----:R-:W-:Y:S02]  /*3160*/  SEL R16, R16, RZ, !P0 ;  /* 0x000000ff10107207 */ /* 0x002fe40004000000 */
[----:B------:R-:W-:-:S03]  /*3170*/  ISETP.NE.AND P0, PT, R14, 0x65, PT ;  /* 0x000000650e00780c */ /* 0x000fc60003f05270 */
[----:B------:R-:W-:Y:S02]  /*3180*/  IMAD.IADD R17, R37, 0x1, R16 ;  /* 0x0000000125117824 */ /* 0x000fe400078e0210 */
[----:B------:R-:W-:-:S03]  /*3190*/  IMAD.X R37, RZ, RZ, R9, P3 ;  /* 0x000000ffff257224 */ /* 0x000fc600018e0609 */
[----:B------:R-:W0:Y:S05]  /*31a0*/  SHFL.DOWN PT, R16, R17, 0x10, R38 ;  /* 0x0a00000011107989 */ /* 0x000e2a00000e0026 */
[----:B------:R-:W-:Y:S02]  /*31b0*/  VOTE.ALL P0, P0 ;  /* 0x0000000000ff7806 */ /* 0x000fe40000000000 */
[----:B0-----:R-:W-:-:S05]  /*31c0*/  SEL R16, R16, RZ, !P2 ;  /* 0x000000ff10107207 */ /* 0x001fca0005000000 */
[----:B------:R-:W-:-:S07]  /*31d0*/  IMAD.IADD R19, R17, 0x1, R16 ;  /* 0x0000000111137824 */ /* 0x000fce00078e0210 */
.L_x_76:
[----:B------:R-:W-:Y:S05]  /*31e0*/  @!P0 BRA `(.L_x_25) ;  /* 0x0000000000e48947 */ /* 0x000fea0003800000 */
[----:B------:R-:W-:-:S07]  /*31f0*/  IMAD.MOV.U32 R38, RZ, RZ, 0x1de ;  /* 0x000001deff267424 */ /* 0x000fce00078e00ff */
.L_x_31:
        /* <DEDUP_REMOVED lines=10> */
.L_x_79:
[----:B------:R-:W-:Y:S05]  /*32a0*/  @!P0 BRA `(.L_x_27) ;  /* 0x0000000000248947 */ /* 0x000fea0003800000 */
[----:B------:R-:W-:-:S07]  /*32b0*/  IMAD.MOV.U32 R9, RZ, RZ, R38 ;  /* 0x000000ffff097224 */ /* 0x000fce00078e0026 */
.L_x_29:
[----:B------:R-:W-:Y:S05]  /*32c0*/  NANOSLEEP R9 ;  /* 0x000000090000735d */ /* 0x000fea0003800000 */
[----:B------:R-:W2:Y:S01]  /*32d0*/  LD.E.64.STRONG.GPU R14, desc[UR12][R16.64+-0x100] ;  /* 0xffff000c100e7980 */ /* 0x000ea2000c10fb00 */
[----:B------:R-:W-:Y:S01]  /*32e0*/  UMOV UR5, 0xffffffff ;  /* 0xffffffff00057882 */ /* 0x000fe20000000000 */
[----:B------:R-:W-:Y:S02]  /*32f0*/  SHF.R.U32.HI R9, RZ, 0x1, R9 ;  /* 0x00000001ff097819 */ /* 0x000fe40000011609 */
[----:B--2---:R-:W-:Y:S01]  /*3300*/  ISETP.NE.AND P0, PT, R14, 0x63, PT ;  /* 0x000000630e00780c */ /* 0x004fe20003f05270 */
[----:B------:R-:W-:-:S12]  /*3310*/  BRA.DIV UR5, `(.L_x_28) ;  /* 0x0000001a05c07947 */ /* 0x000fd8000b800000 */
[----:B------:R-:W-:-:S13]  /*3320*/  VOTE.ANY P0, !P0 ;  /* 0x0000000000ff7806 */ /* 0x000fda0004000100 */
.L_x_82:
[----:B------:R-:W-:Y:S05]  /*3330*/  @P0 BRA `(.L_x_29) ;  /* 0xfffffffc00e00947 */ /* 0x000fea000383ffff */
.L_x_27:
[----:B------:R-:W-:Y:S01]  /*3340*/  UMOV UR5, 0xffffffff ;  /* 0xffffffff00057882 */ /* 0x000fe20000000000 */
[----:B------:R-:W-:Y:S02]  /*3350*/  ISETP.NE.AND P0, PT, R14, 0x65, PT ;  /* 0x000000650e00780c */ /* 0x000fe40003f05270 */
[----:B------:R-:W-:Y:S11]  /*3360*/  BRA.DIV UR5, `(.L_x_30) ;  /* 0x0000001a05cc7947 */ /* 0x000ff6000b800000 */
[----:B------:R-:W-:Y:S01]  /*3370*/  VOTE.ANY R8, PT, !P0 ;  /* 0x0000000000087806 */ /* 0x000fe200040e0100 */
[----:B------:R-:W-:-:S03]  /*3380*/  VIADD R18, R18, 0xffffffe0 ;  /* 0xffffffe012127836 */ /* 0x000fc60000000000 */
[----:B------:R-:W-:-:S05]  /*3390*/  LOP3.LUT R8, R8, 0x80000000, R42, 0xec, !PT ;  /* 0x8000000008087812 */ /* 0x000fca00078eec2a */
[----:B------:R-:W-:-:S05]  /*33a0*/  VIADD R9, R8, 0xffffffff ;  /* 0xffffffff08097836 */ /* 0x000fca0000000000 */
[----:B------:R-:W-:Y:S01]  /*33b0*/  LOP3.LUT R9, R8, R9, RZ, 0xc, !PT ;  /* 0x0000000908097212 */ /* 0x000fe200078e0cff */
[----:B------:R-:W-:-:S05]  /*33c0*/  VIADD R8, R35, 0x2 ;  /* 0x0000000223087836 */ /* 0x000fca0000000000 */
[----:B------:R-:W0:Y:S02]  /*33d0*/  POPC R9, R9 ;  /* 0x0000000900097309 */ /* 0x000e240000000000 */
[----:B0-----:R-:W0:Y:S01]  /*33e0*/  SHFL.DOWN PT, R16, R15, 0x1, R9 ;  /* 0x082000000f107989 */ /* 0x001e2200000e0009 */
[----:B------:R-:W-:-:S04]  /*33f0*/  ISETP.GE.AND P0, PT, R35, R9, PT ;  /* 0x000000092300720c */ /* 0x000fc80003f06270 */
[----:B0-----:R-:W-:Y:S02]  /*3400*/  SEL R16, R16, RZ, !P0 ;  /* 0x000000ff10107207 */ /* 0x001fe40004000000 */
[----:B------:R-:W-:Y:S01]  /*3410*/  ISETP.GT.AND P0, PT, R8, R9, PT ;  /* 0x000000090800720c */ /* 0x000fe20003f04270 */
[----:B------:R-:W-:Y:S02]  /*3420*/  VIADD R8, R35, 0x4 ;  /* 0x0000000423087836 */ /* 0x000fe40000000000 */
[----:B------:R-:W-:-:S05]  /*3430*/  IMAD.IADD R44, R16, 0x1, R15 ;  /* 0x00000001102c7824 */ /* 0x000fca00078e020f */
[----:B------:R-:W0:Y:S02]  /*3440*/  SHFL.DOWN PT, R16, R44, 0x2, R9 ;  /* 0x084000002c107989 */ /* 0x000e2400000e0009 */
        /* <DEDUP_REMOVED lines=8> */
[----:B------:R-:W-:-:S03]  /*34d0*/  IMAD.IADD R45, R17, 0x1, R16 ;  /* 0x00000001112d7824 */ /* 0x000fc600078e0210 */
[----:B------:R-:W-:Y:S02]  /*34e0*/  ISETP.GT.AND P2, PT, R8, R9, PT ;  /* 0x000000090800720c */ /* 0x000fe40003f44270 */
        /* <DEDUP_REMOVED lines=8> */
.L_x_91:
[----:B------:R-:W-:Y:S05]  /*3570*/  @P0 BRA `(.L_x_31) ;  /* 0xfffffffc00200947 */ /* 0x000fea000383ffff */
.L_x_25:
        /* <DEDUP_REMOVED lines=15> */
.L_x_19:
[----:B------:R-:W-:Y:S05]  /*3670*/  WARPSYNC.ALL ;  /* 0x0000000000007948 */ /* 0x000fea0003800000 */
[----:B------:R-:W0:Y:S08]  /*3680*/  S2UR UR5, SR_CgaCtaId ;  /* 0x00000000000579c3 */ /* 0x000e300000008800 */
[----:B------:R-:W-:Y:S01]  /*3690*/  BAR.SYNC.DEFER_BLOCKING 0x0 ;  /* 0x0000000000007b1d */ /* 0x000fe20000010000 */
[----:B------:R-:W-:-:S05]  /*36a0*/  ISETP.NE.AND P0, PT, R43, RZ, PT ;  /* 0x000000ff2b00720c */ /* 0x000fca0003f05270 */
[----:B------:R-:W-:Y:S02]  /*36b0*/  UMOV UR4, 0x400 ;  /* 0x0000040000047882 */ /* 0x000fe40000000000 */
[----:B0-----:R-:W-:-:S09]  /*36c0*/  ULEA UR4, UR5, UR4, 0x18 ;  /* 0x0000000405047291 */ /* 0x001fd2000f8ec0ff */
[----:B------:R-:W0:Y:S02]  /*36d0*/  LDS R9, [UR4+0x54] ;  /* 0x00005404ff097984 */ /* 0x000e240008000800 */
[----:B0-----:R-:W-:-:S05]  /*36e0*/  SEL R9, R9, RZ, P0 ;  /* 0x000000ff09097207 */ /* 0x001fca0000000000 */
[----:B------:R-:W-:-:S07]  /*36f0*/  IMAD.IADD R8, R9, 0x1, R8 ;  /* 0x0000000109087824 */ /* 0x000fce00078e0208 */
.L_x_18:
[----:B------:R-:W-:Y:S01]  /*3700*/  IMAD.IADD R25, R25, 0x1, R8 ;  /* 0x0000000119197824 */ /* 0x000fe200078e0208 */
[----:B------:R-:W-:Y:S01]  /*3710*/  BAR.SYNC.DEFER_BLOCKING 0x0 ;  /* 0x0000000000007b1d */ /* 0x000fe20000010000 */
[----:B------:R-:W-:Y:S01]  /*3720*/  ISETP.NE.AND P0, PT, R43, RZ, PT ;  /* 0x000000ff2b00720c */ /* 0x000fe20003f05270 */
[----:B-1----:R-:W-:Y:S02]  /*3730*/  IMAD.U32 R10, RZ, RZ, UR7 ;  /* 0x00000007ff0a7e24 */ /* 0x002fe4000f8e00ff */
[----:B------:R-:W-:Y:S02]  /*3740*/  IMAD.IADD R24, R24, 0x1, R25 ;  /* 0x0000000118187824 */ /* 0x000fe400078e0219 */
[----:B------:R-:W0:Y:S02]  /*3750*/  LDCU.64 UR8, c[0x0][0x388] ;  /* 0x00007100ff0877ac */ /* 0x000e240008000a00 */
[----:B------:R-:W-:-:S04]  /*3760*/  IMAD.IADD R23, R23, 0x1, R24 ;  /* 0x0000000117177824 */ /* 0x000fc800078e0218 */
[----:B------:R-:W-:-:S04]  /*3770*/  IMAD.IADD R34, R34, 0x1, R23 ;  /* 0x0000000122227824 */ /* 0x000fc800078e0217 */
[----:B------:R-:W-:-:S04]  /*3780*/  IMAD.IADD R33, R33, 0x1, R34 ;  /* 0x0000000121217824 */ /* 0x000fc800078e0222 */
[----:B------:R-:W-:-:S04]  /*3790*/  IMAD.IADD R32, R32, 0x1, R33 ;  /* 0x0000000120207824 */ /* 0x000fc800078e0221 */
[----:B------:R-:W-:Y:S01]  /*37a0*/  IMAD.IADD R31, R31, 0x1, R32 ;  /* 0x000000011f1f7824 */ /* 0x000fe200078e0220 */
[----:B------:R-:W-:Y:S03]  /*37b0*/  STS [R26], R25 ;  /* 0x000000191a007388 */ /* 0x000fe60000000800 */
        /* <DEDUP_REMOVED lines=27> */
[----:B------:R1:W-:Y:S04]  /*3970*/  STS [R26+0x40], R3 ;  /* 0x000040031a007388 */ /* 0x0003e80000000800 */
[----:B------:R-:W-:Y:S04]  /*3980*/  STS [R26+0x44], R9 ;  /* 0x000044091a007388 */ /* 0x000fe80000000800 */
[----:B------:R-:W-:Y:S01]  /*3990*/  STS [R26+0x48], R11 ;  /* 0x0000480b1a007388 */ /* 0x000fe20000000800 */
[----:B------:R-:W-:-:S03]  /*39a0*/  NOP ;  /* 0x0000000000007918 */ /* 0x000fc60000000000 */
[----:B------:R-:W-:Y:S04]  /*39b0*/  LDS R33, [R27] ;  /* 0x000000001b217984 */ /* 0x000fe80000000800 */
[----:B------:R-:W-:Y:S04]  /*39c0*/  LDS R35, [R27+0x80] ;  /* 0x000080001b237984 */ /* 0x000fe80000000800 */
        /* <DEDUP_REMOVED lines=17> */
[----:B------:R2:W-:Y:S01]  /*3ae0*/  @!P0 STS [UR4+0x7b80], R10 ;  /* 0x007b800aff008988 */ /* 0x0005e20008000804 */
[----:B------:R-:W-:Y:S01]  /*3af0*/  BAR.SYNC.DEFER_BLOCKING 0x0 ;  /* 0x0000000000007b1d */ /* 0x000fe20000010000 */
[----:B-1----:R-:W-:-:S05]  /*3b00*/  IADD3 R3, P0, PT, R28, UR10, RZ ;  /* 0x0000000a1c037c10 */ /* 0x002fca000ff1e0ff */
[----:B------:R-:W1:Y:S01]  /*3b10*/  S2R R2, SR_TID.X ;  /* 0x0000000000027919 */ /* 0x000e620000002100 */
[----:B------:R-:W3:Y:S01]  /*3b20*/  LDS R29, [UR4+0x7b80] ;  /* 0x007b8004ff1d7984 */ /* 0x000ee20008000800 */
[C---:B-1----:R-:W-:Y:S02]  /*3b30*/  LOP3.LUT R4, R2.reuse, 0x3e0, RZ, 0xc0, !PT ;  /* 0x000003e002047812 */ /* 0x042fe400078ec0ff */
[----:B------:R-:W-:-:S05]  /*3b40*/  LOP3.LUT R2, R2, 0x1f, RZ, 0xc0, !PT ;  /* 0x0000001f02027812 */ /* 0x000fca00078ec0ff */
[----:B------:R-:W-:Y:S02]  /*3b50*/  IMAD R6, R4, 0x13, R2 ;  /* 0x0000001304067824 */ /* 0x000fe400078e0202 */
[----:B------:R-:W-:Y:S01]  /*3b60*/  IMAD.X R4, RZ, RZ, UR11, P0 ;  /* 0x0000000bff047e24 */ /* 0x000fe200080e06ff */
[C---:B0-----:R-:W-:Y:S01]  /*3b70*/  LEA R2, P0, R3.reuse, UR8, 0x2 ;  /* 0x0000000803027c11 */ /* 0x041fe2000f8010ff */
[C---:B------:R-:W-:Y:S02]  /*3b80*/  VIADD R8, R6.reuse, 0x20 ;  /* 0x0000002006087836 */ /* 0x040fe40000000000 */
[C---:B--2---:R-:W-:Y:S01]  /*3b90*/  VIADD R10, R6.reuse, 0xa0 ;  /* 0x000000a0060a7836 */ /* 0x044fe20000000000 */
[----:B------:R-:W-:Y:S01]  /*3ba0*/  LEA.HI.X R3, R3, UR9, R4, 0x2, P0 ;  /* 0x0000000903037c11 */ /* 0x000fe200080f1404 */
[----:B------:R-:W-:Y:S01]  /*3bb0*/  VIADD R4, R6, 0x40 ;  /* 0x0000004006047836 */ /* 0x000fe20000000000 */
[-C--:B---3--:R-:W-:Y:S02]  /*3bc0*/  ISETP.GE.AND P1, PT, R28, R29.reuse, PT ;  /* 0x0000001d1c00720c */ /* 0x088fe40003f26270 */
[-C--:B------:R-:W-:Y:S01]  /*3bd0*/  ISETP.GE.AND P2, PT, R8, R29.reuse, PT ;  /* 0x0000001d0800720c */ /* 0x080fe20003f46270 */
[----:B------:R-:W-:Y:S01]  /*3be0*/  VIADD R8, R6, 0x60 ;  /* 0x0000006006087836 */ /* 0x000fe20000000000 */
[-C--:B------:R-:W-:Y:S01]  /*3bf0*/  ISETP.GE.AND P3, PT, R4, R29.reuse, PT ;  /* 0x0000001d0400720c */ /* 0x080fe20003f66270 */
[----:B------:R-:W-:Y:S01]  /*3c00*/  VIADD R4, R6, 0x80 ;  /* 0x0000008006047836 */ /* 0x000fe20000000000 */
[----:B------:R-:W-:-:S02]  /*3c10*/  ISETP.GE.AND P6, PT, R10, R29, PT ;  /* 0x0000001d0a00720c */ /* 0x000fc40003fc6270 */
[-C--:B------:R-:W-:Y:S01]  /*3c20*/  ISETP.GE.AND P4, PT, R8, R29.reuse, PT ;  /* 0x0000001d0800720c */ /* 0x080fe20003f86270 */
[----:B------:R-:W-:Y:S01]  /*3c30*/  VIADD R8, R6, 0xc0 ;  /* 0x000000c006087836 */ /* 0x000fe20000000000 */
[-C--:B------:R-:W-:Y:S01]  /*3c40*/  ISETP.GE.AND P5, PT, R4, R29.reuse, PT ;  /* 0x0000001d0400720c */ /* 0x080fe20003fa6270 */
[----:B------:R-:W-:Y:S02]  /*3c50*/  VIADD R4, R6, 0xe0 ;  /* 0x000000e006047836 */ /* 0x000fe40000000000 */
[----:B------:R0:W-:Y:S01]  /*3c60*/  @!P1 STG.E desc[UR12][R2.64], R33 ;  /* 0x0000002102009986 */ /* 0x0001e2000c10190c */
[-C--:B------:R-:W-:Y:S01]  /*3c70*/  ISETP.GE.AND P0, PT, R8, R29.reuse, PT ;  /* 0x0000001d0800720c */ /* 0x080fe20003f06270 */
[----:B------:R-:W-:Y:S01]  /*3c80*/  VIADD R8, R6, 0x140 ;  /* 0x0000014006087836 */ /* 0x000fe20000000000 */
[-C--:B------:R-:W-:Y:S01]  /*3c90*/  ISETP.GE.AND P1, PT, R4, R29.reuse, PT ;  /* 0x0000001d0400720c */ /* 0x080fe20003f26270 */
[----:B------:R-:W-:Y:S01]  /*3ca0*/  VIADD R4, R6, 0x120 ;  /* 0x0000012006047836 */ /* 0x000fe20000000000 */
[----:B------:R0:W-:Y:S04]  /*3cb0*/  @!P3 STG.E desc[UR12][R2.64+0x100], R37 ;  /* 0x000100250200b986 */ /* 0x0001e8000c10190c */
[----:B------:R0:W-:Y:S01]  /*3cc0*/  @!P4 STG.E desc[UR12][R2.64+0x180], R39 ;  /* 0x000180270200c986 */ /* 0x0001e2000c10190c */
[-C--:B------:R-:W-:Y:S01]  /*3cd0*/  ISETP.GE.AND P3, PT, R4, R29.reuse, PT ;  /* 0x0000001d0400720c */ /* 0x080fe20003f66270 */
[----:B------:R-:W-:Y:S01]  /*3ce0*/  VIADD R4, R6, 0x160 ;  /* 0x0000016006047836 */ /* 0x000fe20000000000 */
[-C--:B------:R-:W-:Y:S01]  /*3cf0*/  ISETP.GE.AND P4, PT, R8, R29.reuse, PT ;  /* 0x0000001d0800720c */ /* 0x080fe20003f86270 */
[----:B------:R-:W-:Y:S01]  /*3d00*/  VIADD R8, R6, 0x180 ;  /* 0x0000018006087836 */ /* 0x000fe20000000000 */
[----:B------:R0:W-:Y:S01]  /*3d10*/  @!P2 STG.E desc[UR12][R2.64+0x80], R35 ;  /* 0x000080230200a986 */ /* 0x0001e2000c10190c */
[----:B------:R-:W-:-:S03]  /*3d20*/  ISETP.GE.AND P2, PT, R41, R29, PT ;  /* 0x0000001d2900720c */ /* 0x000fc60003f46270 */
[----:B------:R0:W-:Y:S01]  /*3d30*/  @!P5 STG.E desc[UR12][R2.64+0x200], R43 ;  /* 0x0002002b0200d986 */ /* 0x0001e2000c10190c */
[-C--:B------:R-:W-:Y:S01]  /*3d40*/  ISETP.GE.AND P5, PT, R4, R29.reuse, PT ;  /* 0x0000001d0400720c */ /* 0x080fe20003fa6270 */
[----:B------:R-:W-:Y:S02]  /*3d50*/  VIADD R4, R6, 0x1a0 ;  /* 0x000001a006047836 */ /* 0x000fe40000000000 */
[----:B------:R0:W-:Y:S01]  /*3d60*/  @!P6 STG.E desc[UR12][R2.64+0x280], R45 ;  /* 0x0002802d0200e986 */ /* 0x0001e2000c10190c */
[-C--:B------:R-:W-:Y:S01]  /*3d70*/  ISETP.GE.AND P6, PT, R8, R29.reuse, PT ;  /* 0x0000001d0800720c */ /* 0x080fe20003fc6270 */
[----:B------:R-:W-:Y:S02]  /*3d80*/  VIADD R8, R6, 0x1c0 ;  /* 0x000001c006087836 */ /* 0x000fe40000000000 */
[----:B------:R0:W-:Y:S01]  /*3d90*/  @!P0 STG.E desc[UR12][R2.64+0x300], R0 ;  /* 0x0003000002008986 */ /* 0x0001e2000c10190c */
[----:B------:R-:W-:Y:S01]  /*3da0*/  ISETP.GE.AND P0, PT, R4, R29, PT ;  /* 0x0000001d0400720c */ /* 0x000fe20003f06270 */
[----:B------:R-:W-:-:S02]  /*3db0*/  VIADD R4, R6, 0x1e0 ;  /* 0x000001e006047836 */ /* 0x000fc40000000000 */
[----:B------:R0:W-:Y:S01]  /*3dc0*/  @!P1 STG.E desc[UR12][R2.64+0x380], R31 ;  /* 0x0003801f02009986 */ /* 0x0001e2000c10190c */
[-C--:B------:R-:W-:Y:S01]  /*3dd0*/  ISETP.GE.AND P1, PT, R8, R29.reuse, PT ;  /* 0x0000001d0800720c */ /* 0x080fe20003f26270 */
[C---:B------:R-:W-:Y:S02]  /*3de0*/  VIADD R8, R6.reuse, 0x200 ;  /* 0x0000020006087836 */ /* 0x040fe40000000000 */
[----:B------:R-:W-:Y:S01]  /*3df0*/  VIADD R6, R6, 0x220 ;  /* 0x0000022006067836 */ /* 0x000fe20000000000 */
[----:B------:R0:W-:Y:S01]  /*3e00*/  @!P2 STG.E desc[UR12][R2.64+0x400], R23 ;  /* 0x000400170200a986 */ /* 0x0001e2000c10190c */
[----:B------:R-:W-:-:S03]  /*3e10*/  ISETP.GE.AND P2, PT, R4, R29, PT ;  /* 0x0000001d0400720c */ /* 0x000fc60003f46270 */
[----:B------:R0:W-:Y:S01]  /*3e20*/  @!P3 STG.E desc[UR12][R2.64+0x480], R19 ;  /* 0x000480130200b986 */ /* 0x0001e2000c10190c */
[----:B------:R-:W-:-:S03]  /*3e30*/  ISETP.GE.AND P3, PT, R8, R29, PT ;  /* 0x0000001d0800720c */ /* 0x000fc60003f66270 */
[----:B------:R0:W-:Y:S01]  /*3e40*/  @!P4 STG.E desc[UR12][R2.64+0x500], R21 ;  /* 0x000500150200c986 */ /* 0x0001e2000c10190c */
[----:B------:R-:W-:-:S03]  /*3e50*/  ISETP.GE.AND P4, PT, R6, R29, PT ;  /* 0x0000001d0600720c */ /* 0x000fc60003f86270 */
[----:B------:R0:W-:Y:S01]  /*3e60*/  @!P5 STG.E desc[UR12][R2.64+0x580], R17 ;  /* 0x000580110200d986 */ /* 0x0001e2000c10190c */
[----:B------:R-:W-:-:S03]  /*3e70*/  ISETP.GE.AND P5, PT, R40, R29, PT ;  /* 0x0000001d2800720c */ /* 0x000fc60003fa6270 */
[----:B------:R0:W-:Y:S04]  /*3e80*/  @!P6 STG.E desc[UR12][R2.64+0x600], R15 ;  /* 0x0006000f0200e986 */ /* 0x0001e8000c10190c */
[----:B------:R0:W-:Y:S04]  /*3e90*/  @!P0 STG.E desc[UR12][R2.64+0x680], R13 ;  /* 0x0006800d02008986 */ /* 0x0001e8000c10190c */
[----:B------:R0:W-:Y:S04]  /*3ea0*/  @!P1 STG.E desc[UR12][R2.64+0x700], R11 ;  /* 0x0007000b02009986 */ /* 0x0001e8000c10190c */
[----:B------:R0:W-:Y:S04]  /*3eb0*/  @!P2 STG.E desc[UR12][R2.64+0x780], R9 ;  /* 0x000780090200a986 */ /* 0x0001e8000c10190c */
[----:B------:R0:W-:Y:S04]  /*3ec0*/  @!P3 STG.E desc[UR12][R2.64+0x800], R7 ;  /* 0x000800070200b986 */ /* 0x0001e8000c10190c */
[----:B------:R0:W-:Y:S01]  /*3ed0*/  @!P4 STG.E desc[UR12][R2.64+0x880], R5 ;  /* 0x000880050200c986 */ /* 0x0001e2000c10190c */
[----:B------:R-:W-:Y:S05]  /*3ee0*/  @P5 EXIT ;  /* 0x000000000000594d */ /* 0x000fea0003800000 */
[----:B------:R-:W-:Y:S01]  /*3ef0*/  STG.E desc[UR12][R2.64+0x900], R25 ;  /* 0x0009001902007986 */ /* 0x000fe2000c10190c */
[----:B------:R-:W-:Y:S05]  /*3f00*/  EXIT ;  /* 0x000000000000794d */ /* 0x000fea0003800000 */
.L_x_5:
[----:B------:R-:W-:Y:S01]  /*3f10*/  BSSY B1, `(.L_x_32) ;  /* 0x0000006000017945 */ /* 0x000fe20003800000 */
[----:B------:R-:W-:Y:S01]  /*3f20*/  PLOP3.LUT P0, PT, P0, PT, PT, 0x8, 0x80 ;  /* 0x000000000080781c */ /* 0x000fe2000070e170 */
[----:B------:R-:W-:-:S12]  /*3f30*/  IMAD.MOV.U32 R8, RZ, RZ, -0x1 ;  /* 0xffffffffff087424 */ /* 0x000fd800078e00ff */
[----:B------:R-:W-:Y:S05]  /*3f40*/  WARPSYNC.COLLECTIVE R8, `(.L_x_33) ;  /* 0x0000000008087348 */ /* 0x000fea0003c00000 */
[----:B------:R-:W-:Y:S01]  /*3f50*/  VOTE.ANY P0, P0 ;  /* 0x0000000000ff7806 */ /* 0x000fe20000000100 */
[----:B------:R-:W-:-:S12]  /*3f60*/  ENDCOLLECTIVE ;  /* 0x000000000000791b */ /* 0x000fd80003800000 */
.L_x_33:
[----:B------:R-:W-:Y:S05]  /*3f70*/  BSYNC B1 ;  /* 0x0000000000017941 */ /* 0x000fea0003800000 */
.L_x_32:
[----:B------:R-:W-:Y:S05]  /*3f80*/  BRA `(.L_x_34) ;  /* 0xffffffd000087947 */ /* 0x000fea000383ffff */
.L_x_7:
[----:B------:R-:W-:Y:S01]  /*3f90*/  BSSY B1, `(.L_x_35) ;  /* 0x0000006000017945 */ /* 0x000fe20003800000 */
[----:B------:R-:W-:Y:S01]  /*3fa0*/  PLOP3.LUT P0, PT, P0, PT, PT, 0x8, 0x80 ;  /* 0x000000000080781c */ /* 0x000fe2000070e170 */
[----:B------:R-:W-:-:S12]  /*3fb0*/  IMAD.MOV.U32 R8, RZ, RZ, -0x1 ;  /* 0xffffffffff087424 */ /* 0x000fd800078e00ff */
[----:B------:R-:W-:Y:S05]  /*3fc0*/  WARPSYNC.COLLECTIVE R8, `(.L_x_36) ;  /* 0x0000000008087348 */ /* 0x000fea0003c00000 */
[----:B------:R-:W-:Y:S01]  /*3fd0*/  VOTE.ANY P0, P0 ;  /* 0x0000000000ff7806 */ /* 0x000fe20000000100 */
[----:B------:R-:W-:-:S12]  /*3fe0*/  ENDCOLLECTIVE ;  /* 0x000000000000791b */ /* 0x000fd80003800000 */
.L_x_36:
[----:B------:R-:W-:Y:S05]  /*3ff0*/  BSYNC B1 ;  /* 0x0000000000017941 */ /* 0x000fea0003800000 */
.L_x_35:
[----:B------:R-:W-:Y:S05]  /*4000*/  BRA `(.L_x_37) ;  /* 0xffffffd0000c7947 */ /* 0x000fea000383ffff */
.L_x_9:
[----:B------:R-:W0:Y:S01]  /*4010*/  S2R R45, SR_GEMASK ;  /* 0x00000000002d7919 */ /* 0x000e220000003c00 */
[----:B------:R-:W-:Y:S01]  /*4020*/  BSSY B1, `(.L_x_38) ;  /* 0x0000007000017945 */ /* 0x000fe20003800000 */
[----:B------:R-:W-:Y:S01]  /*4030*/  ISETP.NE.AND P0, PT, R14, 0x65, PT ;  /* 0x000000650e00780c */ /* 0x000fe20003f05270 */
[----:B------:R-:W-:Y:S01]  /*4040*/  IMAD.MOV.U32 R8, RZ, RZ, -0x1 ;  /* 0xffffffffff087424 */ /* 0x000fe200078e00ff */
[----:B------:R-:W-:-:S13]  /*4050*/  PLOP3.LUT P2, PT, P2, PT, PT, 0x8, 0x80 ;  /* 0x000000000080781c */ /* 0x000fda000174e170 */
[----:B0-----:R-:W-:Y:S05]  /*4060*/  WARPSYNC.COLLECTIVE R8, `(.L_x_39) ;  /* 0x0000000008087348 */ /* 0x001fea0003c00000 */
[----:B------:R-:W-:Y:S01]  /*4070*/  VOTE.ANY R8, PT, P2 ;  /* 0x0000000000087806 */ /* 0x000fe200010e0100 */
[----:B0-----:R-:W-:Y:S06]  /*4080*/  ENDCOLLECTIVE ;  /* 0x000000000000791b */ /* 0x001fec0003800000 */
.L_x_39:
[----:B------:R-:W-:Y:S05]  /*4090*/  BSYNC B1 ;  /* 0x0000000000017941 */ /* 0x000fea0003800000 */
.L_x_38:
[----:B------:R-:W-:Y:S01]  /*40a0*/  LOP3.LUT R8, R8, 0x80000000, R45, 0xec, !PT ;  /* 0x8000000008087812 */ /* 0x000fe200078eec2d */
[----:B------:R-:W-:Y:S02]  /*40b0*/  IMAD.MOV.U32 R10, RZ, RZ, 0x1 ;  /* 0x00000001ff0a7424 */ /* 0x000fe400078e00ff */
[----:B------:R-:W-:Y:S02]  /*40c0*/  VIADD R33, R44, 0x2 ;  /* 0x000000022c217836 */ /* 0x000fe40000000000 */
[----:B------:R-:W-:Y:S02]  /*40d0*/  VIADD R9, R8, 0xffffffff ;  /* 0xffffffff08097836 */ /* 0x000fe40000000000 */
[C---:B------:R-:W-:Y:S02]  /*40e0*/  VIADD R32, R44.reuse, 0x4 ;  /* 0x000000042c207836 */ /* 0x040fe40000000000 */
[----:B------:R-:W-:Y:S01]  /*40f0*/  VIADD R19, R44, 0x8 ;  /* 0x000000082c137836 */ /* 0x000fe20000000000 */
[----:B------:R-:W-:Y:S01]  /*4100*/  LOP3.LUT R38, R8, R9, RZ, 0xc, !PT ;  /* 0x0000000908267212 */ /* 0x000fe200078e0cff */
[----:B------:R-:W-:-:S02]  /*4110*/  IMAD.MOV.U32 R8, RZ, RZ, -0x1 ;  /* 0xffffffffff087424 */ /* 0x000fc400078e00ff */
[----:B------:R-:W-:-:S03]  /*4120*/  VIADD R34, R44, 0x10 ;  /* 0x000000102c227836 */ /* 0x000fc60000000000 */
[----:B------:R-:W0:Y:S02]  /*4130*/  POPC R38, R38 ;  /* 0x0000002600267309 */ /* 0x000e240000000000 */
[----:B0-----:R-:W-:-:S07]  /*4140*/  IMAD.MOV.U32 R9, RZ, RZ, R38 ;  /* 0x000000ffff097224 */ /* 0x001fce00078e0026 */
[----:B------:R-:W-:Y:S05]  /*4150*/  WARPSYNC.COLLECTIVE R8, `(.L_x_40) ;  /* 0x0000000008087348 */ /* 0x000fea0003c00000 */
[----:B------:R0:W1:Y:S02]  /*4160*/  SHFL.DOWN P2, R16, R15, R10, R9 ;  /* 0x0800000a0f107389 */ /* 0x0000640000040009 */
[----:B01----:R-:W-:Y:S05]  /*4170*/  ENDCOLLECTIVE ;  /* 0x000000000000791b */ /* 0x003fea0003800000 */
.L_x_40:
[----:B------:R-:W-:Y:S01]  /*4180*/  IMAD.MOV.U32 R10, RZ, RZ, 0x2 ;  /* 0x00000002ff0a7424 */ /* 0x000fe200078e00ff */
[----:B------:R-:W-:-:S04]  /*4190*/  ISETP.GE.AND P2, PT, R44, R38, PT ;  /* 0x000000262c00720c */ /* 0x000fc80003f46270 */
[----:B------:R-:W-:-:S05]  /*41a0*/  SEL R16, R16, RZ, !P2 ;  /* 0x000000ff10107207 */ /* 0x000fca0005000000 */
[----:B------:R-:W-:-:S04]  /*41b0*/  IMAD.IADD R17, R16, 0x1, R15 ;  /* 0x0000000110117824 */ /* 0x000fc800078e020f */
[----:B------:R-:W-:-:S07]  /*41c0*/  IMAD.MOV.U32 R15, RZ, RZ, R17 ;  /* 0x000000ffff0f7224 */ /* 0x000fce00078e0011 */
[----:B------:R-:W-:Y:S05]  /*41d0*/  WARPSYNC.COLLECTIVE R8, `(.L_x_41) ;  /* 0x0000000008087348 */ /* 0x000fea0003c00000 */
[----:B------:R0:W1:Y:S02]  /*41e0*/  SHFL.DOWN P2, R16, R15, R10, R9 ;  /* 0x0800000a0f107389 */ /* 0x0000640000040009 */
[----:B01----:R-:W-:Y:S05]  /*41f0*/  ENDCOLLECTIVE ;  /* 0x000000000000791b */ /* 0x003fea0003800000 */
.L_x_41:
[----:B------:R-:W-:Y:S01]  /*4200*/  IMAD.MOV.U32 R10, RZ, RZ, 0x4 ;  /* 0x00000004ff0a7424 */ /* 0x000fe200078e00ff */
[----:B------:R-:W-:-:S04]  /*4210*/  ISETP.GT.AND P2, PT, R33, R38, PT ;  /* 0x000000262100720c */ /* 0x000fc80003f44270 */
[----:B------:R-:W-:-:S05]  /*4220*/  SEL R16, R16, RZ, !P2 ;  /* 0x000000ff10107207 */ /* 0x000fca0005000000 */
[----:B------:R-:W-:-:S04]  /*4230*/  IMAD.IADD R35, R17, 0x1, R16 ;  /* 0x0000000111237824 */ /* 0x000fc800078e0210 */
[----:B------:R-:W-:-:S07]  /*4240*/  IMAD.MOV.U32 R15, RZ, RZ, R35 ;  /* 0x000000ffff0f7224 */ /* 0x000fce00078e0023 */
[----:B------:R-:W-:Y:S05]  /*4250*/  WARPSYNC.COLLECTIVE R8, `(.L_x_42) ;  /* 0x0000000008087348 */ /* 0x000fea0003c00000 */
[----:B------:R0:W1:Y:S02]  /*4260*/  SHFL.DOWN P2, R16, R15, R10, R9 ;  /* 0x0800000a0f107389 */ /* 0x0000640000040009 */
[----:B01----:R-:W-:Y:S05]  /*4270*/  ENDCOLLECTIVE ;  /* 0x000000000000791b */ /* 0x003fea0003800000 */
.L_x_42:
        /* <DEDUP_REMOVED lines=8> */
.L_x_43:
        /* <DEDUP_REMOVED lines=8> */
.L_x_44:
[----:B------:R-:W0:Y:S01]  /*4380*/  LDC.64 R8, c[0x0][0x390] ;  /* 0x0000e400ff087b82 */ /* 0x000e220000000a00 */
[----:B------:R-:W-:-:S04]  /*4390*/  ISETP.GT.AND P2, PT, R34, R38, PT ;  /* 0x000000262200720c */ /* 0x000fc80003f44270 */
[----:B------:R-:W-:-:S05]  /*43a0*/  SEL R16, R16, RZ, !P2 ;  /* 0x000000ff10107207 */ /* 0x000fca0005000000 */
[----:B------:R-:W-:Y:S01]  /*43b0*/  IMAD.IADD R36, R17, 0x1, R16 ;  /* 0x0000000111247824 */ /* 0x000fe200078e0210 */
[----:B0-----:R-:W-:Y:S01]  /*43c0*/  IADD3 R35, P2, PT, R8, 0x100, RZ ;  /* 0x0000010008237810 */ /* 0x001fe20007f5e0ff */
[----:B------:R-:W-:-:S04]  /*43d0*/  IMAD.MOV.U32 R8, RZ, RZ, -0x1 ;  /* 0xffffffffff087424 */ /* 0x000fc800078e00ff */
[----:B------:R-:W-:-:S08]  /*43e0*/  IMAD.X R37, RZ, RZ, R9, P2 ;  /* 0x000000ffff257224 */ /* 0x000fd000010e0609 */
[----:B------:R-:W-:Y:S05]  /*43f0*/  WARPSYNC.COLLECTIVE R8, `(.L_x_45) ;  /* 0x0000000008087348 */ /* 0x000fea0003c00000 */
[----:B------:R-:W-:Y:S01]  /*4400*/  VOTE.ALL P0, P0 ;  /* 0x0000000000ff7806 */ /* 0x000fe20000000000 */
[----:B------:R-:W-:-:S12]  /*4410*/  ENDCOLLECTIVE ;  /* 0x000000000000791b */ /* 0x000fd80003800000 */
.L_x_45:
[----:B------:R-:W-:Y:S05]  /*4420*/  BRA `(.L_x_46) ;  /* 0xffffffcc00a07947 */ /* 0x000fea000383ffff */
.L_x_11:
[----:B------:R-:W-:Y:S01]  /*4430*/  BSSY B1, `(.L_x_47) ;  /* 0x0000006000017945 */ /* 0x000fe20003800000 */
[----:B------:R-:W-:Y:S01]  /*4440*/  PLOP3.LUT P0, PT, P0, PT, PT, 0x8, 0x80 ;  /* 0x000000000080781c */ /* 0x000fe2000070e170 */
[----:B------:R-:W-:-:S12]  /*4450*/  IMAD.MOV.U32 R8, RZ, RZ, -0x1 ;  /* 0xffffffffff087424 */ /* 0x000fd800078e00ff */
[----:B------:R-:W-:Y:S05]  /*4460*/  WARPSYNC.COLLECTIVE R8, `(.L_x_48) ;  /* 0x0000000008087348 */ /* 0x000fea0003c00000 */
[----:B------:R-:W-:Y:S01]  /*4470*/  VOTE.ANY P0, P0 ;  /* 0x0000000000ff7806 */ /* 0x000fe20000000100 */
[----:B------:R-:W-:-:S12]  /*4480*/  ENDCOLLECTIVE ;  /* 0x000000000000791b */ /* 0x000fd80003800000 */
.L_x_48:
[----:B------:R-:W-:Y:S05]  /*4490*/  BSYNC B1 ;  /* 0x0000000000017941 */ /* 0x000fea0003800000 */
.L_x_47:
[----:B------:R-:W-:Y:S05]  /*44a0*/  BRA `(.L_x_49) ;  /* 0xffffffcc00b07947 */ /* 0x000fea000383ffff */
.L_x_13:
[----:B------:R-:W-:Y:S01]  /*44b0*/  BSSY B1, `(.L_x_50) ;  /* 0x0000006000017945 */ /* 0x000fe20003800000 */
[----:B------:R-:W-:Y:S01]  /*44c0*/  PLOP3.LUT P0, PT, P0, PT, PT, 0x8, 0x80 ;  /* 0x000000000080781c */ /* 0x000fe2000070e170 */
[----:B------:R-:W-:-:S12]  /*44d0*/  IMAD.MOV.U32 R8, RZ, RZ, -0x1 ;  /* 0xffffffffff087424 */ /* 0x000fd800078e00ff */
[----:B------:R-:W-:Y:S05]  /*44e0*/  WARPSYNC.COLLECTIVE R8, `(.L_x_51) ;  /* 0x0000000008087348 */ /* 0x000fea0003c00000 */
[----:B------:R-:W-:Y:S01]  /*44f0*/  VOTE.ANY P0, P0 ;  /* 0x0000000000ff7806 */ /* 0x000fe20000000100 */
[----:B------:R-:W-:-:S12]  /*4500*/  ENDCOLLECTIVE ;  /* 0x000000000000791b */ /* 0x000fd80003800000 */
.L_x_51:
[----:B------:R-:W-:Y:S05]  /*4510*/  BSYNC B1 ;  /* 0x0000000000017941 */ /* 0x000fea0003800000 */
.L_x_50:
[----:B------:R-:W-:Y:S05]  /*4520*/  BRA `(.L_x_52) ;  /* 0xffffffcc00b47947 */ /* 0x000fea000383ffff */
.L_x_15:
[----:B------:R-:W-:Y:S01]  /*4530*/  BSSY B1, `(.L_x_53) ;  /* 0x0000006000017945 */ /* 0x000fe20003800000 */
[----:B------:R-:W-:Y:S01]  /*4540*/  PLOP3.LUT P2, PT, P0, PT, PT, 0x8, 0x80 ;  /* 0x000000000080781c */ /* 0x000fe2000074e170 */
[----:B------:R-:W-:-:S12]  /*4550*/  IMAD.MOV.U32 R8, RZ, RZ, -0x1 ;  /* 0xffffffffff087424 */ /* 0x000fd800078e00ff */
[----:B------:R-:W-:Y:S05]  /*4560*/  WARPSYNC.COLLECTIVE R8, `(.L_x_54) ;  /* 0x0000000008087348 */ /* 0x000fea0003c00000 */
[----:B------:R-:W-:Y:S01]  /*4570*/  VOTE.ANY R8, PT, P2 ;  /* 0x0000000000087806 */ /* 0x000fe200010e0100 */
[----:B------:R-:W-:Y:S06]  /*4580*/  ENDCOLLECTIVE ;  /* 0x000000000000791b */ /* 0x000fec0003800000 */
.L_x_54:
[----:B------:R-:W-:Y:S05]  /*4590*/  BSYNC B1 ;  /* 0x0000000000017941 */ /* 0x000fea0003800000 */
.L_x_53:
[----:B------:R-:W-:Y:S01]  /*45a0*/  LOP3.LUT R8, R8, 0x80000000, R45, 0xec, !PT ;  /* 0x8000000008087812 */ /* 0x000fe200078eec2d */
[----:B------:R-:W-:Y:S02]  /*45b0*/  IMAD.MOV.U32 R10, RZ, RZ, 0x1 ;  /* 0x00000001ff0a7424 */ /* 0x000fe400078e00ff */
[----:B------:R-:W-:Y:S02]  /*45c0*/  VIADD R18, R18, 0xffffffe0 ;  /* 0xffffffe012127836 */ /* 0x000fe40000000000 */
[----:B------:R-:W-:-:S05]  /*45d0*/  VIADD R9, R8, 0xffffffff ;  /* 0xffffffff08097836 */ /* 0x000fca0000000000 */
[----:B------:R-:W-:Y:S01]  /*45e0*/  LOP3.LUT R17, R8, R9, RZ, 0xc, !PT ;  /* 0x0000000908117212 */ /* 0x000fe200078e0cff */
[----:B------:R-:W-:-:S03]  /*45f0*/  IMAD.MOV.U32 R8, RZ, RZ, -0x1 ;  /* 0xffffffffff087424 */ /* 0x000fc600078e00ff */
[----:B------:R0:W1:Y:S04]  /*4600*/  POPC R9, R17 ;  /* 0x0000001100097309 */ /* 0x0000680000000000 */
[----:B01----:R-:W-:Y:S05]  /*4610*/  WARPSYNC.COLLECTIVE R8, `(.L_x_55) ;  /* 0x0000000008087348 */ /* 0x003fea0003c00000 */
[----:B-1----:R1:W2:Y:S02]  /*4620*/  SHFL.DOWN P2, R16, R15, R10, R9 ;  /* 0x0800000a0f107389 */ /* 0x0022a40000040009 */
[----:B012---:R-:W-:Y:S05]  /*4630*/  ENDCOLLECTIVE ;  /* 0x000000000000791b */ /* 0x007fea0003800000 */
.L_x_55:
[----:B------:R-:W-:Y:S01]  /*4640*/  ISETP.GE.AND P0, PT, R44, R9, PT ;  /* 0x000000092c00720c */ /* 0x000fe20003f06270 */
[----:B------:R-:W-:-:S03]  /*4650*/  IMAD.MOV.U32 R10, RZ, RZ, 0x2 ;  /* 0x00000002ff0a7424 */ /* 0x000fc600078e00ff */
[----:B------:R-:W-:Y:S02]  /*4660*/  SEL R16, R16, RZ, !P0 ;  /* 0x000000ff10107207 */ /* 0x000fe40004000000 */
[----:B------:R-:W-:-:S03]  /*4670*/  ISETP.GT.AND P0, PT, R33, R9, PT ;  /* 0x000000092100720c */ /* 0x000fc60003f04270 */
[----:B------:R-:W-:-:S10]  /*4680*/  IMAD.IADD R15, R16, 0x1, R15 ;  /* 0x00000001100f7824 */ /* 0x000fd400078e020f */
[----:B------:R-:W-:Y:S05]  /*4690*/  WARPSYNC.COLLECTIVE R8, `(.L_x_56) ;  /* 0x0000000008087348 */ /* 0x000fea0003c00000 */
[----:B------:R0:W1:Y:S02]  /*46a0*/  SHFL.DOWN P2, R16, R15, R10, R9 ;  /* 0x0800000a0f107389 */ /* 0x0000640000040009 */
[----:B01----:R-:W-:Y:S05]  /*46b0*/  ENDCOLLECTIVE ;  /* 0x000000000000791b */ /* 0x003fea0003800000 */
.L_x_56:
[----:B------:R-:W-:Y:S01]  /*46c0*/  IMAD.MOV.U32 R10, RZ, RZ, 0x4 ;  /* 0x00000004ff0a7424 */ /* 0x000fe200078e00ff */
[----:B------:R-:W-:Y:S02]  /*46d0*/  SEL R16, R16, RZ, !P0 ;  /* 0x000000ff10107207 */ /* 0x000fe40004000000 */
[----:B------:R-:W-:-:S03]  /*46e0*/  ISETP.GT.AND P0, PT, R32, R9, PT ;  /* 0x000000092000720c */ /* 0x000fc60003f04270 */
[----:B------:R-:W-:-:S10]  /*46f0*/  IMAD.IADD R15, R15, 0x1, R16 ;  /* 0x000000010f0f7824 */ /* 0x000fd400078e0210 */
[----:B------:R-:W-:Y:S05]  /*4700*/  WARPSYNC.COLLECTIVE R8, `(.L_x_57) ;  /* 0x0000000008087348 */ /* 0x000fea0003c00000 */
[----:B------:R0:W1:Y:S02]  /*4710*/  SHFL.DOWN P2, R16, R15, R10, R9 ;  /* 0x0800000a0f107389 */ /* 0x0000640000040009 */
[----:B01----:R-:W-:Y:S05]  /*4720*/  ENDCOLLECTIVE ;  /* 0x000000000000791b */ /* 0x003fea0003800000 */
.L_x_57:
[----:B------:R-:W-:Y:S01]  /*4730*/  IMAD.MOV.U32 R10, RZ, RZ, 0x8 ;  /* 0x00000008ff0a7424 */ /* 0x000fe200078e00ff */
[----:B------:R-:W-:Y:S02]  /*4740*/  SEL R16, R16, RZ, !P0 ;  /* 0x000000ff10107207 */ /* 0x000fe40004000000 */
[----:B------:R-:W-:-:S03]  /*4750*/  ISETP.GT.AND P0, PT, R19, R9, PT ;  /* 0x000000091300720c */ /* 0x000fc60003f04270 */
[----:B------:R-:W-:-:S10]  /*4760*/  IMAD.IADD R15, R15, 0x1, R16 ;  /* 0x000000010f0f7824 */ /* 0x000fd400078e0210 */
[----:B------:R-:W-:Y:S05]  /*4770*/  WARPSYNC.COLLECTIVE R8, `(.L_x_58) ;  /* 0x0000000008087348 */ /* 0x000fea0003c00000 */
[----:B------:R0:W1:Y:S02]  /*4780*/  SHFL.DOWN P2, R16, R15, R10, R9 ;  /* 0x0800000a0f107389 */ /* 0x0000640000040009 */
[----:B01----:R-:W-:Y:S05]  /*4790*/  ENDCOLLECTIVE ;  /* 0x000000000000791b */ /* 0x003fea0003800000 */
.L_x_58:
[----:B------:R-:W-:Y:S01]  /*47a0*/  IMAD.MOV.U32 R10, RZ, RZ, 0x10 ;  /* 0x00000010ff0a7424 */ /* 0x000fe200078e00ff */
[----:B------:R-:W-:Y:S02]  /*47b0*/  SEL R16, R16, RZ, !P0 ;  /* 0x000000ff10107207 */ /* 0x000fe40004000000 */
[----:B------:R-:W-:-:S03]  /*47c0*/  ISETP.GT.AND P0, PT, R34, R9, PT ;  /* 0x000000092200720c */ /* 0x000fc60003f04270 */
[----:B------:R-:W-:-:S10]  /*47d0*/  IMAD.IADD R15, R15, 0x1, R16 ;  /* 0x000000010f0f7824 */ /* 0x000fd400078e0210 */
[----:B------:R-:W-:Y:S05]  /*47e0*/  WARPSYNC.COLLECTIVE R8, `(.L_x_59) ;  /* 0x0000000008087348 */ /* 0x000fea0003c00000 */
[----:B------:R0:W1:Y:S02]  /*47f0*/  SHFL.DOWN P2, R16, R15, R10, R9 ;  /* 0x0800000a0f107389 */ /* 0x0000640000040009 */
[----:B01----:R-:W-:Y:S05]  /*4800*/  ENDCOLLECTIVE ;  /* 0x000000000000791b */ /* 0x003fea0003800000 */
.L_x_59:
[----:B------:R-:W-:Y:S02]  /*4810*/  SEL R16, R16, RZ, !P0 ;  /* 0x000000ff10107207 */ /* 0x000fe40004000000 */
[----:B------:R-:W-:Y:S02]  /*4820*/  ISETP.NE.AND P0, PT, R14, 0x65, PT ;  /* 0x000000650e00780c */ /* 0x000fe40003f05270 */
[----:B------:R-:W-:-:S11]  /*4830*/  IADD3 R36, PT, PT, R15, R16, R36 ;  /* 0x000000100f247210 */ /* 0x000fd60007ffe024 */
[----:B------:R-:W-:Y:S05]  /*4840*/  WARPSYNC.COLLECTIVE R8, `(.L_x_60) ;  /* 0x0000000008087348 */ /* 0x000fea0003c00000 */
[----:B------:R-:W-:Y:S01]  /*4850*/  VOTE.ALL P0, P0 ;  /* 0x0000000000ff7806 */ /* 0x000fe20000000000 */
[----:B------:R-:W-:-:S12]  /*4860*/  ENDCOLLECTIVE ;  /* 0x000000000000791b */ /* 0x000fd80003800000 */
.L_x_60:
[----:B------:R-:W-:Y:S05]  /*4870*/  BRA `(.L_x_61) ;  /* 0xffffffcc00607947 */ /* 0x000fea000383ffff */
.L_x_20:
[----:B------:R-:W-:Y:S01]  /*4880*/  BSSY B0, `(.L_x_62) ;  /* 0x0000006000007945 */ /* 0x000fe20003800000 */
[----:B------:R-:W-:Y:S01]  /*4890*/  PLOP3.LUT P0, PT, P0, PT, PT, 0x8, 0x80 ;  /* 0x000000000080781c */ /* 0x000fe2000070e170 */
[----:B------:R-:W-:-:S12]  /*48a0*/  IMAD.MOV.U32 R8, RZ, RZ, -0x1 ;  /* 0xffffffffff087424 */ /* 0x000fd800078e00ff */
[----:B------:R-:W-:Y:S05]  /*48b0*/  WARPSYNC.COLLECTIVE R8, `(.L_x_63) ;  /* 0x0000000008087348 */ /* 0x000fea0003c00000 */
[----:B------:R-:W-:Y:S01]  /*48c0*/  VOTE.ANY P0, P0 ;  /* 0x0000000000ff7806 */ /* 0x000fe20000000100 */
[----:B------:R-:W-:-:S12]  /*48d0*/  ENDCOLLECTIVE ;  /* 0x000000000000791b */ /* 0x000fd80003800000 */
.L_x_63:
[----:B------:R-:W-:Y:S05]  /*48e0*/  BSYNC B0 ;  /* 0x0000000000007941 */ /* 0x000fea0003800000 */
.L_x_62:
[----:B------:R-:W-:Y:S05]  /*48f0*/  BRA `(.L_x_64) ;  /* 0xffffffe400787947 */ /* 0x000fea000383ffff */
.L_x_22:
[----:B------:R-:W-:Y:S01]  /*4900*/  BSSY B0, `(.L_x_65) ;  /* 0x0000006000007945 */ /* 0x000fe20003800000 */
[----:B------:R-:W-:Y:S01]  /*4910*/  PLOP3.LUT P0, PT, P0, PT, PT, 0x8, 0x80 ;  /* 0x000000000080781c */ /* 0x000fe2000070e170 */
[----:B------:R-:W-:-:S12]  /*4920*/  IMAD.MOV.U32 R8, RZ, RZ, -0x1 ;  /* 0xffffffffff087424 */ /* 0x000fd800078e00ff */
[----:B------:R-:W-:Y:S05]  /*4930*/  WARPSYNC.COLLECTIVE R8, `(.L_x_66) ;  /* 0x0000000008087348 */ /* 0x000fea0003c00000 */
[----:B------:R-:W-:Y:S01]  /*4940*/  VOTE.ANY P0, P0 ;  /* 0x0000000000ff7806 */ /* 0x000fe20000000100 */
[----:B------:R-:W-:-:S12]  /*4950*/  ENDCOLLECTIVE ;  /* 0x000000000000791b */ /* 0x000fd80003800000 */
.L_x_66:
[----:B------:R-:W-:Y:S05]  /*4960*/  BSYNC B0 ;  /* 0x0000000000007941 */ /* 0x000fea0003800000 */
.L_x_65:
[----:B------:R-:W-:Y:S05]  /*4970*/  BRA `(.L_x_67) ;  /* 0xffffffe4007c7947 */ /* 0x000fea000383ffff */
.L_x_24:
        /* <DEDUP_REMOVED lines=8> */
.L_x_69:
[----:B------:R-:W-:Y:S05]  /*4a00*/  BSYNC B0 ;  /* 0x0000000000007941 */ /* 0x000fea0003800000 */
.L_x_68:
[----:B------:R-:W-:Y:S01]  /*4a10*/  LOP3.LUT R8, R8, 0x80000000, R42, 0xec, !PT ;  /* 0x8000000008087812 */ /* 0x000fe200078eec2a */
[----:B------:R-:W-:Y:S02]  /*4a20*/  IMAD.MOV.U32 R10, RZ, RZ, 0x1 ;  /* 0x00000001ff0a7424 */ /* 0x000fe400078e00ff */
[----:B------:R-:W-:Y:S02]  /*4a30*/  VIADD R19, R35, 0x2 ;  /* 0x0000000223137836 */ /* 0x000fe40000000000 */
[----:B------:R-:W-:-:S05]  /*4a40*/  VIADD R9, R8, 0xffffffff ;  /* 0xffffffff08097836 */ /* 0x000fca0000000000 */
[----:B------:R-:W-:Y:S01]  /*4a50*/  LOP3.LUT R38, R8, R9, RZ, 0xc, !PT ;  /* 0x0000000908267212 */ /* 0x000fe200078e0cff */
[----:B------:R-:W-:-:S05]  /*4a60*/  IMAD.MOV.U32 R8, RZ, RZ, -0x1 ;  /* 0xffffffffff087424 */ /* 0x000fca00078e00ff */
[----:B------:R-:W0:Y:S02]  /*4a70*/  POPC R38, R38 ;  /* 0x0000002600267309 */ /* 0x000e240000000000 */
[----:B0-----:R-:W-:Y:S01]  /*4a80*/  IMAD.MOV.U32 R9, RZ, RZ, R38 ;  /* 0x000000ffff097224 */ /* 0x001fe200078e0026 */
[----:B------:R-:W-:-:S13]  /*4a90*/  ISETP.GT.AND P3, PT, R19, R38, PT ;  /* 0x000000261300720c */ /* 0x000fda0003f64270 */
[----:B------:R-:W-:Y:S05]  /*4aa0*/  WARPSYNC.COLLECTIVE R8, `(.L_x_70) ;  /* 0x0000000008087348 */ /* 0x000fea0003c00000 */
[----:B------:R0:W1:Y:S02]  /*4ab0*/  SHFL.DOWN P2, R16, R15, R10, R9 ;  /* 0x0800000a0f107389 */ /* 0x0000640000040009 */
[----:B01----:R-:W-:Y:S05]  /*4ac0*/  ENDCOLLECTIVE ;  /* 0x000000000000791b */ /* 0x003fea0003800000 */
.L_x_70:
        /* <DEDUP_REMOVED lines=8> */
.L_x_71:
[----:B------:R-:W-:Y:S01]  /*4b50*/  IMAD.MOV.U32 R10, RZ, RZ, 0x4 ;  /* 0x00000004ff0a7424 */ /* 0x000fe200078e00ff */
[----:B------:R-:W-:-:S05]  /*4b60*/  SEL R16, R16, RZ, !P3 ;  /* 0x000000ff10107207 */ /* 0x000fca0005800000 */
[----:B------:R-:W-:Y:S02]  /*4b70*/  IMAD.IADD R19, R17, 0x1, R16 ;  /* 0x0000000111137824 */ /* 0x000fe400078e0210 */
[----:B------:R-:W-:Y:S02]  /*4b80*/  VIADD R17, R35, 0x4 ;  /* 0x0000000423117836 */ /* 0x000fe40000000000 */
[----:B------:R-:W-:-:S03]  /*4b90*/  IMAD.MOV.U32 R15, RZ, RZ, R19 ;  /* 0x000000ffff0f7224 */ /* 0x000fc600078e0013 */
[----:B------:R-:W-:Y:S01]  /*4ba0*/  ISETP.GT.AND P3, PT, R17, R38, PT ;  /* 0x000000261100720c */ /* 0x000fe20003f64270 */
[----:B------:R-:W-:-:S12]  /*4bb0*/  VIADD R17, R35, 0x8 ;  /* 0x0000000823117836 */ /* 0x000fd80000000000 */
[----:B------:R-:W-:Y:S05]  /*4bc0*/  WARPSYNC.COLLECTIVE R8, `(.L_x_72) ;  /* 0x0000000008087348 */ /* 0x000fea0003c00000 */
[----:B------:R0:W1:Y:S02]  /*4bd0*/  SHFL.DOWN P2, R16, R15, R10, R9 ;  /* 0x0800000a0f107389 */ /* 0x0000640000040009 */
[----:B01----:R-:W-:Y:S05]  /*4be0*/  ENDCOLLECTIVE ;  /* 0x000000000000791b */ /* 0x003fea0003800000 */
.L_x_72:
[----:B------:R-:W-:Y:S01]  /*4bf0*/  IMAD.MOV.U32 R10, RZ, RZ, 0x8 ;  /* 0x00000008ff0a7424 */ /* 0x000fe200078e00ff */
[----:B------:R-:W-:Y:S02]  /*4c00*/  SEL R16, R16, RZ, !P3 ;  /* 0x000000ff10107207 */ /* 0x000fe40005800000 */
[----:B------:R-:W-:-:S03]  /*4c10*/  ISETP.GT.AND P3, PT, R17, R38, PT ;  /* 0x000000261100720c */ /* 0x000fc60003f64270 */
[----:B------:R-:W-:Y:S02]  /*4c20*/  IMAD.IADD R37, R19, 0x1, R16 ;  /* 0x0000000113257824 */ /* 0x000fe400078e0210 */
[----:B------:R-:W-:Y:S02]  /*4c30*/  VIADD R19, R35, 0x10 ;  /* 0x0000001023137836 */ /* 0x000fe40000000000 */
[----:B------:R-:W-:-:S07]  /*4c40*/  IMAD.MOV.U32 R15, RZ, RZ, R37 ;  /* 0x000000ffff0f7224 */ /* 0x000fce00078e0025 */
[----:B------:R-:W-:Y:S05]  /*4c50*/  WARPSYNC.COLLECTIVE R8, `(.L_x_73) ;  /* 0x0000000008087348 */ /* 0x000fea0003c00000 */
[----:B------:R0:W1:Y:S02]  /*4c60*/  SHFL.DOWN P2, R16, R15, R10, R9 ;  /* 0x0800000a0f107389 */ /* 0x0000640000040009 */
[----:B01----:R-:W-:Y:S05]  /*4c70*/  ENDCOLLECTIVE ;  /* 0x000000000000791b */ /* 0x003fea0003800000 */
.L_x_73:
[----:B------:R-:W-:Y:S01]  /*4c80*/  IMAD.MOV.U32 R10, RZ, RZ, 0x10 ;  /* 0x00000010ff0a7424 */ /* 0x000fe200078e00ff */
[----:B------:R-:W-:-:S05]  /*4c90*/  SEL R16, R16, RZ, !P3 ;  /* 0x000000ff10107207 */ /* 0x000fca0005800000 */
[----:B------:R-:W-:-:S04]  /*4ca0*/  IMAD.IADD R17, R37, 0x1, R16 ;  /* 0x0000000125117824 */ /* 0x000fc800078e0210 */
[----:B------:R-:W-:-:S07]  /*4cb0*/  IMAD.MOV.U32 R15, RZ, RZ, R17 ;  /* 0x000000ffff0f7224 */ /* 0x000fce00078e0011 */
[----:B------:R-:W-:Y:S05]  /*4cc0*/  WARPSYNC.COLLECTIVE R8, `(.L_x_74) ;  /* 0x0000000008087348 */ /* 0x000fea0003c00000 */
[----:B------:R0:W1:Y:S02]  /*4cd0*/  SHFL.DOWN P2, R16, R15, R10, R9 ;  /* 0x0800000a0f107389 */ /* 0x0000640000040009 */
[----:B01----:R-:W-:Y:S05]  /*4ce0*/  ENDCOLLECTIVE ;  /* 0x000000000000791b */ /* 0x003fea0003800000 */
.L_x_74:
        /* <DEDUP_REMOVED lines=10> */
.L_x_75:
[----:B------:R-:W-:Y:S05]  /*4d90*/  BRA `(.L_x_76) ;  /* 0xffffffe400107947 */ /* 0x000fea000383ffff */
.L_x_26:
[----:B------:R-:W-:Y:S01]  /*4da0*/  BSSY B0, `(.L_x_77) ;  /* 0x0000006000007945 */ /* 0x000fe20003800000 */
[----:B------:R-:W-:Y:S01]  /*4db0*/  PLOP3.LUT P0, PT, P0, PT, PT, 0x8, 0x80 ;  /* 0x000000000080781c */ /* 0x000fe2000070e170 */
[----:B------:R-:W-:-:S12]  /*4dc0*/  IMAD.MOV.U32 R8, RZ, RZ, -0x1 ;  /* 0xffffffffff087424 */ /* 0x000fd800078e00ff */
[----:B------:R-:W-:Y:S05]  /*4dd0*/  WARPSYNC.COLLECTIVE R8, `(.L_x_78) ;  /* 0x0000000008087348 */ /* 0x000fea0003c00000 */
[----:B------:R-:W-:Y:S01]  /*4de0*/  VOTE.ANY P0, P0 ;  /* 0x0000000000ff7806 */ /* 0x000fe20000000100 */
[----:B------:R-:W-:-:S12]  /*4df0*/  ENDCOLLECTIVE ;  /* 0x000000000000791b */ /* 0x000fd80003800000 */
.L_x_78:
[----:B------:R-:W-:Y:S05]  /*4e00*/  BSYNC B0 ;  /* 0x0000000000007941 */ /* 0x000fea0003800000 */
.L_x_77:
[----:B------:R-:W-:Y:S05]  /*4e10*/  BRA `(.L_x_79) ;  /* 0xffffffe400207947 */ /* 0x000fea000383ffff */
.L_x_28:
[----:B------:R-:W-:Y:S01]  /*4e20*/  BSSY B0, `(.L_x_80) ;  /* 0x0000006000007945 */ /* 0x000fe20003800000 */
[----:B------:R-:W-:Y:S01]  /*4e30*/  PLOP3.LUT P0, PT, P0, PT, PT, 0x8, 0x80 ;  /* 0x000000000080781c */ /* 0x000fe2000070e170 */
[----:B------:R-:W-:-:S12]  /*4e40*/  IMAD.MOV.U32 R8, RZ, RZ, -0x1 ;  /* 0xffffffffff087424 */ /* 0x000fd800078e00ff */
[----:B------:R-:W-:Y:S05]  /*4e50*/  WARPSYNC.COLLECTIVE R8, `(.L_x_81) ;  /* 0x0000000008087348 */ /* 0x000fea0003c00000 */
[----:B------:R-:W-:Y:S01]  /*4e60*/  VOTE.ANY P0, P0 ;  /* 0x0000000000ff7806 */ /* 0x000fe20000000100 */
[----:B------:R-:W-:-:S12]  /*4e70*/  ENDCOLLECTIVE ;  /* 0x000000000000791b */ /* 0x000fd80003800000 */
.L_x_81:
[----:B------:R-:W-:Y:S05]  /*4e80*/  BSYNC B0 ;  /* 0x0000000000007941 */ /* 0x000fea0003800000 */
.L_x_80:
[----:B------:R-:W-:Y:S05]  /*4e90*/  BRA `(.L_x_82) ;  /* 0xffffffe400247947 */ /* 0x000fea000383ffff */
.L_x_30:
[----:B------:R-:W-:Y:S01]  /*4ea0*/  BSSY B0, `(.L_x_83) ;  /* 0x0000006000007945 */ /* 0x000fe20003800000 */
[----:B------:R-:W-:Y:S01]  /*4eb0*/  PLOP3.LUT P2, PT, P0, PT, PT, 0x8, 0x80 ;  /* 0x000000000080781c */ /* 0x000fe2000074e170 */
[----:B------:R-:W-:-:S12]  /*4ec0*/  IMAD.MOV.U32 R8, RZ, RZ, -0x1 ;  /* 0xffffffffff087424 */ /* 0x000fd800078e00ff */
[----:B------:R-:W-:Y:S05]  /*4ed0*/  WARPSYNC.COLLECTIVE R8, `(.L_x_84) ;  /* 0x0000000008087348 */ /* 0x000fea0003c00000 */
[----:B------:R-:W-:Y:S01]  /*4ee0*/  VOTE.ANY R8, PT, P2 ;  /* 0x0000000000087806 */ /* 0x000fe200010e0100 */
[----:B------:R-:W-:Y:S06]  /*4ef0*/  ENDCOLLECTIVE ;  /* 0x000000000000791b */ /* 0x000fec0003800000 */
.L_x_84:
[----:B------:R-:W-:Y:S05]  /*4f00*/  BSYNC B0 ;  /* 0x0000000000007941 */ /* 0x000fea0003800000 */
.L_x_83:
        /* <DEDUP_REMOVED lines=10> */
.L_x_85:
[----:B------:R-:W-:Y:S01]  /*4fb0*/  ISETP.GE.AND P0, PT, R35, R9, PT ;  /* 0x000000092300720c */ /* 0x000fe20003f06270 */
[----:B------:R-:W-:-:S03]  /*4fc0*/  IMAD.MOV.U32 R10, RZ, RZ, 0x2 ;  /* 0x00000002ff0a7424 */ /* 0x000fc600078e00ff */
[----:B------:R-:W-:-:S05]  /*4fd0*/  SEL R16, R16, RZ, !P0 ;  /* 0x000000ff10107207 */ /* 0x000fca0004000000 */
[----:B------:R-:W-:Y:S02]  /*4fe0*/  IMAD.IADD R44, R16, 0x1, R15 ;  /* 0x00000001102c7824 */ /* 0x000fe400078e020f */
[----:B------:R-:W-:Y:S02]  /*4ff0*/  VIADD R16, R35, 0x2 ;  /* 0x0000000223107836 */ /* 0x000fe40000000000 */
[----:B------:R-:W-:-:S03]  /*5000*/  IMAD.MOV.U32 R15, RZ, RZ, R44 ;  /* 0x000000ffff0f7224 */ /* 0x000fc600078e002c */
[----:B------:R-:W-:-:S13]  /*5010*/  ISETP.GT.AND P0, PT, R16, R9, PT ;  /* 0x000000091000720c */ /* 0x000fda0003f04270 */
[----:B------:R-:W-:Y:S05]  /*5020*/  WARPSYNC.COLLECTIVE R8, `(.L_x_86) ;  /* 0x0000000008087348 */ /* 0x000fea0003c00000 */
[----:B------:R0:W1:Y:S02]  /*5030*/  SHFL.DOWN P2, R16, R15, R10, R9 ;  /* 0x0800000a0f107389 */ /* 0x0000640000040009 */
[----:B01----:R-:W-:Y:S05]  /*5040*/  ENDCOLLECTIVE ;  /* 0x000000000000791b */ /* 0x003fea0003800000 */
.L_x_86:
[----:B------:R-:W-:Y:S01]  /*5050*/  IMAD.MOV.U32 R10, RZ, RZ, 0x4 ;  /* 0x00000004ff0a7424 */ /* 0x000fe200078e00ff */
[----:B------:R-:W-:Y:S01]  /*5060*/  SEL R17, R16, RZ, !P0 ;  /* 0x000000ff10117207 */ /* 0x000fe20004000000 */
[----:B------:R-:W-:-:S04]  /*5070*/  VIADD R16, R35, 0x4 ;  /* 0x0000000423107836 */ /* 0x000fc80000000000 */
[----:B------:R-:W-:Y:S01]  /*5080*/  IMAD.IADD R17, R44, 0x1, R17 ;  /* 0x000000012c117824 */ /* 0x000fe200078e0211 */
[----:B------:R-:W-:-:S03]  /*5090*/  ISETP.GT.AND P0, PT, R16, R9, PT ;  /* 0x000000091000720c */ /* 0x000fc60003f04270 */
[----:B------:R-:W-:-:S10]  /*50a0*/  IMAD.MOV.U32 R15, RZ, RZ, R17 ;  /* 0x000000ffff0f7224 */ /* 0x000fd400078e0011 */
[----:B------:R-:W-:Y:S05]  /*50b0*/  WARPSYNC.COLLECTIVE R8, `(.L_x_87) ;  /* 0x0000000008087348 */ /* 0x000fea0003c00000 */
[----:B------:R0:W1:Y:S02]  /*50c0*/  SHFL.DOWN P2, R16, R15, R10, R9 ;  /* 0x0800000a0f107389 */ /* 0x0000640000040009 */
[----:B01----:R-:W-:Y:S05]  /*50d0*/  ENDCOLLECTIVE ;  /* 0x000000000000791b */ /* 0x003fea0003800000 */
.L_x_87:
[----:B------:R-:W-:Y:S01]  /*50e0*/  IMAD.MOV.U32 R10, RZ, RZ, 0x8 ;  /* 0x00000008ff0a7424 */ /* 0x000fe200078e00ff */
[----:B------:R-:W-:-:S05]  /*50f0*/  SEL R16, R16, RZ, !P0 ;  /* 0x000000ff10107207 */ /* 0x000fca0004000000 */
[----:B------:R-:W-:Y:S02]  /*5100*/  IMAD.IADD R45, R17, 0x1, R16 ;  /* 0x00000001112d7824 */ /* 0x000fe400078e0210 */
[C---:B------:R-:W-:Y:S02]  /*5110*/  VIADD R16, R35.reuse, 0x8 ;  /* 0x0000000823107836 */ /* 0x040fe40000000000 */
[----:B------:R-:W-:Y:S02]  /*5120*/  IMAD.MOV.U32 R15, RZ, RZ, R45 ;  /* 0x000000ffff0f7224 */ /* 0x000fe400078e002d */
[----:B------:R-:W-:Y:S01]  /*5130*/  VIADD R17, R35, 0x10 ;  /* 0x0000001023117836 */ /* 0x000fe20000000000 */
[----:B------:R-:W-:-:S13]  /*5140*/  ISETP.GT.AND P0, PT, R16, R9, PT ;  /* 0x000000091000720c */ /* 0x000fda0003f04270 */
[----:B------:R-:W-:Y:S05]  /*5150*/  WARPSYNC.COLLECTIVE R8, `(.L_x_88) ;  /* 0x0000000008087348 */ /* 0x000fea0003c00000 */
[----:B------:R0:W1:Y:S02]  /*5160*/  SHFL.DOWN P2, R16, R15, R10, R9 ;  /* 0x0800000a0f107389 */ /* 0x0000640000040009 */
[----:B01----:R-:W-:Y:S05]  /*5170*/  ENDCOLLECTIVE ;  /* 0x000000000000791b */ /* 0x003fea0003800000 */
.L_x_88:
[----:B------:R-:W-:Y:S01]  /*5180*/  IMAD.MOV.U32 R10, RZ, RZ, 0x10 ;  /* 0x00000010ff0a7424 */ /* 0x000fe200078e00ff */
[----:B------:R-:W-:Y:S02]  /*5190*/  SEL R16, R16, RZ, !P0 ;  /* 0x000000ff10107207 */ /* 0x000fe40004000000 */
[----:B------:R-:W-:-:S03]  /*51a0*/  ISETP.GT.AND P0, PT, R17, R9, PT ;  /* 0x000000091100720c */ /* 0x000fc60003f04270 */
[----:B------:R-:W-:-:S04]  /*51b0*/  IMAD.IADD R44, R45, 0x1, R16 ;  /* 0x000000012d2c7824 */ /* 0x000fc800078e0210 */
[----:B------:R-:W-:-:S07]  /*51c0*/  IMAD.MOV.U32 R15, RZ, RZ, R44 ;  /* 0x000000ffff0f7224 */ /* 0x000fce00078e002c */
[----:B------:R-:W-:Y:S05]  /*51d0*/  WARPSYNC.COLLECTIVE R8, `(.L_x_89) ;  /* 0x0000000008087348 */ /* 0x000fea0003c00000 */
[----:B------:R0:W1:Y:S02]  /*51e0*/  SHFL.DOWN P2, R16, R15, R10, R9 ;  /* 0x0800000a0f107389 */ /* 0x0000640000040009 */
[----:B01----:R-:W-:Y:S05]  /*51f0*/  ENDCOLLECTIVE ;  /* 0x000000000000791b */ /* 0x003fea0003800000 */
.L_x_89:
[----:B------:R-:W-:Y:S02]  /*5200*/  SEL R16, R16, RZ, !P0 ;  /* 0x000000ff10107207 */ /* 0x000fe40004000000 */
[----:B------:R-:W-:Y:S02]  /*5210*/  ISETP.NE.AND P0, PT, R14, 0x65, PT ;  /* 0x000000650e00780c */ /* 0x000fe40003f05270 */
[----:B------:R-:W-:-:S11]  /*5220*/  IADD3 R19, PT, PT, R44, R16, R19 ;  /* 0x000000102c137210 */ /* 0x000fd60007ffe013 */
[----:B------:R-:W-:Y:S05]  /*5230*/  WARPSYNC.COLLECTIVE R8, `(.L_x_90) ;  /* 0x0000000008087348 */ /* 0x000fea0003c00000 */
[----:B------:R-:W-:Y:S01]  /*5240*/  VOTE.ALL P0, P0 ;  /* 0x0000000000ff7806 */ /* 0x000fe20000000000 */
[----:B------:R-:W-:-:S12]  /*5250*/  ENDCOLLECTIVE ;  /* 0x000000000000791b */ /* 0x000fd80003800000 */
.L_x_90:
[----:B------:R-:W-:Y:S05]  /*5260*/  BRA `(.L_x_91) ;  /* 0xffffffe000c07947 */ /* 0x000fea000383ffff */
.L_x_92:
[----:B------:R-:W-:-:S00]  /*5270*/  BRA `(.L_x_92) ;  /* 0xfffffffc00fc7947 */ /* 0x000fc0000383ffff */
[----:B------:R-:W-:-:S00]  /*5280*/  NOP ;  /* 0x0000000000007918 */ /* 0x000fc00000000000 */
[----:B------:R-:W-:-:S00]  /*5290*/  NOP ;  /* 0x0000000000007918 */ /* 0x000fc00000000000 */
[----:B------:R-:W-:-:S00]  /*52a0*/  NOP ;  /* 0x0000000000007918 */ /* 0x000fc00000000000 */
[----:B------:R-:W-:-:S00]  /*52b0*/  NOP ;  /* 0x0000000000007918 */ /* 0x000fc00000000000 */
[----:B------:R-:W-:-:S00]  /*52c0*/  NOP ;  /* 0x0000000000007918 */ /* 0x000fc00000000000 */
[----:B------:R-:W-:-:S00]  /*52d0*/  NOP ;  /* 0x0000000000007918 */ /* 0x000fc00000000000 */
[----:B------:R-:W-:-:S00]  /*52e0*/  NOP ;  /* 0x0000000000007918 */ /* 0x000fc00000000000 */
[----:B------:R-:W-:-:S00]  /*52f0*/  NOP ;  /* 0x0000000000007918 */ /* 0x000fc00000000000 */
.L_x_194:


//--------------------- .text._ZN3cub18CUB_300001_SM_10006detail4scan16DeviceScanKernelINS2_10policy_hubIiiijN4cuda3std3__44plusIvEEE10Policy1000EN6thrust24THRUST_300001_SM_1000_NS6detail15normal_iteratorINSD_10device_ptrIiEEEESI_NS0_13ScanTileStateIiLb1EEES9_NS0_8NullTypeEjiLb0ESL_EEvT0_T1_T2_iT3_T4_T5_ --------------------------
	.section	.text._ZN3cub18CUB_300001_SM_10006detail4scan16DeviceScanKernelINS2_10policy_hubIiiijN4cuda3std3__44plusIvEEE10Policy1000EN6thrust24THRUST_300001_SM_1000_NS6detail15normal_iteratorINSD_10device_ptrIiEEEESI_NS0_13ScanTileStateIiLb1EEES9_NS0_8NullTypeEjiLb0ESL_EEvT0_T1_T2_iT3_T4_T5_,"ax",@progbits
	.align	128
        .global         _ZN3cub18CUB_300001_SM_10006detail4scan16DeviceScanKernelINS2_10policy_hubIiiijN4cuda3std3__44plusIvEEE10Policy1000EN6thrust24THRUST_300001_SM_1000_NS6detail15normal_iteratorINSD_10device_ptrIiEEEESI_NS0_13ScanTileStateIiLb1EEES9_NS0_8NullTypeEjiLb0ESL_EEvT0_T1_T2_iT3_T4_T5_
        .type           _ZN3cub18CUB_300001_SM_10006detail4scan16DeviceScanKernelINS2_10policy_hubIiiijN4cuda3std3__44plusIvEEE10Policy1000EN6thrust24THRUST_300001_SM_1000_NS6detail15normal_iteratorINSD_10device_ptrIiEEEESI_NS0_13ScanTileStateIiLb1EEES9_NS0_8NullTypeEjiLb0ESL_EEvT0_T1_T2_iT3_T4_T5_,@function
        .size           _ZN3cub18CUB_300001_SM_10006detail4scan16DeviceScanKernelINS2_10policy_hubIiiijN4cuda3std3__44plusIvEEE10Policy1000EN6thrust24THRUST_300001_SM_1000_NS6detail15normal_iteratorINSD_10device_ptrIiEEEESI_NS0_13ScanTileStateIiLb1EEES9_NS0_8NullTypeEjiLb0ESL_EEvT0_T1_T2_iT3_T4_T5_,(.L_x_195 - _ZN3cub18CUB_300001_SM_10006detail4scan16DeviceScanKernelINS2_10policy_hubIiiijN4cuda3std3__44plusIvEEE10Policy1000EN6thrust24THRUST_300001_SM_1000_NS6detail15normal_iteratorINSD_10device_ptrIiEEEESI_NS0_13ScanTileStateIiLb1EEES9_NS0_8NullTypeEjiLb0ESL_EEvT0_T1_T2_iT3_T4_T5_)
        .other          _ZN3cub18CUB_300001_SM_10006detail4scan16DeviceScanKernelINS2_10policy_hubIiiijN4cuda3std3__44plusIvEEE10Policy1000EN6thrust24THRUST_300001_SM_1000_NS6detail15normal_iteratorINSD_10device_ptrIiEEEESI_NS0_13ScanTileStateIiLb1EEES9_NS0_8NullTypeEjiLb0ESL_EEvT0_T1_T2_iT3_T4_T5_,@"STO_CUDA_ENTRY STV_DEFAULT"
_ZN3cub18CUB_300001_SM_10006detail4scan16DeviceScanKernelINS2_10policy_hubIiiijN4cuda3std3__44plusIvEEE10Policy1000EN6thrust24THRUST_300001_SM_1000_NS6detail15normal_iteratorINSD_10device_ptrIiEEEESI_NS0_13ScanTileStateIiLb1EEES9_NS0_8NullTypeEjiLb0ESL_EEvT0_T1_T2_iT3_T4_T5_:
.text._ZN3cub18CUB_300001_SM_10006detail4scan16DeviceScanKernelINS2_10policy_hubIiiijN4cuda3std3__44plusIvEEE10Policy1000EN6thrust24THRUST_300001_SM_1000_NS6detail15normal_iteratorINSD_10device_ptrIiEEEESI_NS0_13ScanTileStateIiLb1EEES9_NS0_8NullTypeEjiLb0ESL_EEvT0_T1_T2_iT3_T4_T5_:
[----:B------:R-:W-:Y:S08]  /*0000*/  LDC R1, c[0x0][0x37c] ;  /* 0x0000df00ff017b82 */ /* 0x000ff00000000800 */
[----:B------:R-:W0:Y:S01]  /*0010*/  S2UR UR4, SR_CTAID.X ;  /* 0x00000000000479c3 */ /* 0x000e220000002500 */
[----:B------:R-:W1:Y:S01]  /*0020*/  LDCU UR5, c[0x0][0x3a0] ;  /* 0x00007400ff0577ac */ /* 0x000e620008000800 */
[----:B------:R-:W2:Y:S06]  /*0030*/  LDCU.64 UR8, c[0x0][0x358] ;  /* 0x00006b00ff0877ac */ /* 0x000eac0008000a00 */
[----:B------:R-:W0:Y:S02]  /*0040*/  LDC R42, c[0x0][0x398] ;  /* 0x0000e600ff2a7b82 */ /* 0x000e240000000800 */
[----:B0-----:R-:W-:-:S04]  /*0050*/  VIADD R42, R42, UR4 ;  /* 0x000000042a2a7c36 */ /* 0x001fc80008000000 */
[----:B------:R-:W-:-:S05]  /*0060*/  IMAD R3, R42, 0x2100, RZ ;  /* 0x000021002a037824 */ /* 0x000fca00078e02ff */
[----:B-1----:R-:W-:-:S04]  /*0070*/  IADD3 R0, PT, PT, -R3, UR5, RZ ;  /* 0x0000000503007c10 */ /* 0x002fc8000fffe1ff */
[----:B------:R-:W-:-:S13]  /*0080*/  ISETP.GE.U32.AND P0, PT, R0, 0x2101, PT ;  /* 0x000021010000780c */ /* 0x000fda0003f06070 */
[----:B--2---:R-:W-:Y:S05]  /*0090*/  @!P0 BRA `(.L_x_93) ;  /* 0x0000001c00a88947 */ /* 0x004fea0003800000 */
[----:B------:R-:W0:Y:S01]  /*00a0*/  S2R R16, SR_TID.X ;  /* 0x0000000000107919 */ /* 0x000e220000002100 */
[----:B------:R-:W1:Y:S01]  /*00b0*/  LDCU.64 UR4, c[0x0][0x380] ;  /* 0x00007000ff0477ac */ /* 0x000e620008000a00 */
[C---:B0-----:R-:W-:Y:S02]  /*00c0*/  LOP3.LUT R0, R16.reuse, 0x1f, RZ, 0xc0, !PT ;  /* 0x0000001f10007812 */ /* 0x041fe400078ec0ff */
[----:B------:R-:W-:-:S05]  /*00d0*/  LOP3.LUT R5, R16, 0x3e0, RZ, 0xc0, !PT ;  /* 0x000003e010057812 */ /* 0x000fca00078ec0ff */
[----:B------:R-:W-:-:S05]  /*00e0*/  IMAD R0, R5, 0x16, R0 ;  /* 0x0000001605007824 */ /* 0x000fca00078e0200 */
[----:B------:R-:W-:-:S05]  /*00f0*/  IADD3 R0, P0, PT, R3, R0, RZ ;  /* 0x0000000003007210 */ /* 0x000fca0007f1e0ff */
[----:B------:R-:W-:Y:S02]  /*0100*/  IMAD.X R3, RZ, RZ, RZ, P0 ;  /* 0x000000ffff037224 */ /* 0x000fe400000e06ff */
        /* <DEDUP_REMOVED lines=30> */
[----:B------:R-:W-:Y:S01]  /*02f0*/  ISETP.NE.AND P0, PT, R42, RZ, PT ;  /* 0x000000ff2a00720c */ /* 0x000fe20003f05270 */
        /* <DEDUP_REMOVED lines=28> */
[----:B------:R0:W1:Y:S04]  /*04c0*/  LDS.64 R36, [R27] ;  /* 0x000000001b247984 */ /* 0x0000680000000a00 */
[----:B------:R0:W2:Y:S04]  /*04d0*/  LDS.64 R34, [R27+0x8] ;  /* 0x000008001b227984 */ /* 0x0000a80000000a00 */
[----:B------:R0:W3:Y:S04]  /*04e0*/  LDS.64 R32, [R27+0x10] ;  /* 0x000010001b207984 */ /* 0x0000e80000000a00 */
[----:B------:R0:W4:Y:S04]  /*04f0*/  LDS.64 R18, [R27+0x18] ;  /* 0x000018001b127984 */ /* 0x0001280000000a00 */
[----:B------:R0:W0:Y:S04]  /*0500*/  LDS.64 R14, [R27+0x20] ;  /* 0x000020001b0e7984 */ /* 0x0000280000000a00 */
[----:B------:R0:W0:Y:S04]  /*0510*/  LDS.64 R12, [R27+0x28] ;  /* 0x000028001b0c7984 */ /* 0x0000280000000a00 */
[----:B------:R0:W0:Y:S04]  /*0520*/  LDS.64 R10, [R27+0x30] ;  /* 0x000030001b0a7984 */ /* 0x0000280000000a00 */
[----:B------:R0:W0:Y:S04]  /*0530*/  LDS.64 R8, [R27+0x38] ;  /* 0x000038001b087984 */ /* 0x0000280000000a00 */
[----:B------:R0:W0:Y:S04]  /*0540*/  LDS.64 R6, [R27+0x40] ;  /* 0x000040001b067984 */ /* 0x0000280000000a00 */
[----:B------:R0:W0:Y:S04]  /*0550*/  LDS.64 R4, [R27+0x48] ;  /* 0x000048001b047984 */ /* 0x0000280000000a00 */
[----:B------:R0:W0:Y:S01]  /*0560*/  LDS.64 R2, [R27+0x50] ;  /* 0x000050001b027984 */ /* 0x0000220000000a00 */
[----:B------:R-:W-:Y:S06]  /*0570*/  BAR.SYNC.DEFER_BLOCKING 0x0 ;  /* 0x0000000000007b1d */ /* 0x000fec0000010000 */
[----:B-1----:R-:W-:Y:S05]  /*0580*/  @P0 BRA `(.L_x_95) ;  /* 0x00000004001c0947 */ /* 0x002fea0003800000 */
[----:B0-2---:R-:W-:Y:S02]  /*0590*/  IADD3 R17, PT, PT, R34, R37, R36 ;  /* 0x0000002522117210 */ /* 0x005fe40007ffe024 */
[C---:B------:R-:W-:Y:S02]  /*05a0*/  ISETP.NE.AND P1, PT, R39.reuse, 0x1f, PT ;  /* 0x0000001f2700780c */ /* 0x040fe40003f25270 */
[----:B---3--:R-:W-:Y:S02]  /*05b0*/  IADD3 R17, PT, PT, R32, R35, R17 ;  /* 0x0000002320117210 */ /* 0x008fe40007ffe011 */
[----:B------:R-:W-:Y:S02]  /*05c0*/  ISETP.GE.U32.AND P2, PT, R16, 0x20, PT ;  /* 0x000000201000780c */ /* 0x000fe40003f46070 */
[----:B----4-:R-:W-:Y:S02]  /*05d0*/  IADD3 R17, PT, PT, R18, R33, R17 ;  /* 0x0000002112117210 */ /* 0x010fe40007ffe011 */
[----:B------:R-:W-:-:S02]  /*05e0*/  ISETP.NE.AND P3, PT, R39, RZ, PT ;  /* 0x000000ff2700720c */ /* 0x000fc40003f65270 */
[----:B------:R-:W-:-:S03]  /*05f0*/  IADD3 R17, PT, PT, R14, R19, R17 ;  /* 0x000000130e117210 */ /* 0x000fc60007ffe011 */
[----:B------:R-:W-:Y:S02]  /*0600*/  @!P1 LEA R43, R40, UR4, 0x2 ;  /* 0x00000004282b9c11 */ /* 0x000fe4000f8e10ff */
[----:B------:R-:W-:-:S04]  /*0610*/  IADD3 R17, PT, PT, R12, R15, R17 ;  /* 0x0000000f0c117210 */ /* 0x000fc80007ffe011 */
[----:B------:R-:W-:-:S04]  /*0620*/  IADD3 R17, PT, PT, R10, R13, R17 ;  /* 0x0000000d0a117210 */ /* 0x000fc80007ffe011 */
[----:B------:R-:W-:-:S04]  /*0630*/  IADD3 R17, PT, PT, R8, R11, R17 ;  /* 0x0000000b08117210 */ /* 0x000fc80007ffe011 */
[----:B------:R-:W-:-:S04]  /*0640*/  IADD3 R17, PT, PT, R6, R9, R17 ;  /* 0x0000000906117210 */ /* 0x000fc80007ffe011 */
[----:B------:R-:W-:-:S04]  /*0650*/  IADD3 R17, PT, PT, R4, R7, R17 ;  /* 0x0000000704117210 */ /* 0x000fc80007ffe011 */
[----:B------:R-:W-:-:S05]  /*0660*/  IADD3 R20, PT, PT, R2, R5, R17 ;  /* 0x0000000502147210 */ /* 0x000fca0007ffe011 */
[----:B------:R-:W-:-:S05]  /*0670*/  IMAD.IADD R17, R3, 0x1, R20 ;  /* 0x0000000103117824 */ /* 0x000fca00078e0214 */
        /* <DEDUP_REMOVED lines=10> */
[----:B------:R-:W-:-:S04]  /*0720*/  ISETP.NE.AND P0, PT, R40, 0x2, PT ;  /* 0x000000022800780c */ /* 0x000fc80003f05270 */
        /* <DEDUP_REMOVED lines=8> */
[----:B------:R-:W-:Y:S01]  /*07b0*/  SEL R20, R21, R20, !P0 ;  /* 0x0000001415147207 */ /* 0x000fe20004000000 */
[----:B------:R-:W-:Y:S01]  /*07c0*/  IMAD.IADD R21, R42, 0x1, -R17 ;  /* 0x000000012a157824 */ /* 0x000fe200078e0a11 */
[----:B------:R-:W-:Y:S01]  /*07d0*/  ISETP.NE.AND P0, PT, R40, 0x3, PT ;  /* 0x000000032800780c */ /* 0x000fe20003f05270 */
[----:B------:R-:W-:-:S03]  /*07e0*/  IMAD.IADD R23, R23, 0x1, R22 ;  /* 0x0000000117177824 */ /* 0x000fc600078e0216 */
[----:B------:R-:W-:Y:S01]  /*07f0*/  SEL R20, R22, R20, !P0 ;  /* 0x0000001416147207 */ /* 0x000fe20004000000 */
[----:B-1----:R-:W-:Y:S01]  /*0800*/  IMAD.IADD R24, R23, 0x1, R24 ;  /* 0x0000000117187824 */ /* 0x002fe200078e0218 */
[C---:B------:R-:W-:Y:S02]  /*0810*/  ISETP.NE.AND P0, PT, R40.reuse, 0x4, PT ;  /* 0x000000042800780c */ /* 0x040fe40003f05270 */
[----:B------:R-:W-:Y:S01]  /*0820*/  SEL R17, R21, RZ, P3 ;  /* 0x000000ff15117207 */ /* 0x000fe20001800000 */
        /* <DEDUP_REMOVED lines=18> */
[----:B------:R-:W-:Y:S02]  /*0950*/  ISETP.NE.AND P1, PT, R40, 0xb, PT ;  /* 0x0000000b2800780c */ /* 0x000fe40003f25270 */
[----:B------:R-:W-:Y:S02]  /*0960*/  SEL R20, R29, R20, !P0 ;  /* 0x000000141d147207 */ /* 0x000fe40004000000 */
[----:B------:R-:W-:-:S02]  /*0970*/  ISETP.NE.AND P0, PT, R16, RZ, PT ;  /* 0x000000ff1000720c */ /* 0x000fc40003f05270 */
[----:B------:R-:W-:-:S05]  /*0980*/  SEL R20, R30, R20, !P1 ;  /* 0x000000141e147207 */ /* 0x000fca0004800000 */
[----:B------:R-:W-:-:S06]  /*0990*/  @P2 IMAD.IADD R21, R20, 0x1, R17 ;  /* 0x0000000114152824 */ /* 0x000fcc00078e0211 */
[----:B------:R-:W-:Y:S05]  /*09a0*/  @P0 BRA `(.L_x_96) ;  /* 0x0000000c00f00947 */ /* 0x000fea0003800000 */
[----:B------:R-:W0:Y:S01]  /*09b0*/  LDC.64 R16, c[0x0][0x390] ;  /* 0x0000e400ff107b82 */ /* 0x000e220000000a00 */
[----:B------:R-:W-:Y:S02]  /*09c0*/  IMAD.MOV.U32 R30, RZ, RZ, 0x65 ;  /* 0x00000065ff1e7424 */ /* 0x000fe400078e00ff */
[----:B------:R-:W-:-:S03]  /*09d0*/  IMAD.MOV.U32 R21, RZ, RZ, RZ ;  /* 0x000000ffff157224 */ /* 0x000fc600078e00ff */
[----:B0-----:R0:W-:Y:S01]  /*09e0*/  ST.E.64.STRONG.GPU desc[UR8][R16.64+0x100], R30 ;  /* 0x0001001e10007985 */ /* 0x0011e2000c10fb08 */
[----:B------:R-:W-:Y:S05]  /*09f0*/  BRA `(.L_x_96) ;  /* 0x0000000c00dc7947 */ /* 0x000fea0003800000 */
.L_x_95:
[----:B0-2---:R-:W-:Y:S02]  /*0a00*/  IADD3 R17, PT, PT, R34, R37, R36 ;  /* 0x0000002522117210 */ /* 0x005fe40007ffe024 */
[C---:B------:R-:W-:Y:S02]  /*0a10*/  ISETP.NE.AND P1, PT, R39.reuse, 0x1f, PT ;  /* 0x0000001f2700780c */ /* 0x040fe40003f25270 */
[----:B---3--:R-:W-:Y:S02]  /*0a20*/  IADD3 R17, PT, PT, R32, R35, R17 ;  /* 0x0000002320117210 */ /* 0x008fe40007ffe011 */
[----:B------:R-:W-:Y:S02]  /*0a30*/  ISETP.NE.AND P2, PT, R39, RZ, PT ;  /* 0x000000ff2700720c */ /* 0x000fe40003f45270 */
[----:B----4-:R-:W-:-:S04]  /*0a40*/  IADD3 R17, PT, PT, R18, R33, R17 ;  /* 0x0000002112117210 */ /* 0x010fc80007ffe011 */
        /* <DEDUP_REMOVED lines=56> */
[----:B------:R-:W-:-:S02]  /*0dd0*/  ISETP.GT.U32.AND P0, PT, R16, 0x1f, PT ;  /* 0x0000001f1000780c */ /* 0x000fc40003f04070 */
[----:B------:R-:W-:Y:S02]  /*0de0*/  SEL R20, R30, R20, !P1 ;  /* 0x000000141e147207 */ /* 0x000fe40004800000 */
[----:B------:R-:W-:-:S03]  /*0df0*/  ISETP.GE.U32.AND P1, PT, R16, 0x20, PT ;  /* 0x000000201000780c */ /* 0x000fc60003f26070 */
[----:B------:R-:W-:-:S05]  /*0e00*/  IMAD.IADD R20, R20, 0x1, R21 ;  /* 0x0000000114147824 */ /* 0x000fca00078e0215 */
[----:B------:R-:W-:Y:S01]  /*0e10*/  SEL R23, R17, R20, !P1 ;  /* 0x0000001411177207 */ /* 0x000fe20004800000 */
[----:B------:R-:W-:Y:S06]  /*0e20*/  @P0 BRA `(.L_x_97) ;  /* 0x0000000800a80947 */ /* 0x000fec0003800000 */
[----:B------:R-:W0:Y:S01]  /*0e30*/  LDC.64 R20, c[0x0][0x390] ;  /* 0x0000e400ff147b82 */ /* 0x000e220000000a00 */
[----:B------:R-:W-:Y:S02]  /*0e40*/  ISETP.NE.AND P1, PT, R16, RZ, PT ;  /* 0x000000ff1000720c */ /* 0x000fe40003f25270 */
[----:B------:R-:W-:-:S05]  /*0e50*/  LOP3.LUT R17, RZ, R16, RZ, 0x33, !PT ;  /* 0x00000010ff117212 */ /* 0x000fca00078e33ff */
[----:B------:R-:W-:-:S06]  /*0e60*/  IMAD.IADD R24, R42, 0x1, R17 ;  /* 0x000000012a187824 */ /* 0x000fcc00078e0211 */
        /* <DEDUP_REMOVED lines=11> */
.L_x_127:
[----:B------:R-:W-:Y:S05]  /*0f20*/  @!P0 BRA `(.L_x_99) ;  /* 0x0000000000748947 */ /* 0x000fea0003800000 */
[----:B------:R-:W-:-:S07]  /*0f30*/  IMAD.MOV.U32 R22, RZ, RZ, 0x3b8 ;  /* 0x000003b8ff167424 */ /* 0x000fce00078e00ff */
.L_x_101:
[----:B------:R-:W-:Y:S02]  /*0f40*/  VIADD R25, R22, 0x1 ;  /* 0x0000000116197836 */ /* 0x000fe40000000000 */
[----:B------:R-:W-:Y:S02]  /*0f50*/  IMAD R42, R42, 0x41a7, RZ ;  /* 0x000041a72a2a7824 */ /* 0x000fe400078e02ff */
[----:B------:R-:W0:Y:S01]  /*0f60*/  I2F.U32.RP R28, R25 ;  /* 0x00000019001c7306 */ /* 0x000e220000209000 */
[----:B------:R-:W-:Y:S01]  /*0f70*/  IMAD.MOV R29, RZ, RZ, -R25 ;  /* 0x000000ffff1d7224 */ /* 0x000fe200078e0a19 */
[----:B------:R-:W-:Y:S02]  /*0f80*/  ISETP.NE.U32.AND P2, PT, R25, RZ, PT ;  /* 0x000000ff1900720c */ /* 0x000fe40003f45070 */
[----:B------:R-:W-:-:S04]  /*0f90*/  LOP3.LUT R42, R42, 0x7fffffff, RZ, 0xc0, !PT ;  /* 0x7fffffff2a2a7812 */ /* 0x000fc800078ec0ff */
[----:B0-----:R-:W0:Y:S02]  /*0fa0*/  MUFU.RCP R28, R28 ;  /* 0x0000001c001c7308 */ /* 0x001e240000001000 */
[----:B0-----:R-:W-:-:S06]  /*0fb0*/  VIADD R20, R28, 0xffffffe ;  /* 0x0ffffffe1c147836 */ /* 0x001fcc0000000000 */
[----:B------:R0:W1:Y:S02]  /*0fc0*/  F2I.FTZ.U32.TRUNC.NTZ R21, R20 ;  /* 0x0000001400157305 */ /* 0x000064000021f000 */
[----:B0-----:R-:W-:Y:S02]  /*0fd0*/  IMAD.MOV.U32 R20, RZ, RZ, RZ ;  /* 0x000000ffff147224 */ /* 0x001fe400078e00ff */
[----:B-1----:R-:W-:-:S04]  /*0fe0*/  IMAD R29, R29, R21, RZ ;  /* 0x000000151d1d7224 */ /* 0x002fc800078e02ff */
[----:B------:R-:W-:-:S06]  /*0ff0*/  IMAD.HI.U32 R21, R21, R29, R20 ;  /* 0x0000001d15157227 */ /* 0x000fcc00078e0014 */
[----:B------:R-:W-:-:S04]  /*1000*/  IMAD.HI.U32 R21, R21, R42, RZ ;  /* 0x0000002a15157227 */ /* 0x000fc800078e00ff */
[----:B------:R-:W-:-:S04]  /*1010*/  IMAD.MOV R21, RZ, RZ, -R21 ;  /* 0x000000ffff157224 */ /* 0x000fc800078e0a15 */
[----:B------:R-:W-:-:S05]  /*1020*/  IMAD R28, R25, R21, R42 ;  /* 0x00000015191c7224 */ /* 0x000fca00078e022a */
[----:B------:R-:W-:-:S13]  /*1030*/  ISETP.GE.U32.AND P0, PT, R28, R25, PT ;  /* 0x000000191c00720c */ /* 0x000fda0003f06070 */
[----:B------:R-:W-:-:S05]  /*1040*/  @P0 IMAD.IADD R28, R28, 0x1, -R25 ;  /* 0x000000011c1c0824 */ /* 0x000fca00078e0a19 */
[----:B------:R-:W-:-:S13]  /*1050*/  ISETP.GE.U32.AND P0, PT, R28, R25, PT ;  /* 0x000000191c00720c */ /* 0x000fda0003f06070 */
[----:B------:R-:W-:Y:S01]  /*1060*/  @P0 IMAD.IADD R28, R28, 0x1, -R25 ;  /* 0x000000011c1c0824 */ /* 0x000fe200078e0a19 */
[----:B------:R-:W-:-:S04]  /*1070*/  @!P2 LOP3.LUT R28, RZ, R25, RZ, 0x33, !PT ;  /* 0x00000019ff1ca212 */ /* 0x000fc800078e33ff */
[----:B------:R-:W-:Y:S05]  /*1080*/  NANOSLEEP R28 ;  /* 0x0000001c0000735d */ /* 0x000fea0003800000 */
[----:B------:R-:W2:Y:S01]  /*1090*/  LD.E.64.STRONG.GPU R28, desc[UR8][R16.64+0x100] ;  /* 0x00010008101c7980 */ /* 0x000ea2000c10fb00 */
[----:B------:R-:W-:Y:S01]  /*10a0*/  UMOV UR5, 0xffffffff ;  /* 0xffffffff00057882 */ /* 0x000fe20000000000 */
[----:B------:R-:W-:Y:S02]  /*10b0*/  SHF.R.U32.HI R22, RZ, 0x1, R22 ;  /* 0x00000001ff167819 */ /* 0x000fe40000011616 */
[----:B--2---:R-:W-:Y:S01]  /*10c0*/  ISETP.NE.AND P0, PT, R28, 0x63, PT ;  /* 0x000000631c00780c */ /* 0x004fe20003f05270 */
[----:B------:R-:W-:-:S12]  /*10d0*/  BRA.DIV UR5, `(.L_x_100) ;  /* 0x00000036051c7947 */ /* 0x000fd8000b800000 */
[----:B------:R-:W-:-:S13]  /*10e0*/  VOTE.ANY P0, !P0 ;  /* 0x0000000000ff7806 */ /* 0x000fda0004000100 */
.L_x_130:
[----:B------:R-:W-:Y:S05]  /*10f0*/  @P0 BRA `(.L_x_101) ;  /* 0xfffffffc00900947 */ /* 0x000fea000383ffff */
.L_x_99:
[----:B------:R-:W-:Y:S01]  /*1100*/  UMOV UR5, 0xffffffff ;  /* 0xffffffff00057882 */ /* 0x000fe20000000000 */
[----:B------:R-:W-:Y:S02]  /*1110*/  ISETP.NE.AND P0, PT, R28, 0x65, PT ;  /* 0x000000651c00780c */ /* 0x000fe40003f05270 */
[----:B------:R-:W-:Y:S11]  /*1120*/  BRA.DIV UR5, `(.L_x_102) ;  /* 0x0000003605287947 */ /* 0x000ff6000b800000 */
[----:B------:R-:W0:Y:S01]  /*1130*/  S2R R25, SR_GEMASK ;  /* 0x0000000000197919 */ /* 0x000e220000003c00 */
[----:B------:R-:W-:Y:S01]  /*1140*/  VOTE.ANY R21, PT, !P0 ;  /* 0x0000000000157806 */ /* 0x000fe200040e0100 */
        /* <DEDUP_REMOVED lines=10> */
[----:B0-----:R-:W-:Y:S02]  /*11f0*/  IADD3 R44, P3, PT, R16, 0x100, RZ ;  /* 0x00000100102c7810 */ /* 0x001fe40007f7e0ff */
[----:B-1----:R-:W-:Y:S02]  /*1200*/  SEL R22, R22, RZ, !P0 ;  /* 0x000000ff16167207 */ /* 0x002fe40004000000 */
[----:B------:R-:W-:-:S03]  /*1210*/  ISETP.GT.AND P0, PT, R41, R48, PT ;  /* 0x000000302900720c */ /* 0x000fc60003f04270 */
[----:B------:R-:W-:-:S05]  /*1220*/  IMAD.IADD R43, R22, 0x1, R29 ;  /* 0x00000001162b7824 */ /* 0x000fca00078e021d */
[----:B------:R-:W0:Y:S02]  /*1230*/  SHFL.DOWN PT, R22, R43, 0x2, R48 ;  /* 0x084000002b167989 */ /* 0x000e2400000e0030 */
[----:B0-----:R-:W-:Y:S02]  /*1240*/  SEL R22, R22, RZ, !P0 ;  /* 0x000000ff16167207 */ /* 0x001fe40004000000 */
[----:B------:R-:W-:-:S03]  /*1250*/  ISETP.GT.AND P0, PT, R40, R48, PT ;  /* 0x000000302800720c */ /* 0x000fc60003f04270 */
[----:B------:R-:W-:Y:S02]  /*1260*/  IMAD.IADD R45, R43, 0x1, R22 ;  /* 0x000000012b2d7824 */ /* 0x000fe400078e0216 */
[----:B------:R-:W-:-:S03]  /*1270*/  VIADD R43, R39, 0x10 ;  /* 0x00000010272b7836 */ /* 0x000fc60000000000 */
[----:B------:R-:W0:Y:S02]  /*1280*/  SHFL.DOWN PT, R22, R45, 0x4, R48 ;  /* 0x088000002d167989 */ /* 0x000e2400000e0030 */
[-C--:B------:R-:W-:Y:S02]  /*1290*/  ISETP.GT.AND P2, PT, R43, R48.reuse, PT ;  /* 0x000000302b00720c */ /* 0x080fe40003f44270 */
[----:B0-----:R-:W-:Y:S02]  /*12a0*/  SEL R22, R22, RZ, !P0 ;  /* 0x000000ff16167207 */ /* 0x001fe40004000000 */
[----:B------:R-:W-:-:S03]  /*12b0*/  ISETP.GT.AND P0, PT, R30, R48, PT ;  /* 0x000000301e00720c */ /* 0x000fc60003f04270 */
[----:B------:R-:W-:Y:S02]  /*12c0*/  IMAD.IADD R29, R45, 0x1, R22 ;  /* 0x000000012d1d7824 */ /* 0x000fe400078e0216 */
[----:B------:R-:W-:-:S03]  /*12d0*/  IMAD.X R45, RZ, RZ, R17, P3 ;  /* 0x000000ffff2d7224 */ /* 0x000fc600018e0611 */
[----:B------:R-:W0:Y:S02]  /*12e0*/  SHFL.DOWN PT, R22, R29, 0x8, R48 ;  /* 0x090000001d167989 */ /* 0x000e2400000e0030 */
[----:B0-----:R-:W-:Y:S02]  /*12f0*/  SEL R22, R22, RZ, !P0 ;  /* 0x000000ff16167207 */ /* 0x001fe40004000000 */
[----:B------:R-:W-:-:S03]  /*1300*/  ISETP.NE.AND P0, PT, R28, 0x65, PT ;  /* 0x000000651c00780c */ /* 0x000fc60003f05270 */
[----:B------:R-:W-:-:S05]  /*1310*/  IMAD.IADD R47, R29, 0x1, R22 ;  /* 0x000000011d2f7824 */ /* 0x000fca00078e0216 */
[----:B------:R-:W0:Y:S05]  /*1320*/  SHFL.DOWN PT, R22, R47, 0x10, R48 ;  /* 0x0a0000002f167989 */ /* 0x000e2a00000e0030 */
[----:B------:R-:W-:Y:S02]  /*1330*/  VOTE.ALL P0, P0 ;  /* 0x0000000000ff7806 */ /* 0x000fe40000000000 */
[----:B0-----:R-:W-:-:S05]  /*1340*/  SEL R22, R22, RZ, !P2 ;  /* 0x000000ff16167207 */ /* 0x001fca0005000000 */
[----:B------:R-:W-:-:S07]  /*1350*/  IMAD.IADD R46, R47, 0x1, R22 ;  /* 0x000000012f2e7824 */ /* 0x000fce00078e0216 */
.L_x_139:
[----:B------:R-:W-:Y:S05]  /*1360*/  @!P0 BRA `(.L_x_103) ;  /* 0x00000004001c8947 */ /* 0x000fea0003800000 */
[----:B------:R-:W-:-:S07]  /*1370*/  IMAD.MOV.U32 R47, RZ, RZ, 0x3b8 ;  /* 0x000003b8ff2f7424 */ /* 0x000fce00078e00ff */
.L_x_109:
        /* <DEDUP_REMOVED lines=8> */
.L_x_142:
[----:B------:R-:W-:Y:S05]  /*1400*/  @!P0 BRA `(.L_x_105) ;  /* 0x0000000000748947 */ /* 0x000fea0003800000 */
[----:B------:R-:W-:-:S07]  /*1410*/  IMAD.MOV.U32 R22, RZ, RZ, R47 ;  /* 0x000000ffff167224 */ /* 0x000fce00078e002f */
.L_x_107:
        /* <DEDUP_REMOVED lines=27> */
.L_x_145:
[----:B------:R-:W-:Y:S05]  /*15d0*/  @P0 BRA `(.L_x_107) ;  /* 0xfffffffc00900947 */ /* 0x000fea000383ffff */
.L_x_105:
[----:B------:R-:W-:Y:S01]  /*15e0*/  UMOV UR5, 0xffffffff ;  /* 0xffffffff00057882 */ /* 0x000fe20000000000 */
[----:B------:R-:W-:Y:S02]  /*15f0*/  ISETP.NE.AND P0, PT, R28, 0x65, PT ;  /* 0x000000651c00780c */ /* 0x000fe40003f05270 */
[----:B------:R-:W-:Y:S11]  /*1600*/  BRA.DIV UR5, `(.L_x_108) ;  /* 0x0000003605387947 */ /* 0x000ff6000b800000 */
[----:B------:R-:W-:Y:S01]  /*1610*/  VOTE.ANY R21, PT, !P0 ;  /* 0x0000000000157806 */ /* 0x000fe200040e0100 */
[----:B------:R-:W-:-:S03]  /*1620*/  VIADD R24, R24, 0xffffffe0 ;  /* 0xffffffe018187836 */ /* 0x000fc60000000000 */
[----:B------:R-:W-:-:S05]  /*1630*/  LOP3.LUT R21, R21, 0x80000000, R25, 0xec, !PT ;  /* 0x8000000015157812 */ /* 0x000fca00078eec19 */
[----:B------:R-:W-:-:S05]  /*1640*/  VIADD R16, R21, 0xffffffff ;  /* 0xffffffff15107836 */ /* 0x000fca0000000000 */
[----:B------:R-:W-:-:S04]  /*1650*/  LOP3.LUT R16, R21, R16, RZ, 0xc, !PT ;  /* 0x0000001015107212 */ /* 0x000fc800078e0cff */
        /* <DEDUP_REMOVED lines=23> */
.L_x_154:
[----:B------:R-:W-:Y:S05]  /*17d0*/  @P0 BRA `(.L_x_109) ;  /* 0xfffffff800e80947 */ /* 0x000fea000383ffff */
.L_x_103:
        /* <DEDUP_REMOVED lines=8> */
[----:B0-----:R-:W-:-:S05]  /*1860*/  @!P1 LEA R16, R17, R16, 0x18 ;  /* 0x0000001011109211 */ /* 0x001fca00078ec0ff */
[----:B------:R1:W-:Y:S04]  /*1870*/  @!P1 STS [R16+0x8], R31 ;  /* 0x0000081f10009388 */ /* 0x0003e80000000800 */
[----:B------:R1:W-:Y:S01]  /*1880*/  @!P1 STS [R16+0x4], R46 ;  /* 0x0000042e10009388 */ /* 0x0003e20000000800 */
[----:B--2---:R-:W-:Y:S01]  /*1890*/  @!P0 LEA R21, R21, R20, 0x18 ;  /* 0x0000001415158211 */ /* 0x004fe200078ec0ff */
[----:B------:R-:W-:Y:S02]  /*18a0*/  IMAD.MOV.U32 R20, RZ, RZ, R23 ;  /* 0x000000ffff147224 */ /* 0x000fe400078e0017 */
[----:B------:R-:W-:Y:S02]  /*18b0*/  @!P0 IMAD.MOV.U32 R20, RZ, RZ, R46 ;  /* 0x000000ffff148224 */ /* 0x000fe400078e002e */
[----:B------:R1:W-:Y:S05]  /*18c0*/  @!P0 STS [R21+0x4c], R46 ;  /* 0x00004c2e15008388 */ /* 0x0003ea0000000800 */
.L_x_97:
[----:B------:R-:W-:Y:S05]  /*18d0*/  WARPSYNC.ALL ;  /* 0x0000000000007948 */ /* 0x000fea0003800000 */
[----:B------:R-:W0:Y:S08]  /*18e0*/  S2UR UR6, SR_CgaCtaId ;  /* 0x00000000000679c3 */ /* 0x000e300000008800 */
[----:B------:R-:W-:Y:S06]  /*18f0*/  BAR.SYNC.DEFER_BLOCKING 0x0 ;  /* 0x0000000000007b1d */ /* 0x000fec0000010000 */
[----:B------:R-:W-:Y:S01]  /*1900*/  UMOV UR5, 0x400 ;  /* 0x0000040000057882 */ /* 0x000fe20000000000 */
[----:B------:R-:W2:Y:S01]  /*1910*/  S2R R17, SR_TID.X ;  /* 0x0000000000117919 */ /* 0x000ea20000002100 */
[----:B0-----:R-:W-:-:S09]  /*1920*/  ULEA UR5, UR6, UR5, 0x18 ;  /* 0x0000000506057291 */ /* 0x001fd2000f8ec0ff */
[----:B-1----:R-:W0:Y:S01]  /*1930*/  LDS R16, [UR5+0x4c] ;  /* 0x00004c05ff107984 */ /* 0x002e220008000800 */
[----:B--2---:R-:W-:-:S04]  /*1940*/  ISETP.NE.AND P0, PT, R17, RZ, PT ;  /* 0x000000ff1100720c */ /* 0x004fc80003f05270 */
[----:B0-----:R-:W-:-:S05]  /*1950*/  SEL R21, R16, RZ, P0 ;  /* 0x000000ff10157207 */ /* 0x001fca0000000000 */
[----:B------:R-:W-:-:S07]  /*1960*/  IMAD.IADD R21, R21, 0x1, R20 ;  /* 0x0000000115157824 */ /* 0x000fce00078e0214 */
.L_x_96:
[----:B------:R-:W-:Y:S05]  /*1970*/  BSYNC.RECONVERGENT B0 ;  /* 0x0000000000007941 */ /* 0x000fea0003800200 */
.L_x_94:
[----:B------:R-:W-:Y:S01]  /*1980*/  IMAD.IADD R36, R36, 0x1, R21 ;  /* 0x0000000124247824 */ /* 0x000fe200078e0215 */
[----:B0-----:R-:W0:Y:S01]  /*1990*/  S2R R16, SR_TID.X ;  /* 0x0000000000107919 */ /* 0x001e220000002100 */
[----:B------:R-:W1:Y:S01]  /*19a0*/  S2UR UR6, SR_CgaCtaId ;  /* 0x00000000000679c3 */ /* 0x000e620000008800 */
[----:B------:R-:W-:Y:S01]  /*19b0*/  UMOV UR5, 0x400 ;  /* 0x0000040000057882 */ /* 0x000fe20000000000 */
[----:B------:R-:W-:Y:S01]  /*19c0*/  IMAD.IADD R37, R37, 0x1, R36 ;  /* 0x0000000125257824 */ /* 0x000fe200078e0224 */
[----:B------:R-:W2:Y:S03]  /*19d0*/  S2R R17, SR_LANEID ;  /* 0x0000000000117919 */ /* 0x000ea60000000000 */
[----:B------:R-:W-:Y:S02]  /*19e0*/  IMAD.IADD R34, R34, 0x1, R37 ;  /* 0x0000000122227824 */ /* 0x000fe400078e0225 */
[----:B------:R-:W-:Y:S02]  /*19f0*/  BAR.SYNC.DEFER_BLOCKING 0x0 ;  /* 0x0000000000007b1d */ /* 0x000fe40000010000 */
[----:B------:R-:W-:-:S04]  /*1a00*/  IMAD.IADD R35, R35, 0x1, R34 ;  /* 0x0000000123237824 */ /* 0x000fc800078e0222 */
[----:B------:R-:W-:-:S04]  /*1a10*/  IMAD.IADD R32, R32, 0x1, R35 ;  /* 0x0000000120207824 */ /* 0x000fc800078e0223 */
[----:B------:R-:W-:-:S04]  /*1a20*/  IMAD.IADD R33, R33, 0x1, R32 ;  /* 0x0000000121217824 */ /* 0x000fc800078e0220 */
[----:B------:R-:W-:Y:S01]  /*1a30*/  IMAD.IADD R18, R18, 0x1, R33 ;  /* 0x0000000112127824 */ /* 0x000fe200078e0221 */
[----:B-1----:R-:W-:-:S03]  /*1a40*/  ULEA UR5, UR6, UR5, 0x18 ;  /* 0x0000000506057291 */ /* 0x002fc6000f8ec0ff */
[----:B------:R-:W-:Y:S01]  /*1a50*/  IMAD.IADD R19, R19, 0x1, R18 ;  /* 0x0000000113137824 */ /* 0x000fe200078e0212 */
[----:B------:R-:W1:Y:S03]  /*1a60*/  LDCU.64 UR6, c[0x0][0x388] ;  /* 0x00007100ff0677ac */ /* 0x000e660008000a00 */
[----:B------:R-:W-:Y:S01]  /*1a70*/  IMAD.IADD R14, R14, 0x1, R19 ;  /* 0x000000010e0e7824 */ /* 0x000fe200078e0213 */
[----:B0-----:R-:W-:-:S03]  /*1a80*/  SHF.R.U32.HI R16, RZ, 0x5, R16 ;  /* 0x00000005ff107819 */ /* 0x001fc60000011610 */
[----:B------:R-:W-:Y:S02]  /*1a90*/  IMAD.IADD R15, R15, 0x1, R14 ;  /* 0x000000010f0f7824 */ /* 0x000fe400078e020e */
[----:B--2---:R-:W-:Y:S02]  /*1aa0*/  IMAD R16, R16, 0x2c0, R17 ;  /* 0x000002c010107824 */ /* 0x004fe400078e0211 */
[----:B------:R-:W-:-:S03]  /*1ab0*/  IMAD.IADD R12, R12, 0x1, R15 ;  /* 0x000000010c0c7824 */ /* 0x000fc600078e020f */
[----:B------:R-:W-:Y:S01]  /*1ac0*/  LEA R16, R16, UR5, 0x2 ;  /* 0x0000000510107c11 */ /* 0x000fe2000f8e10ff */
[----:B------:R-:W-:Y:S01]  /*1ad0*/  IMAD.IADD R13, R13, 0x1, R12 ;  /* 0x000000010d0d7824 */ /* 0x000fe200078e020c */
[----:B-1----:R-:W-:-:S03]  /*1ae0*/  IADD3 R38, P0, PT, R38, UR6, RZ ;  /* 0x0000000626267c10 */ /* 0x002fc6000ff1e0ff */
[----:B------:R-:W-:Y:S02]  /*1af0*/  IMAD.IADD R10, R10, 0x1, R13 ;  /* 0x000000010a0a7824 */ /* 0x000fe400078e020d */
[----:B------:R-:W-:Y:S01]  /*1b00*/  IMAD R20, R17, 0x54, R16 ;  /* 0x0000005411147824 */ /* 0x000fe200078e0210 */
[----:B------:R-:W-:Y:S01]  /*1b10*/  IADD3.X R39, PT, PT, R0, UR7, RZ, P0, !PT ;  /* 0x0000000700277c10 */ /* 0x000fe200087fe4ff */
[----:B------:R-:W-:-:S03]  /*1b20*/  IMAD.IADD R11, R11, 0x1, R10 ;  /* 0x000000010b0b7824 */ /* 0x000fc600078e020a */
[----:B------:R-:W-:Y:S01]  /*1b30*/  STS.64 [R20], R36 ;  /* 0x0000002414007388 */ /* 0x000fe20000000a00 */
[----:B------:R-:W-:-:S03]  /*1b40*/  IMAD.IADD R8, R8, 0x1, R11 ;  /* 0x0000000108087824 */ /* 0x000fc600078e020b */
[----:B------:R-:W-:Y:S01]  /*1b50*/  STS.64 [R20+0x8], R34 ;  /* 0x0000082214007388 */ /* 0x000fe20000000a00 */
        /* <DEDUP_REMOVED lines=13> */
[----:B------:R-:W-:Y:S04]  /*1c30*/  STS.64 [R20+0x40], R6 ;  /* 0x0000400614007388 */ /* 0x000fe80000000a00 */
[----:B------:R-:W-:Y:S04]  /*1c40*/  STS.64 [R20+0x48], R4 ;  /* 0x0000480414007388 */ /* 0x000fe80000000a00 */
[----:B------:R-:W-:Y:S01]  /*1c50*/  STS.64 [R20+0x50], R2 ;  /* 0x0000500214007388 */ /* 0x000fe20000000a00 */
        /* <DEDUP_REMOVED lines=46> */
.L_x_93:
[----:B------:R-:W-:-:S13]  /*1f40*/  ISETP.NE.AND P0, PT, R0, RZ, PT ;  /* 0x000000ff0000720c */ /* 0x000fda0003f05270 */
[----:B------:R-:W-:Y:S05]  /*1f50*/  @!P0 EXIT ;  /* 0x000000000000894d */ /* 0x000fea0003800000 */
[----:B------:R-:W0:Y:S02]  /*1f60*/  LDC.64 R4, c[0x0][0x380] ;  /* 0x0000e000ff047b82 */ /* 0x000e240000000a00 */
[----:B0-----:R-:W-:-:S05]  /*1f70*/  IMAD.WIDE.U32 R4, R3, 0x4, R4 ;  /* 0x0000000403047825 */ /* 0x001fca00078e0004 */
[----:B------:R0:W2:Y:S01]  /*1f80*/  LDG.E R6, desc[UR8][R4.64] ;  /* 0x0000000804067981 */ /* 0x0000a2000c1e1900 */
[----:B------:R-:W1:Y:S02]  /*1f90*/  S2R R2, SR_TID.X ;  /* 0x0000000000027919 */ /* 0x000e640000002100 */
[C---:B-1----:R-:W-:Y:S02]  /*1fa0*/  LOP3.LUT R3, R2.reuse, 0x1f, RZ, 0xc0, !PT ;  /* 0x0000001f02037812 */ /* 0x042fe400078ec0ff */
[----:B------:R-:W-:-:S05]  /*1fb0*/  LOP3.LUT R8, R2, 0x3e0, RZ, 0xc0, !PT ;  /* 0x000003e002087812 */ /* 0x000fca00078ec0ff */
[----:B------:R-:W-:-:S04]  /*1fc0*/  IMAD R3, R8, 0x16, R3 ;  /* 0x0000001608037824 */ /* 0x000fc800078e0203 */
[C---:B------:R-:W-:Y:S01]  /*1fd0*/  VIADD R7, R3.reuse, 0x20 ;  /* 0x0000002003077836 */ /* 0x040fe20000000000 */
[C---:B------:R-:W-:Y:S01]  /*1fe0*/  ISETP.GE.U32.AND P6, PT, R3.reuse, R0, PT ;  /* 0x000000000300720c */ /* 0x040fe20003fc6070 */
[C---:B------:R-:W-:Y:S01]  /*1ff0*/  VIADD R9, R3.reuse, 0x40 ;  /* 0x0000004003097836 */ /* 0x040fe20000000000 */
[C---:B0-----:R-:W-:Y:S01]  /*2000*/  LEA R4, P1, R3.reuse, R4, 0x2 ;  /* 0x0000000403047211 */ /* 0x041fe200078210ff */
[----:B------:R-:W-:Y:S01]  /*2010*/  VIADD R11, R3, 0x60 ;  /* 0x00000060030b7836 */ /* 0x000fe20000000000 */
[-C--:B------:R-:W-:Y:S01]  /*2020*/  ISETP.GE.U32.AND P5, PT, R7, R0.reuse, PT ;  /* 0x000000000700720c */ /* 0x080fe20003fa6070 */
[----:B------:R-:W-:Y:S01]  /*2030*/  VIADD R7, R3, 0x80 ;  /* 0x0000008003077836 */ /* 0x000fe20000000000 */
[-C--:B------:R-:W-:Y:S01]  /*2040*/  ISETP.GE.U32.AND P0, PT, R9, R0.reuse, PT ;  /* 0x000000000900720c */ /* 0x080fe20003f06070 */
[----:B------:R-:W-:Y:S01]  /*2050*/  IMAD.X R5, RZ, RZ, R5, P1 ;  /* 0x000000ffff057224 */ /* 0x000fe200008e0605 */
[-C--:B------:R-:W-:Y:S01]  /*2060*/  ISETP.GE.U32.AND P4, PT, R11, R0.reuse, PT ;  /* 0x000000000b00720c */ /* 0x080fe20003f86070 */
[----:B------:R-:W-:Y:S01]  /*2070*/  VIADD R9, R3, 0xa0 ;  /* 0x000000a003097836 */ /* 0x000fe20000000000 */
[----:B------:R-:W-:Y:S01]  /*2080*/  ISETP.GE.U32.AND P3, PT, R7, R0, PT ;  /* 0x000000000700720c */ /* 0x000fe20003f66070 */
[----:B------:R-:W-:-:S03]  /*2090*/  VIADD R7, R3, 0xc0 ;  /* 0x000000c003077836 */ /* 0x000fc60000000000 */
[-C--:B------:R-:W-:Y:S01]  /*20a0*/  ISETP.GE.U32.AND P2, PT, R9, R0.reuse, PT ;  /* 0x000000000900720c */ /* 0x080fe20003f46070 */
[----:B------:R-:W-:Y:S01]  /*20b0*/  VIADD R9, R3, 0x100 ;  /* 0x0000010003097836 */ /* 0x000fe20000000000 */
[-C--:B------:R-:W-:Y:S01]  /*20c0*/  ISETP.GE.U32.AND P1, PT, R7, R0.reuse, PT ;  /* 0x000000000700720c */ /* 0x080fe20003f26070 */
[C---:B------:R-:W-:Y:S02]  /*20d0*/  VIADD R7, R3.reuse, 0xe0 ;  /* 0x000000e003077836 */ /* 0x040fe40000000000 */
[----:B------:R-:W-:Y:S02]  /*20e0*/  VIADD R39, R3, 0x260 ;  /* 0x0000026003277836 */ /* 0x000fe40000000000 */
[----:B--2---:R-:W-:Y:S02]  /*20f0*/  IMAD.MOV.U32 R16, RZ, RZ, R6 ;  /* 0x000000ffff107224 */ /* 0x004fe400078e0006 */
[----:B------:R-:W2:Y:S01]  /*2100*/  @!P6 LDG.E R6, desc[UR8][R4.64] ;  /* 0x000000080406e981 */ /* 0x000ea2000c1e1900 */
[----:B------:R-:W-:Y:S01]  /*2110*/  ISETP.GE.U32.AND P6, PT, R7, R0, PT ;  /* 0x000000000700720c */ /* 0x000fe20003fc6070 */
[----:B------:R-:W-:-:S02]  /*2120*/  IMAD.MOV.U32 R10, RZ, RZ, R16 ;  /* 0x000000ffff0a7224 */ /* 0x000fc400078e0010 */
[----:B------:R-:W-:Y:S02]  /*2130*/  VIADD R7, R3, 0x120 ;  /* 0x0000012003077836 */ /* 0x000fe40000000000 */
[--C-:B------:R-:W-:Y:S02]  /*2140*/  IMAD.MOV.U32 R12, RZ, RZ, R16.reuse ;  /* 0x000000ffff0c7224 */ /* 0x100fe400078e0010 */
[----:B------:R-:W3:Y:S01]  /*2150*/  @!P0 LDG.E R10, desc[UR8][R4.64+0x100] ;  /* 0x00010008040a8981 */ /* 0x000ee2000c1e1900 */
[-C--:B------:R-:W-:Y:S01]  /*2160*/  ISETP.GE.U32.AND P0, PT, R7, R0.reuse, PT ;  /* 0x000000000700720c */ /* 0x080fe20003f06070 */
[----:B------:R-:W-:Y:S02]  /*2170*/  VIADD R7, R3, 0x140 ;  /* 0x0000014003077836 */ /* 0x000fe40000000000 */
[--C-:B------:R-:W-:Y:S01]  /*2180*/  IMAD.MOV.U32 R8, RZ, RZ, R16.reuse ;  /* 0x000000ffff087224 */ /* 0x100fe200078e0010 */
[----:B------:R-:W4:Y:S01]  /*2190*/  @!P4 LDG.E R12, desc[UR8][R4.64+0x180] ;  /* 0x00018008040cc981 */ /* 0x000f22000c1e1900 */
[----:B------:R-:W-:Y:S01]  /*21a0*/  IMAD.MOV.U32 R18, RZ, RZ, R16 ;  /* 0x000000ffff127224 */ /* 0x000fe200078e0010 */
[----:B------:R-:W-:Y:S01]  /*21b0*/  ISETP.GE.U32.AND P4, PT, R7, R0, PT ;  /* 0x000000000700720c */ /* 0x000fe20003f86070 */
[----:B------:R-:W-:-:S02]  /*21c0*/  VIADD R7, R3, 0x180 ;  /* 0x0000018003077836 */ /* 0x000fc40000000000 */
[----:B------:R-:W5:Y:S01]  /*21d0*/  @!P5 LDG.E R8, desc[UR8][R4.64+0x80] ;  /* 0x000080080408d981 */ /* 0x000f62000c1e1900 */
[-C--:B------:R-:W-:Y:S01]  /*21e0*/  ISETP.GE.U32.AND P5, PT, R9, R0.reuse, PT ;  /* 0x000000000900720c */ /* 0x080fe20003fa6070 */
[--C-:B------:R-:W-:Y:S02]  /*21f0*/  IMAD.MOV.U32 R20, RZ, RZ, R16.reuse ;  /* 0x000000ffff147224 */ /* 0x100fe400078e0010 */
[----:B------:R-:W5:Y:S01]  /*2200*/  @!P2 LDG.E R18, desc[UR8][R4.64+0x280] ;  /* 0x000280080412a981 */ /* 0x000f62000c1e1900 */
[-C--:B------:R-:W-:Y:S01]  /*2210*/  ISETP.GE.U32.AND P2, PT, R7, R0.reuse, PT ;  /* 0x000000000700720c */ /* 0x080fe20003f46070 */
[C---:B------:R-:W-:Y:S02]  /*2220*/  VIADD R7, R3.reuse, 0x1a0 ;  /* 0x000001a003077836 */ /* 0x040fe40000000000 */
[--C-:B------:R-:W-:Y:S01]  /*2230*/  IMAD.MOV.U32 R14, RZ, RZ, R16.reuse ;  /* 0x000000ffff0e7224 */ /* 0x100fe200078e0010 */
[----:B------:R-:W5:Y:S01]  /*2240*/  @!P1 LDG.E R20, desc[UR8][R4.64+0x300] ;  /* 0x0003000804149981 */ /* 0x000f62000c1e1900 */
[----:B------:R-:W-:Y:S01]  /*2250*/  VIADD R9, R3, 0x160 ;  /* 0x0000016003097836 */ /* 0x000fe20000000000 */
[----:B------:R-:W-:Y:S01]  /*2260*/  ISETP.GE.U32.AND P1, PT, R7, R0, PT ;  /* 0x000000000700720c */ /* 0x000fe20003f26070 */
[----:B------:R-:W-:-:S02]  /*2270*/  IMAD.MOV.U32 R24, RZ, RZ, R16 ;  /* 0x000000ffff187224 */ /* 0x000fc400078e0010 */
[----:B------:R-:W-:Y:S01]  /*2280*/  VIADD R7, R3, 0x1e0 ;  /* 0x000001e003077836 */ /* 0x000fe20000000000 */
        /* <DEDUP_REMOVED lines=17> */
[----:B------:R-:W-:Y:S02]  /*23a0*/  VIADD R7, R3, 0x280 ;  /* 0x0000028003077836 */ /* 0x000fe40000000000 */
[--C-:B------:R-:W-:Y:S01]  /*23b0*/  IMAD.MOV.U32 R28, RZ, RZ, R16.reuse ;  /* 0x000000ffff1c7224 */ /* 0x100fe200078e0010 */
[----:B------:R-:W5:Y:S01]  /*23c0*/  @!P2 LDG.E R32, desc[UR8][R4.64+0x600] ;  /* 0x000600080420a981 */ /* 0x000f62000c1e1900 */
[--C-:B------:R-:W-:Y:S01]  /*23d0*/  IMAD.MOV.U32 R34, RZ, RZ, R16.reuse ;  /* 0x000000ffff227224 */ /* 0x100fe200078e0010 */
[----:B------:R-:W-:Y:S01]  /*23e0*/  ISETP.GE.U32.AND P2, PT, R7, R0, PT ;  /* 0x000000000700720c */ /* 0x000fe20003f46070 */
[----:B------:R-:W-:-:S02]  /*23f0*/  IMAD.MOV.U32 R36, RZ, RZ, R16 ;  /* 0x000000ffff247224 */ /* 0x000fc400078e0010 */
[C---:B------:R-:W-:Y:S01]  /*2400*/  VIADD R9, R3.reuse, 0x220 ;  /* 0x0000022003097836 */ /* 0x040fe20000000000 */
[----:B------:R-:W5:Y:S01]  /*2410*/  @!P4 LDG.E R28, desc[UR8][R4.64+0x500] ;  /* 0x00050008041cc981 */ /* 0x000f62000c1e1900 */
[----:B------:R-:W-:-:S03]  /*2420*/  VIADD R7, R3, 0x2a0 ;  /* 0x000002a003077836 */ /* 0x000fc60000000000 */
[----:B------:R-:W5:Y:S01]  /*2430*/  @!P1 LDG.E R34, desc[UR8][R4.64+0x680] ;  /* 0x0006800804229981 */ /* 0x000f62000c1e1900 */
[-C--:B------:R-:W-:Y:S02]  /*2440*/  ISETP.GE.U32.AND P4, PT, R9, R0.reuse, PT ;  /* 0x000000000900720c */ /* 0x080fe40003f86070 */
[-C--:B------:R-:W-:Y:S01]  /*2450*/  ISETP.GE.U32.AND P1, PT, R39, R0.reuse, PT ;  /* 0x000000002700720c */ /* 0x080fe20003f26070 */
[----:B------:R-:W5:Y:S01]  /*2460*/  @!P6 LDG.E R36, desc[UR8][R4.64+0x700] ;  /* 0x000700080424e981 */ /* 0x000f62000c1e1900 */
[----:B------:R-:W-:Y:S01]  /*2470*/  ISETP.GE.U32.AND P6, PT, R7, R0, PT ;  /* 0x000000000700720c */ /* 0x000fe20003fc6070 */
        /* <DEDUP_REMOVED lines=16> */
[----:B------:R-:W-:Y:S01]  /*2580*/  UMOV UR4, 0x400 ;  /* 0x0000040000047882 */ /* 0x000fe20000000000 */
[----:B------:R-:W-:Y:S01]  /*2590*/  ISETP.NE.AND P0, PT, R42, RZ, PT ;  /* 0x000000ff2a00720c */ /* 0x000fe20003f05270 */
[----:B-1----:R-:W-:-:S02]  /*25a0*/  ULEA UR4, UR5, UR4, 0x18 ;  /* 0x0000000405047291 */ /* 0x002fc4000f8ec0ff */
[----:B0-----:R-:W-:-:S05]  /*25b0*/  IMAD R41, R43, 0x2c0, R38 ;  /* 0x000002c02b297824 */ /* 0x001fca00078e0226 */
        /* <DEDUP_REMOVED lines=39> */
[----:B------:R-:W-:Y:S02]  /*2830*/  ISETP.NE.AND P1, PT, R38, 0x1f, PT ;  /* 0x0000001f2600780c */ /* 0x000fe40003f25270 */
[----:B---3--:R-:W-:Y:S02]  /*2840*/  IADD3 R16, PT, PT, R8, R7, R16 ;  /* 0x0000000708107210 */ /* 0x008fe40007ffe010 */
[----:B------:R-:W-:Y:S02]  /*2850*/  ISETP.NE.AND P2, PT, R43, 0xb, PT ;  /* 0x0000000b2b00780c */ /* 0x000fe40003f45270 */
[----:B----4-:R-:W-:Y:S02]  /*2860*/  IADD3 R16, PT, PT, R10, R9, R16 ;  /* 0x000000090a107210 */ /* 0x010fe40007ffe010 */
[----:B------:R-:W-:-:S02]  /*2870*/  ISETP.GE.U32.AND P3, PT, R2, 0x20, PT ;  /* 0x000000200200780c */ /* 0x000fc40003f66070 */
        /* <DEDUP_REMOVED lines=46> */
[----:B------:R-:W-:Y:S02]  /*2b60*/  SEL R16, R22, R16, !P0 ;  /* 0x0000001016107207 */ /* 0x000fe40004000000 */
[----:B------:R-:W-:-:S04]  /*2b70*/  ISETP.NE.AND P0, PT, R43, 0x8, PT ;  /* 0x000000082b00780c */ /* 0x000fc80003f05270 */
[----:B------:R-:W-:Y:S02]  /*2b80*/  SEL R16, R23, R16, !P0 ;  /* 0x0000001017107207 */ /* 0x000fe40004000000 */
[----:B------:R-:W-:Y:S02]  /*2b90*/  ISETP.NE.AND P0, PT, R43, 0xa, PT ;  /* 0x0000000a2b00780c */ /* 0x000fe40003f05270 */
[----:B------:R-:W-:Y:S02]  /*2ba0*/  SEL R16, R24, R16, !P1 ;  /* 0x0000001018107207 */ /* 0x000fe40004800000 */
[----:B------:R-:W-:Y:S02]  /*2bb0*/  ISETP.NE.AND P1, PT, R38, RZ, PT ;  /* 0x000000ff2600720c */ /* 0x000fe40003f25270 */
[----:B------:R-:W-:Y:S01]  /*2bc0*/  SEL R16, R25, R16, !P0 ;  /* 0x0000001019107207 */ /* 0x000fe20004000000 */
[----:B------:R-:W-:Y:S01]  /*2bd0*/  @!P2 IMAD.IADD R16, R26, 0x1, R25 ;  /* 0x000000011a10a824 */ /* 0x000fe200078e0219 */
[----:B------:R-:W-:-:S02]  /*2be0*/  SEL R17, R42, RZ, P1 ;  /* 0x000000ff2a117207 */ /* 0x000fc40000800000 */
[----:B------:R-:W-:-:S03]  /*2bf0*/  ISETP.NE.AND P0, PT, R2, RZ, PT ;  /* 0x000000ff0200720c */ /* 0x000fc60003f05270 */
[----:B------:R-:W-:-:S05]  /*2c00*/  @P3 IMAD.IADD R42, R16, 0x1, R17 ;  /* 0x00000001102a3824 */ /* 0x000fca00078e0211 */
[----:B------:R-:W-:Y:S01]  /*2c10*/  SEL R17, R42, RZ, P0 ;  /* 0x000000ff2a117207 */ /* 0x000fe20000000000 */
[----:B------:R-:W-:Y:S06]  /*2c20*/  BRA `(.L_x_111) ;  /* 0x0000000c00e87947 */ /* 0x000fec0003800000 */
.L_x_110:
[----:B0-2---:R-:W-:Y:S02]  /*2c30*/  IADD3 R16, PT, PT, R6, R5, R4 ;  /* 0x0000000506107210 */ /* 0x005fe40007ffe004 */
[----:B------:R-:W-:Y:S02]  /*2c40*/  ISETP.NE.AND P1, PT, R38, 0x1f, PT ;  /* 0x0000001f2600780c */ /* 0x000fe40003f25270 */
        /* <DEDUP_REMOVED lines=52> */
[----:B------:R-:W-:Y:S01]  /*2f90*/  SEL R16, R23, R16, !P0 ;  /* 0x0000001017107207 */ /* 0x000fe20004000000 */
[----:B------:R-:W-:Y:S01]  /*2fa0*/  IMAD.IADD R23, R45, 0x1, -R44 ;  /* 0x000000012d177824 */ /* 0x000fe200078e0a2c */
[C---:B------:R-:W-:Y:S02]  /*2fb0*/  ISETP.NE.AND P0, PT, R43.reuse, 0xa, PT ;  /* 0x0000000a2b00780c */ /* 0x040fe40003f05270 */
[----:B------:R-:W-:Y:S02]  /*2fc0*/  SEL R16, R24, R16, !P1 ;  /* 0x0000001018107207 */ /* 0x000fe40004800000 */
[----:B------:R-:W-:Y:S02]  /*2fd0*/  ISETP.NE.AND P1, PT, R43, 0xb, PT ;  /* 0x0000000b2b00780c */ /* 0x000fe40003f25270 */
[----:B------:R-:W-:Y:S02]  /*2fe0*/  SEL R16, R25, R16, !P0 ;  /* 0x0000001019107207 */ /* 0x000fe40004000000 */
[----:B------:R-:W-:-:S02]  /*2ff0*/  ISETP.GT.U32.AND P0, PT, R2, 0x1f, PT ;  /* 0x0000001f0200780c */ /* 0x000fc40003f04070 */
[----:B------:R-:W-:Y:S02]  /*3000*/  SEL R17, R23, RZ, P2 ;  /* 0x000000ff17117207 */ /* 0x000fe40001000000 */
        /* <DEDUP_REMOVED lines=20> */
.L_x_157:
[----:B------:R-:W-:Y:S05]  /*3150*/  @!P0 BRA `(.L_x_114) ;  /* 0x0000000000748947 */ /* 0x000fea0003800000 */
[----:B------:R-:W-:-:S07]  /*3160*/  IMAD.MOV.U32 R20, RZ, RZ, 0x3b8 ;  /* 0x000003b8ff147424 */ /* 0x000fce00078e00ff */
.L_x_116:
        /* <DEDUP_REMOVED lines=27> */
.L_x_160:
[----:B------:R-:W-:Y:S05]  /*3320*/  @P0 BRA `(.L_x_116) ;  /* 0xfffffffc00900947 */ /* 0x000fea000383ffff */
.L_x_114:
        /* <DEDUP_REMOVED lines=23> */
[----:B------:R-:W-:-:S03]  /*34a0*/  ISETP.GT.AND P0, PT, R16, R47, PT ;  /* 0x0000002f1000720c */ /* 0x000fc60003f04270 */
[----:B------:R-:W-:-:S05]  /*34b0*/  IMAD.IADD R50, R46, 0x1, R17 ;  /* 0x000000012e327824 */ /* 0x000fca00078e0211 */
[----:B------:R-:W0:Y:S02]  /*34c0*/  SHFL.DOWN PT, R22, R50, 0x8, R47 ;  /* 0x0900000032167989 */ /* 0x000e2400000e002f */
[----:B0-----:R-:W-:Y:S02]  /*34d0*/  SEL R17, R22, RZ, !P0 ;  /* 0x000000ff16117207 */ /* 0x001fe40004000000 */
[----:B------:R-:W-:Y:S01]  /*34e0*/  ISETP.NE.AND P0, PT, R18, 0x65, PT ;  /* 0x000000651200780c */ /* 0x000fe20003f05270 */
[----:B------:R-:W-:Y:S02]  /*34f0*/  VIADD R18, R38, 0x10 ;  /* 0x0000001026127836 */ /* 0x000fe40000000000 */
[----:B------:R-:W-:Y:S02]  /*3500*/  IMAD.IADD R48, R50, 0x1, R17 ;  /* 0x0000000132307824 */ /* 0x000fe400078e0211 */
[----:B------:R-:W0:Y:S01]  /*3510*/  LDC.64 R16, c[0x0][0x390] ;  /* 0x0000e400ff107b82 */ /* 0x000e220000000a00 */
[----:B------:R-:W-:-:S02]  /*3520*/  ISETP.GT.AND P2, PT, R18, R47, PT ;  /* 0x0000002f1200720c */ /* 0x000fc40003f44270 */
[----:B------:R-:W1:Y:S05]  /*3530*/  SHFL.DOWN PT, R22, R48, 0x10, R47 ;  /* 0x0a00000030167989 */ /* 0x000e6a00000e002f */
[----:B------:R-:W-:Y:S02]  /*3540*/  VOTE.ALL P0, P0 ;  /* 0x0000000000ff7806 */ /* 0x000fe40000000000 */
[----:B0-----:R-:W-:Y:S02]  /*3550*/  IADD3 R44, P3, PT, R16, 0x100, RZ ;  /* 0x00000100102c7810 */ /* 0x001fe40007f7e0ff */
[----:B-1----:R-:W-:-:S03]  /*3560*/  SEL R19, R22, RZ, !P2 ;  /* 0x000000ff16137207 */ /* 0x002fc60005000000 */
[----:B------:R-:W-:Y:S02]  /*3570*/  IMAD.X R45, RZ, RZ, R17, P3 ;  /* 0x000000ffff2d7224 */ /* 0x000fe400018e0611 */
[----:B------:R-:W-:-:S07]  /*3580*/  IMAD.IADD R46, R48, 0x1, R19 ;  /* 0x00000001302e7824 */ /* 0x000fce00078e0213 */
.L_x_169:
[----:B------:R-:W-:Y:S05]  /*3590*/  @!P0 BRA `(.L_x_118) ;  /* 0x00000004002c8947 */ /* 0x000fea0003800000 */
[----:B------:R-:W-:-:S07]  /*35a0*/  IMAD.MOV.U32 R47, RZ, RZ, 0x3b8 ;  /* 0x000003b8ff2f7424 */ /* 0x000fce00078e00ff */
.L_x_124:
        /* <DEDUP_REMOVED lines=8> */
.L_x_172:
[----:B------:R-:W-:Y:S05]  /*3630*/  @!P0 BRA `(.L_x_120) ;  /* 0x0000000000748947 */ /* 0x000fea0003800000 */
[----:B------:R-:W-:-:S07]  /*3640*/  IMAD.MOV.U32 R20, RZ, RZ, R47 ;  /* 0x000000ffff147224 */ /* 0x000fce00078e002f */
.L_x_122:
        /* <DEDUP_REMOVED lines=27> */
.L_x_175:
[----:B------:R-:W-:Y:S05]  /*3800*/  @P0 BRA `(.L_x_122) ;  /* 0xfffffffc00900947 */ /* 0x000fea000383ffff */
.L_x_120:
[----:B------:R-:W-:Y:S01]  /*3810*/  UMOV UR5, 0xffffffff ;  /* 0xffffffff00057882 */ /* 0x000fe20000000000 */
[----:B------:R-:W-:Y:S02]  /*3820*/  ISETP.NE.AND P0, PT, R18, 0x65, PT ;  /* 0x000000651200780c */ /* 0x000fe40003f05270 */
[----:B------:R-:W-:Y:S11]  /*3830*/  BRA.DIV UR5, `(.L_x_123) ;  /* 0x0000001e051c7947 */ /* 0x000ff6000b800000 */
[----:B------:R-:W-:Y:S01]  /*3840*/  VOTE.ANY R21, PT, !P0 ;  /* 0x0000000000157806 */ /* 0x000fe200040e0100 */
[----:B------:R-:W-:Y:S02]  /*3850*/  VIADD R20, R38, 0x2 ;  /* 0x0000000226147836 */ /* 0x000fe40000000000 */
[----:B------:R-:W-:Y:S01]  /*3860*/  VIADD R43, R43, 0xffffffe0 ;  /* 0xffffffe02b2b7836 */ /* 0x000fe20000000000 */
[----:B------:R-:W-:-:S05]  /*3870*/  LOP3.LUT R21, R21, 0x80000000, R26, 0xec, !PT ;  /* 0x8000000015157812 */ /* 0x000fca00078eec1a */
        /* <DEDUP_REMOVED lines=28> */
.L_x_184:
[----:B------:R-:W-:Y:S05]  /*3a40*/  @P0 BRA `(.L_x_124) ;  /* 0xfffffff800d80947 */ /* 0x000fea000383ffff */
.L_x_118:
        /* <DEDUP_REMOVED lines=15> */
.L_x_112:
[----:B------:R-:W-:Y:S05]  /*3b40*/  WARPSYNC.ALL ;  /* 0x0000000000007948 */ /* 0x000fea0003800000 */
[----:B------:R-:W0:Y:S08]  /*3b50*/  S2UR UR5, SR_CgaCtaId ;  /* 0x00000000000579c3 */ /* 0x000e300000008800 */
[----:B------:R-:W-:Y:S01]  /*3b60*/  BAR.SYNC.DEFER_BLOCKING 0x0 ;  /* 0x0000000000007b1d */ /* 0x000fe20000010000 */
[----:B------:R-:W-:-:S05]  /*3b70*/  ISETP.NE.AND P0, PT, R2, RZ, PT ;  /* 0x000000ff0200720c */ /* 0x000fca0003f05270 */
[----:B------:R-:W-:Y:S02]  /*3b80*/  UMOV UR4, 0x400 ;  /* 0x0000040000047882 */ /* 0x000fe40000000000 */
[----:B0-----:R-:W-:-:S09]  /*3b90*/  ULEA UR4, UR5, UR4, 0x18 ;  /* 0x0000000405047291 */ /* 0x001fd2000f8ec0ff */
[----:B-1----:R-:W0:Y:S02]  /*3ba0*/  LDS R17, [UR4+0x4c] ;  /* 0x00004c04ff117984 */ /* 0x002e240008000800 */
[----:B0-----:R-:W-:-:S05]  /*3bb0*/  SEL R17, R17, RZ, P0 ;  /* 0x000000ff11117207 */ /* 0x001fca0000000000 */
[----:B------:R-:W-:-:S07]  /*3bc0*/  IMAD.IADD R17, R17, 0x1, R16 ;  /* 0x0000000111117824 */ /* 0x000fce00078e0210 */
.L_x_111:
[----:B------:R-:W-:Y:S01]  /*3bd0*/  IMAD.IADD R4, R4, 0x1, R17 ;  /* 0x0000000104047824 */ /* 0x000fe200078e0211 */
[----:B------:R-:W-:Y:S01]  /*3be0*/  BAR.SYNC.DEFER_BLOCKING 0x0 ;  /* 0x0000000000007b1d */ /* 0x000fe20000010000 */
[----:B------:R-:W-:Y:S02]  /*3bf0*/  ISETP.NE.AND P0, PT, R2, RZ, PT ;  /* 0x000000ff0200720c */ /* 0x000fe40003f05270 */
[----:B------:R-:W-:-:S05]  /*3c00*/  IMAD.IADD R5, R5, 0x1, R4 ;  /* 0x0000000105057824 */ /* 0x000fca00078e0204 */
[----:B------:R-:W0:Y:S01]  /*3c10*/  S2UR UR5, SR_CTAID.X ;  /* 0x00000000000579c3 */ /* 0x000e220000002500 */
[----:B------:R-:W-:Y:S01]  /*3c20*/  IMAD.IADD R6, R6, 0x1, R5 ;  /* 0x0000000106067824 */ /* 0x000fe200078e0205 */
[----:B------:R-:W1:Y:S03]  /*3c30*/  LDCU.64 UR6, c[0x0][0x388] ;  /* 0x00007100ff0677ac */ /* 0x000e660008000a00 */
[----:B------:R-:W-:-:S04]  /*3c40*/  IMAD.IADD R7, R7, 0x1, R6 ;  /* 0x0000000107077824 */ /* 0x000fc800078e0206 */
[----:B------:R-:W-:-:S04]  /*3c50*/  IMAD.IADD R8, R8, 0x1, R7 ;  /* 0x0000000108087824 */ /* 0x000fc800078e0207 */
[----:B------:R-:W-:-:S04]  /*3c60*/  IMAD.IADD R9, R9, 0x1, R8 ;  /* 0x0000000109097824 */ /* 0x000fc800078e0208 */
[----:B------:R-:W-:Y:S01]  /*3c70*/  IMAD.IADD R10, R10, 0x1, R9 ;  /* 0x000000010a0a7824 */ /* 0x000fe200078e0209 */
[----:B------:R2:W-:Y:S03]  /*3c80*/  STS.64 [R40], R4 ;  /* 0x0000000428007388 */ /* 0x0005e60000000a00 */
[----:B------:R-:W-:Y:S01]  /*3c90*/  IMAD.IADD R11, R11, 0x1, R10 ;  /* 0x000000010b0b7824 */ /* 0x000fe200078e020a */
[----:B------:R-:W-:Y:S03]  /*3ca0*/  STS.64 [R40+0x8], R6 ;  /* 0x0000080628007388 */ /* 0x000fe60000000a00 */
[----:B------:R-:W-:Y:S01]  /*3cb0*/  IMAD.IADD R12, R12, 0x1, R11 ;  /* 0x000000010c0c7824 */ /* 0x000fe200078e020b */
[----:B------:R3:W-:Y:S03]  /*3cc0*/  STS.64 [R40+0x10], R8 ;  /* 0x0000100828007388 */ /* 0x0007e60000000a00 */
[----:B------:R-:W-:Y:S01]  /*3cd0*/  IMAD.IADD R13, R13, 0x1, R12 ;  /* 0x000000010d0d7824 */ /* 0x000fe200078e020c */
[----:B------:R-:W-:Y:S01]  /*3ce0*/  STS.64 [R40+0x18], R10 ;  /* 0x0000180a28007388 */ /* 0x000fe20000000a00 */
[----:B--2---:R-:W0:Y:S02]  /*3cf0*/  LDC R4, c[0x0][0x398] ;  /* 0x0000e600ff047b82 */ /* 0x004e240000000800 */
[----:B------:R-:W-:Y:S01]  /*3d00*/  IMAD.IADD R14, R14, 0x1, R13 ;  /* 0x000000010e0e7824 */ /* 0x000fe200078e020d */
[----:B------:R2:W-:Y:S03]  /*3d10*/  STS.64 [R40+0x20], R12 ;  /* 0x0000200c28007388 */ /* 0x0005e60000000a00 */
[----:B------:R-:W-:Y:S01]  /*3d20*/  IMAD.IADD R15, R15, 0x1, R14 ;  /* 0x000000010f0f7824 */ /* 0x000fe200078e020e */
[----:B------:R-:W4:Y:S03]  /*3d30*/  S2R R5, SR_TID.X ;  /* 0x0000000000057919 */ /* 0x000f260000002100 */
[----:B------:R-:W-:Y:S01]  /*3d40*/  IMAD.IADD R28, R28, 0x1, R15 ;  /* 0x000000011c1c7824 */ /* 0x000fe200078e020f */
[----:B------:R-:W-:Y:S03]  /*3d50*/  STS.64 [R40+0x28], R14 ;  /* 0x0000280e28007388 */ /* 0x000fe60000000a00 */
[----:B------:R-:W-:Y:S01]  /*3d60*/  IMAD.IADD R29, R29, 0x1, R28 ;  /* 0x000000011d1d7824 */ /* 0x000fe200078e021c */
[----:B---3--:R-:W3:Y:S03]  /*3d70*/  S2R R8, SR_TID.X ;  /* 0x0000000000087919 */ /* 0x008ee60000002100 */
[----:B------:R-:W-:Y:S01]  /*3d80*/  IMAD.IADD R30, R30, 0x1, R29 ;  /* 0x000000011e1e7824 */ /* 0x000fe200078e021d */
[----:B------:R-:W-:Y:S03]  /*3d90*/  STS.64 [R40+0x30], R28 ;  /* 0x0000301c28007388 */ /* 0x000fe60000000a00 */
[----:B------:R-:W-:-:S02]  /*3da0*/  IMAD.IADD R31, R31, 0x1, R30 ;  /* 0x000000011f1f7824 */ /* 0x000fc400078e021e */
[----:B0-----:R-:W-:Y:S02]  /*3db0*/  VIADD R4, R4, UR5 ;  /* 0x0000000504047c36 */ /* 0x001fe40008000000 */
[----:B------:R-:W-:Y:S01]  /*3dc0*/  IMAD.IADD R32, R32, 0x1, R31 ;  /* 0x0000000120207824 */ /* 0x000fe200078e021f */
[----:B------:R-:W-:Y:S01]  /*3dd0*/  STS.64 [R40+0x38], R30 ;  /* 0x0000381e28007388 */ /* 0x000fe20000000a00 */
[----:B--2---:R-:W-:Y:S02]  /*3de0*/  IMAD R12, R4, 0x2100, RZ ;  /* 0x00002100040c7824 */ /* 0x004fe400078e02ff */
[----:B------:R-:W-:-:S04]  /*3df0*/  IMAD.IADD R33, R33, 0x1, R32 ;  /* 0x0000000121217824 */ /* 0x000fc800078e0220 */
[----:B------:R-:W-:Y:S01]  /*3e00*/  IMAD.IADD R34, R34, 0x1, R33 ;  /* 0x0000000122227824 */ /* 0x000fe200078e0221 */
[----:B------:R-:W-:Y:S03]  /*3e10*/  STS.64 [R40+0x40], R32 ;  /* 0x0000402028007388 */ /* 0x000fe60000000a00 */
[----:B------:R-:W-:Y:S01]  /*3e20*/  IMAD.IADD R35, R35, 0x1, R34 ;  /* 0x0000000123237824 */ /* 0x000fe200078e0222 */
[C---:B----4-:R-:W-:Y:S02]  /*3e30*/  LOP3.LUT R4, R5.reuse, 0x3e0, RZ, 0xc0, !PT ;  /* 0x000003e005047812 */ /* 0x050fe400078ec0ff */
[----:B------:R-:W-:Y:S01]  /*3e40*/  LOP3.LUT R6, R5, 0x1f, RZ, 0xc0, !PT ;  /* 0x0000001f05067812 */ /* 0x000fe200078ec0ff */
[----:B------:R-:W-:Y:S01]  /*3e50*/  IMAD.IADD R36, R36, 0x1, R35 ;  /* 0x0000000124247824 */ /* 0x000fe200078e0223 */
[----:B------:R-:W-:Y:S03]  /*3e60*/  STS.64 [R40+0x48], R34 ;  /* 0x0000482228007388 */ /* 0x000fe60000000a00 */
[----:B------:R-:W-:Y:S01]  /*3e70*/  IMAD.IADD R37, R37, 0x1, R36 ;  /* 0x0000000125257824 */ /* 0x000fe200078e0224 */
[----:B---3--:R-:W-:Y:S01]  /*3e80*/  LOP3.LUT R10, R8, 0x1f, RZ, 0xc0, !PT ;  /* 0x0000001f080a7812 */ /* 0x008fe200078ec0ff */
[----:B------:R-:W-:-:S03]  /*3e90*/  IMAD R6, R4, 0x16, R6 ;  /* 0x0000001604067824 */ /* 0x000fc600078e0206 */
[----:B------:R-:W-:Y:S01]  /*3ea0*/  STS.64 [R40+0x50], R36 ;  /* 0x0000502428007388 */ /* 0x000fe20000000a00 */
        /* <DEDUP_REMOVED lines=22> */
[----:B------:R0:W-:Y:S04]  /*4010*/  LDS R21, [R41+0xa80] ;  /* 0x000a800029157984 */ /* 0x0001e80000000800 */
[----:B------:R2:W-:Y:S01]  /*4020*/  @!P0 STS [UR4+0x8400], R0 ;  /* 0x00840000ff008988 */ /* 0x0005e20008000804 */
[----:B------:R-:W-:Y:S01]  /*4030*/  BAR.SYNC.DEFER_BLOCKING 0x0 ;  /* 0x0000000000007b1d */ /* 0x000fe20000010000 */
[----:B0-----:R-:W-:Y:S01]  /*4040*/  LOP3.LUT R41, R8, 0x3e0, RZ, 0xc0, !PT ;  /* 0x000003e008297812 */ /* 0x001fe200078ec0ff */
[----:B------:R-:W-:Y:S01]  /*4050*/  VIADD R8, R6, 0x80 ;  /* 0x0000008006087836 */ /* 0x000fe20000000000 */
[----:B------:R-:W-:-:S03]  /*4060*/  IADD3 R5, P0, PT, R12, R3, RZ ;  /* 0x000000030c057210 */ /* 0x000fc60007f1e0ff */
[----:B------:R-:W-:Y:S02]  /*4070*/  IMAD R10, R41, 0x16, R10 ;  /* 0x00000016290a7824 */ /* 0x000fe400078e020a */
[----:B------:R-:W-:Y:S02]  /*4080*/  VIADD R41, R6, 0x20 ;  /* 0x0000002006297836 */ /* 0x000fe40000000000 */
[----:B--2---:R-:W-:Y:S01]  /*4090*/  IMAD.X R0, RZ, RZ, RZ, P0 ;  /* 0x000000ffff007224 */ /* 0x004fe200000e06ff */
[----:B-1----:R-:W-:-:S04]  /*40a0*/  LEA R4, P0, R5, UR6, 0x2 ;  /* 0x0000000605047c11 */ /* 0x002fc8000f8010ff */
[----:B------:R-:W-:Y:S01]  /*40b0*/  LEA.HI.X R5, R5, UR7, R0, 0x2, P0 ;  /* 0x0000000705057c11 */ /* 0x000fe200080f1400 */
[----:B------:R-:W-:Y:S01]  /*40c0*/  VIADD R0, R10, 0xe0 ;  /* 0x000000e00a007836 */ /* 0x000fe20000000000 */
[----:B------:R-:W0:Y:S02]  /*40d0*/  LDS R2, [UR4+0x8400] ;  /* 0x00840004ff027984 */ /* 0x000e240008000800 */
[-C--:B0-----:R-:W-:Y:S01]  /*40e0*/  ISETP.GE.AND P6, PT, R3, R2.reuse, PT ;  /* 0x000000020300720c */ /* 0x081fe20003fc6270 */
[C---:B------:R-:W-:Y:S01]  /*40f0*/  VIADD R3, R6.reuse, 0xa0 ;  /* 0x000000a006037836 */ /* 0x040fe20000000000 */
[-C--:B------:R-:W-:Y:S01]  /*4100*/  ISETP.GE.AND P5, PT, R41, R2.reuse, PT ;  /* 0x000000022900720c */ /* 0x080fe20003fa6270 */
[----:B------:R-:W-:Y:S01]  /*4110*/  VIADD R41, R6, 0xc0 ;  /* 0x000000c006297836 */ /* 0x000fe20000000000 */
[-C--:B------:R-:W-:Y:S01]  /*4120*/  ISETP.GE.AND P0, PT, R8, R2.reuse, PT ;  /* 0x000000020800720c */ /* 0x080fe20003f06270 */
[----:B------:R-:W-:Y:S01]  /*4130*/  VIADD R8, R10, 0x40 ;  /* 0x000000400a087836 */ /* 0x000fe20000000000 */
[-C--:B------:R-:W-:Y:S01]  /*4140*/  ISETP.GE.AND P4, PT, R3, R2.reuse, PT ;  /* 0x000000020300720c */ /* 0x080fe20003f86270 */
[C---:B------:R-:W-:Y:S01]  /*4150*/  VIADD R3, R6.reuse, 0x100 ;  /* 0x0000010006037836 */ /* 0x040fe20000000000 */
[-C--:B------:R-:W-:Y:S01]  /*4160*/  ISETP.GE.AND P2, PT, R41, R2.reuse, PT ;  /* 0x000000022900720c */ /* 0x080fe20003f46270 */
[----:B------:R-:W-:Y:S01]  /*4170*/  VIADD R41, R6, 0x120 ;  /* 0x0000012006297836 */ /* 0x000fe20000000000 */
[----:B------:R-:W-:-:S02]  /*4180*/  ISETP.GE.AND P3, PT, R8, R2, PT ;  /* 0x000000020800720c */ /* 0x000fc40003f66270 */
[-C--:B------:R-:W-:Y:S01]  /*4190*/  ISETP.GE.AND P1, PT, R0, R2.reuse, PT ;  /* 0x000000020000720c */ /* 0x080fe20003f26270 */
[----:B------:R-:W-:Y:S01]  /*41a0*/  @!P6 STG.E desc[UR8][R4.64], R45 ;  /* 0x0000002d0400e986 */ /* 0x000fe2000c101908 */
[-C--:B------:R-:W-:Y:S01]  /*41b0*/  ISETP.GE.AND P6, PT, R3, R2.reuse, PT ;  /* 0x000000020300720c */ /* 0x080fe20003fc6270 */
[----:B------:R-:W-:Y:S02]  /*41c0*/  VIADD R3, R6, 0x140 ;  /* 0x0000014006037836 */ /* 0x000fe40000000000 */
[----:B------:R-:W-:Y:S01]  /*41d0*/  @!P5 STG.E desc[UR8][R4.64+0x80], R47 ;  /* 0x0000802f0400d986 */ /* 0x000fe2000c101908 */
[-C--:B------:R-:W-:Y:S01]  /*41e0*/  ISETP.GE.AND P5, PT, R41, R2.reuse, PT ;  /* 0x000000022900720c */ /* 0x080fe20003fa6270 */
[C---:B------:R-:W-:Y:S02]  /*41f0*/  VIADD R41, R10.reuse, 0x160 ;  /* 0x000001600a297836 */ /* 0x040fe40000000000 */
[----:B------:R-:W-:Y:S01]  /*4200*/  @!P0 STG.E desc[UR8][R4.64+0x200], R49 ;  /* 0x0002003104008986 */ /* 0x000fe2000c101908 */
[----:B------:R-:W-:Y:S01]  /*4210*/  ISETP.GE.AND P0, PT, R3, R2, PT ;  /* 0x000000020300720c */ /* 0x000fe20003f06270 */
[----:B------:R-:W-:-:S02]  /*4220*/  VIADD R3, R10, 0x180 ;  /* 0x000001800a037836 */ /* 0x000fc40000000000 */
[----:B------:R-:W-:Y:S01]  /*4230*/  @!P4 STG.E desc[UR8][R4.64+0x280], R51 ;  /* 0x000280330400c986 */ /* 0x000fe2000c101908 */
[-C--:B------:R-:W-:Y:S01]  /*4240*/  ISETP.GE.AND P4, PT, R41, R2.reuse, PT ;  /* 0x000000022900720c */ /* 0x080fe20003f86270 */
[C---:B------:R-:W-:Y:S02]  /*4250*/  VIADD R41, R10.reuse, 0x60 ;  /* 0x000000600a297836 */ /* 0x040fe40000000000 */
[----:B------:R-:W-:Y:S01]  /*4260*/  @!P2 STG.E desc[UR8][R4.64+0x300], R53 ;  /* 0x000300350400a986 */ /* 0x000fe2000c101908 */
[-C--:B------:R-:W-:Y:S01]  /*4270*/  ISETP.GE.AND P2, PT, R3, R2.reuse, PT ;  /* 0x000000020300720c */ /* 0x080fe20003f46270 */
[C---:B------:R-:W-:Y:S02]  /*4280*/  VIADD R3, R10.reuse, 0x1a0 ;  /* 0x000001a00a037836 */ /* 0x040fe40000000000 */
[----:B------:R0:W-:Y:S01]  /*4290*/  @!P3 STG.E desc[UR8][R4.64+0x100], R43 ;  /* 0x0001002b0400b986 */ /* 0x0001e2000c101908 */
[----:B------:R-:W-:Y:S01]  /*42a0*/  ISETP.GE.AND P3, PT, R41, R2, PT ;  /* 0x000000022900720c */ /* 0x000fe20003f66270 */
[----:B------:R-:W-:-:S02]  /*42b0*/  VIADD R41, R10, 0x1c0 ;  /* 0x000001c00a297836 */ /* 0x000fc40000000000 */
[----:B------:R1:W-:Y:S01]  /*42c0*/  @!P1 STG.E desc[UR8][R4.64+0x380], R37 ;  /* 0x0003802504009986 */ /* 0x0003e2000c101908 */
[-C--:B------:R-:W-:Y:S01]  /*42d0*/  ISETP.GE.AND P1, PT, R3, R2.reuse, PT ;  /* 0x000000020300720c */ /* 0x080fe20003f26270 */
[C---:B------:R-:W-:Y:S02]  /*42e0*/  VIADD R3, R6.reuse, 0x1e0 ;  /* 0x000001e006037836 */ /* 0x040fe40000000000 */
[----:B------:R1:W-:Y:S03]  /*42f0*/  @!P5 STG.E desc[UR8][R4.64+0x480], R33 ;  /* 0x000480210400d986 */ /* 0x0003e6000c101908 */
[-C--:B------:R-:W-:Y:S01]  /*4300*/  ISETP.GE.AND P5, PT, R3, R2.reuse, PT ;  /* 0x000000020300720c */ /* 0x080fe20003fa6270 */
[C---:B------:R-:W-:Y:S01]  /*4310*/  VIADD R3, R6.reuse, 0x240 ;  /* 0x0000024006037836 */ /* 0x040fe20000000000 */
[----:B------:R1:W-:Y:S01]  /*4320*/  @!P6 STG.E desc[UR8][R4.64+0x400], R35 ;  /* 0x000400230400e986 */ /* 0x0003e2000c101908 */
[----:B------:R-:W-:Y:S01]  /*4330*/  ISETP.GE.AND P6, PT, R41, R2, PT ;  /* 0x000000022900720c */ /* 0x000fe20003fc6270 */
[----:B------:R-:W-:-:S02]  /*4340*/  VIADD R41, R6, 0x200 ;  /* 0x0000020006297836 */ /* 0x000fc40000000000 */
[----:B------:R1:W-:Y:S01]  /*4350*/  @!P3 STG.E desc[UR8][R4.64+0x180], R29 ;  /* 0x0001801d0400b986 */ /* 0x0003e2000c101908 */
[-C--:B------:R-:W-:Y:S01]  /*4360*/  ISETP.GE.AND P3, PT, R3, R2.reuse, PT ;  /* 0x000000020300720c */ /* 0x080fe20003f66270 */
[----:B------:R-:W-:Y:S02]  /*4370*/  VIADD R3, R6, 0x280 ;  /* 0x0000028006037836 */ /* 0x000fe40000000000 */
[----:B------:R1:W-:Y:S01]  /*4380*/  @!P1 STG.E desc[UR8][R4.64+0x680], R25 ;  /* 0x0006801904009986 */ /* 0x0003e2000c101908 */
[----:B0-----:R-:W-:Y:S02]  /*4390*/  VIADD R43, R10, 0x220 ;  /* 0x000002200a2b7836 */ /* 0x001fe40000000000 */
[-C--:B------:R-:W-:Y:S01]  /*43a0*/  ISETP.GE.AND P1, PT, R3, R2.reuse, PT ;  /* 0x000000020300720c */ /* 0x080fe20003f26270 */
        /* <DEDUP_REMOVED lines=18> */
.L_x_98:
[----:B------:R-:W-:Y:S01]  /*44d0*/  BSSY B1, `(.L_x_125) ;  /* 0x0000006000017945 */ /* 0x000fe20003800000 */
[----:B------:R-:W-:Y:S01]  /*44e0*/  PLOP3.LUT P0, PT, P0, PT, PT, 0x8, 0x80 ;  /* 0x000000000080781c */ /* 0x000fe2000070e170 */
[----:B------:R-:W-:-:S12]  /*44f0*/  IMAD.MOV.U32 R21, RZ, RZ, -0x1 ;  /* 0xffffffffff157424 */ /* 0x000fd800078e00ff */
[----:B------:R-:W-:Y:S05]  /*4500*/  WARPSYNC.COLLECTIVE R21, `(.L_x_126) ;  /* 0x0000000015087348 */ /* 0x000fea0003c00000 */
[----:B------:R-:W-:Y:S01]  /*4510*/  VOTE.ANY P0, P0 ;  /* 0x0000000000ff7806 */ /* 0x000fe20000000100 */
[----:B------:R-:W-:-:S12]  /*4520*/  ENDCOLLECTIVE ;  /* 0x000000000000791b */ /* 0x000fd80003800000 */
.L_x_126:
[----:B------:R-:W-:Y:S05]  /*4530*/  BSYNC B1 ;  /* 0x0000000000017941 */ /* 0x000fea0003800000 */
.L_x_125:
[----:B------:R-:W-:Y:S05]  /*4540*/  BRA `(.L_x_127) ;  /* 0xffffffc800747947 */ /* 0x000fea000383ffff */
.L_x_100:
[----:B------:R-:W-:Y:S01]  /*4550*/  BSSY B1, `(.L_x_128) ;  /* 0x0000006000017945 */ /* 0x000fe20003800000 */
[----:B------:R-:W-:Y:S01]  /*4560*/  PLOP3.LUT P0, PT, P0, PT, PT, 0x8, 0x80 ;  /* 0x000000000080781c */ /* 0x000fe2000070e170 */
[----:B------:R-:W-:-:S12]  /*4570*/  IMAD.MOV.U32 R21, RZ, RZ, -0x1 ;  /* 0xffffffffff157424 */ /* 0x000fd800078e00ff */
[----:B------:R-:W-:Y:S05]  /*4580*/  WARPSYNC.COLLECTIVE R21, `(.L_x_129) ;  /* 0x0000000015087348 */ /* 0x000fea0003c00000 */
[----:B------:R-:W-:Y:S01]  /*4590*/  VOTE.ANY P0, P0 ;  /* 0x0000000000ff7806 */ /* 0x000fe20000000100 */
[----:B------:R-:W-:-:S12]  /*45a0*/  ENDCOLLECTIVE ;  /* 0x000000000000791b */ /* 0x000fd80003800000 */
.L_x_129:
[----:B------:R-:W-:Y:S05]  /*45b0*/  BSYNC B1 ;  /* 0x0000000000017941 */ /* 0x000fea0003800000 */
.L_x_128:
[----:B------:R-:W-:Y:S05]  /*45c0*/  BRA `(.L_x_130) ;  /* 0xffffffc800c87947 */ /* 0x000fea000383ffff */
.L_x_102:
[----:B------:R-:W0:Y:S01]  /*45d0*/  S2R R25, SR_GEMASK ;  /* 0x0000000000197919 */ /* 0x000e220000003c00 */
[----:B------:R-:W-:Y:S01]  /*45e0*/  BSSY B1, `(.L_x_131) ;  /* 0x0000006000017945 */ /* 0x000fe20003800000 */
[----:B------:R-:W-:Y:S01]  /*45f0*/  PLOP3.LUT P0, PT, P0, PT, PT, 0x8, 0x80 ;  /* 0x000000000080781c */ /* 0x000fe2000070e170 */
[----:B------:R-:W-:-:S12]  /*4600*/  IMAD.MOV.U32 R21, RZ, RZ, -0x1 ;  /* 0xffffffffff157424 */ /* 0x000fd800078e00ff */
[----:B0-----:R-:W-:Y:S05]  /*4610*/  WARPSYNC.COLLECTIVE R21, `(.L_x_132) ;  /* 0x0000000015087348 */ /* 0x001fea0003c00000 */
[----:B------:R-:W-:Y:S01]  /*4620*/  VOTE.ANY R21, PT, P0 ;  /* 0x0000000000157806 */ /* 0x000fe200000e0100 */
[----:B0-----:R-:W-:Y:S06]  /*4630*/  ENDCOLLECTIVE ;  /* 0x000000000000791b */ /* 0x001fec0003800000 */
.L_x_132:
[----:B------:R-:W-:Y:S05]  /*4640*/  BSYNC B1 ;  /* 0x0000000000017941 */ /* 0x000fea0003800000 */
.L_x_131:
[----:B------:R-:W-:Y:S01]  /*4650*/  LOP3.LUT R21, R21, 0x80000000, R25, 0xec, !PT ;  /* 0x8000000015157812 */ /* 0x000fe200078eec19 */
[----:B------:R-:W-:Y:S02]  /*4660*/  IMAD.MOV.U32 R20, RZ, RZ, R29 ;  /* 0x000000ffff147224 */ /* 0x000fe400078e001d */
[----:B------:R-:W-:Y:S02]  /*4670*/  VIADD R41, R39, 0x2 ;  /* 0x0000000227297836 */ /* 0x000fe40000000000 */
[----:B------:R-:W-:Y:S02]  /*4680*/  VIADD R16, R21, 0xffffffff ;  /* 0xffffffff15107836 */ /* 0x000fe40000000000 */
[C---:B------:R-:W-:Y:S02]  /*4690*/  VIADD R40, R39.reuse, 0x4 ;  /* 0x0000000427287836 */ /* 0x040fe40000000000 */
[----:B------:R-:W-:Y:S01]  /*46a0*/  VIADD R30, R39, 0x8 ;  /* 0x00000008271e7836 */ /* 0x000fe20000000000 */
[----:B------:R-:W-:Y:S01]  /*46b0*/  LOP3.LUT R48, R21, R16, RZ, 0xc, !PT ;  /* 0x0000001015307212 */ /* 0x000fe200078e0cff */
[----:B------:R-:W-:-:S02]  /*46c0*/  IMAD.MOV.U32 R16, RZ, RZ, 0x1 ;  /* 0x00000001ff107424 */ /* 0x000fc400078e00ff */
[----:B------:R-:W-:-:S03]  /*46d0*/  IMAD.MOV.U32 R21, RZ, RZ, -0x1 ;  /* 0xffffffffff157424 */ /* 0x000fc600078e00ff */
[----:B------:R-:W0:Y:S02]  /*46e0*/  POPC R48, R48 ;  /* 0x0000003000307309 */ /* 0x000e240000000000 */
[----:B0-----:R-:W-:Y:S01]  /*46f0*/  IMAD.MOV.U32 R17, RZ, RZ, R48 ;  /* 0x000000ffff117224 */ /* 0x001fe200078e0030 */
[----:B------:R-:W-:-:S13]  /*4700*/  ISETP.GE.AND P0, PT, R39, R48, PT ;  /* 0x000000302700720c */ /* 0x000fda0003f06270 */
[----:B------:R-:W-:Y:S05]  /*4710*/  WARPSYNC.COLLECTIVE R21, `(.L_x_133) ;  /* 0x0000000015087348 */ /* 0x000fea0003c00000 */
[----:B------:R0:W1:Y:S02]  /*4720*/  SHFL.DOWN P3, R22, R20, R16, R17 ;  /* 0x0800001014167389 */ /* 0x0000640000060011 */
[----:B01----:R-:W-:Y:S05]  /*4730*/  ENDCOLLECTIVE ;  /* 0x000000000000791b */ /* 0x003fea0003800000 */
.L_x_133:
        /* <DEDUP_REMOVED lines=8> */
.L_x_134:
[----:B------:R-:W-:Y:S01]  /*47c0*/  IMAD.MOV.U32 R16, RZ, RZ, 0x4 ;  /* 0x00000004ff107424 */ /* 0x000fe200078e00ff */
[----:B------:R-:W-:Y:S02]  /*47d0*/  SEL R22, R22, RZ, !P0 ;  /* 0x000000ff16167207 */ /* 0x000fe40004000000 */
[----:B------:R-:W-:-:S03]  /*47e0*/  ISETP.GT.AND P0, PT, R40, R48, PT ;  /* 0x000000302800720c */ /* 0x000fc60003f04270 */
[----:B------:R-:W-:Y:S02]  /*47f0*/  IMAD.IADD R45, R43, 0x1, R22 ;  /* 0x000000012b2d7824 */ /* 0x000fe400078e0216 */
[----:B------:R-:W-:Y:S02]  /*4800*/  VIADD R43, R39, 0x10 ;  /* 0x00000010272b7836 */ /* 0x000fe40000000000 */
[----:B------:R-:W-:-:S03]  /*4810*/  IMAD.MOV.U32 R20, RZ, RZ, R45 ;  /* 0x000000ffff147224 */ /* 0x000fc600078e002d */
[----:B------:R-:W-:-:S13]  /*4820*/  ISETP.GT.AND P2, PT, R43, R48, PT ;  /* 0x000000302b00720c */ /* 0x000fda0003f44270 */
[----:B------:R-:W-:Y:S05]  /*4830*/  WARPSYNC.COLLECTIVE R21, `(.L_x_135) ;  /* 0x0000000015087348 */ /* 0x000fea0003c00000 */
[----:B------:R0:W1:Y:S02]  /*4840*/  SHFL.DOWN P3, R22, R20, R16, R17 ;  /* 0x0800001014167389 */ /* 0x0000640000060011 */
[----:B01----:R-:W-:Y:S05]  /*4850*/  ENDCOLLECTIVE ;  /* 0x000000000000791b */ /* 0x003fea0003800000 */
.L_x_135:
        /* <DEDUP_REMOVED lines=8> */
.L_x_136:
[----:B------:R-:W-:Y:S01]  /*48e0*/  IMAD.MOV.U32 R16, RZ, RZ, 0x10 ;  /* 0x00000010ff107424 */ /* 0x000fe200078e00ff */
[----:B------:R-:W-:Y:S02]  /*48f0*/  SEL R22, R22, RZ, !P0 ;  /* 0x000000ff16167207 */ /* 0x000fe40004000000 */
[----:B------:R-:W-:-:S03]  /*4900*/  ISETP.NE.AND P0, PT, R28, 0x65, PT ;  /* 0x000000651c00780c */ /* 0x000fc60003f05270 */
[----:B------:R-:W-:Y:S02]  /*4910*/  IMAD.IADD R47, R29, 0x1, R22 ;  /* 0x000000011d2f7824 */ /* 0x000fe400078e0216 */
[----:B------:R-:W0:Y:S02]  /*4920*/  LDC.64 R28, c[0x0][0x390] ;  /* 0x0000e400ff1c7b82 */ /* 0x000e240000000a00 */
[----:B------:R-:W-:-:S07]  /*4930*/  IMAD.MOV.U32 R20, RZ, RZ, R47 ;  /* 0x000000ffff147224 */ /* 0x000fce00078e002f */
[----:B0-----:R-:W-:Y:S05]  /*4940*/  WARPSYNC.COLLECTIVE R21, `(.L_x_137) ;  /* 0x0000000015087348 */ /* 0x001fea0003c00000 */
[----:B------:R1:W2:Y:S02]  /*4950*/  SHFL.DOWN P3, R22, R20, R16, R17 ;  /* 0x0800001014167389 */ /* 0x0002a40000060011 */
[----:B012---:R-:W-:Y:S05]  /*4960*/  ENDCOLLECTIVE ;  /* 0x000000000000791b */ /* 0x007fea0003800000 */
.L_x_137:
[----:B------:R-:W-:Y:S05]  /*4970*/  WARPSYNC.COLLECTIVE R21, `(.L_x_138) ;  /* 0x0000000015087348 */ /* 0x000fea0003c00000 */
[----:B------:R-:W-:Y:S01]  /*4980*/  VOTE.ALL P0, P0 ;  /* 0x0000000000ff7806 */ /* 0x000fe20000000000 */
[----:B------:R-:W-:-:S12]  /*4990*/  ENDCOLLECTIVE ;  /* 0x000000000000791b */ /* 0x000fd80003800000 */
.L_x_138:
[----:B------:R-:W-:Y:S02]  /*49a0*/  IADD3 R44, P3, PT, R28, 0x100, RZ ;  /* 0x000001001c2c7810 */ /* 0x000fe40007f7e0ff */
[----:B------:R-:W-:-:S03]  /*49b0*/  SEL R22, R22, RZ, !P2 ;  /* 0x000000ff16167207 */ /* 0x000fc60005000000 */
[----:B------:R-:W-:Y:S02]  /*49c0*/  IMAD.X R45, RZ, RZ, R29, P3 ;  /* 0x000000ffff2d7224 */ /* 0x000fe400018e061d */
[----:B------:R-:W-:Y:S01]  /*49d0*/  IMAD.IADD R46, R47, 0x1, R22 ;  /* 0x000000012f2e7824 */ /* 0x000fe200078e0216 */
[----:B------:R-:W-:Y:S06]  /*49e0*/  BRA `(.L_x_139) ;  /* 0xffffffc8005c7947 */ /* 0x000fec000383ffff */
.L_x_104:
[----:B------:R-:W-:Y:S01]  /*49f0*/  BSSY B1, `(.L_x_140) ;  /* 0x0000006000017945 */ /* 0x000fe20003800000 */
[----:B------:R-:W-:Y:S01]  /*4a00*/  PLOP3.LUT P0, PT, P0, PT, PT, 0x8, 0x80 ;  /* 0x000000000080781c */ /* 0x000fe2000070e170 */
[----:B------:R-:W-:-:S12]  /*4a10*/  IMAD.MOV.U32 R21, RZ, RZ, -0x1 ;  /* 0xffffffffff157424 */ /* 0x000fd800078e00ff */
[----:B------:R-:W-:Y:S05]  /*4a20*/  WARPSYNC.COLLECTIVE R21, `(.L_x_141) ;  /* 0x0000000015087348 */ /* 0x000fea0003c00000 */
[----:B------:R-:W-:Y:S01]  /*4a30*/  VOTE.ANY P0, P0 ;  /* 0x0000000000ff7806 */ /* 0x000fe20000000100 */
[----:B------:R-:W-:-:S12]  /*4a40*/  ENDCOLLECTIVE ;  /* 0x000000000000791b */ /* 0x000fd80003800000 */
.L_x_141:
[----:B------:R-:W-:Y:S05]  /*4a50*/  BSYNC B1 ;  /* 0x0000000000017941 */ /* 0x000fea0003800000 */
.L_x_140:
[----:B------:R-:W-:Y:S05]  /*4a60*/  BRA `(.L_x_142) ;  /* 0xffffffc800647947 */ /* 0x000fea000383ffff */
.L_x_106:
[----:B------:R-:W-:Y:S01]  /*4a70*/  BSSY B1, `(.L_x_143) ;  /* 0x0000006000017945 */ /* 0x000fe20003800000 */
[----:B------:R-:W-:Y:S01]  /*4a80*/  PLOP3.LUT P0, PT, P0, PT, PT, 0x8, 0x80 ;  /* 0x000000000080781c */ /* 0x000fe2000070e170 */
[----:B------:R-:W-:-:S12]  /*4a90*/  IMAD.MOV.U32 R21, RZ, RZ, -0x1 ;  /* 0xffffffffff157424 */ /* 0x000fd800078e00ff */
[----:B------:R-:W-:Y:S05]  /*4aa0*/  WARPSYNC.COLLECTIVE R21, `(.L_x_144) ;  /* 0x0000000015087348 */ /* 0x000fea0003c00000 */
[----:B------:R-:W-:Y:S01]  /*4ab0*/  VOTE.ANY P0, P0 ;  /* 0x0000000000ff7806 */ /* 0x000fe20000000100 */
[----:B------:R-:W-:-:S12]  /*4ac0*/  ENDCOLLECTIVE ;  /* 0x000000000000791b */ /* 0x000fd80003800000 */
.L_x_144:
[----:B------:R-:W-:Y:S05]  /*4ad0*/  BSYNC B1 ;  /* 0x0000000000017941 */ /* 0x000fea0003800000 */
.L_x_143:
[----:B------:R-:W-:Y:S05]  /*4ae0*/  BRA `(.L_x_145) ;  /* 0xffffffc800b87947 */ /* 0x000fea000383ffff */
.L_x_108:
[----:B------:R-:W-:Y:S01]  /*4af0*/  BSSY B1, `(.L_x_146) ;  /* 0x0000006000017945 */ /* 0x000fe20003800000 */
[----:B------:R-:W-:Y:S01]  /*4b00*/  PLOP3.LUT P0, PT, P0, PT, PT, 0x8, 0x80 ;  /* 0x000000000080781c */ /* 0x000fe2000070e170 */
[----:B------:R-:W-:-:S12]  /*4b10*/  IMAD.MOV.U32 R21, RZ, RZ, -0x1 ;  /* 0xffffffffff157424 */ /* 0x000fd800078e00ff */
[----:B------:R-:W-:Y:S05]  /*4b20*/  WARPSYNC.COLLECTIVE R21, `(.L_x_147) ;  /* 0x0000000015087348 */ /* 0x000fea0003c00000 */
[----:B------:R-:W-:Y:S01]  /*4b30*/  VOTE.ANY R21, PT, P0 ;  /* 0x0000000000157806 */ /* 0x000fe200000e0100 */
[----:B------:R-:W-:Y:S06]  /*4b40*/  ENDCOLLECTIVE ;  /* 0x000000000000791b */ /* 0x000fec0003800000 */
.L_x_147:
[----:B------:R-:W-:Y:S05]  /*4b50*/  BSYNC B1 ;  /* 0x0000000000017941 */ /* 0x000fea0003800000 */
.L_x_146:
[----:B------:R-:W-:Y:S01]  /*4b60*/  LOP3.LUT R21, R21, 0x80000000, R25, 0xec, !PT ;  /* 0x8000000015157812 */ /* 0x000fe200078eec19 */
[----:B------:R-:W-:Y:S02]  /*4b70*/  IMAD.MOV.U32 R20, RZ, RZ, R29 ;  /* 0x000000ffff147224 */ /* 0x000fe400078e001d */
[----:B------:R-:W-:Y:S02]  /*4b80*/  VIADD R24, R24, 0xffffffe0 ;  /* 0xffffffe018187836 */ /* 0x000fe40000000000 */
[----:B------:R-:W-:-:S05]  /*4b90*/  VIADD R16, R21, 0xffffffff ;  /* 0xffffffff15107836 */ /* 0x000fca0000000000 */
[----:B------:R-:W-:Y:S01]  /*4ba0*/  LOP3.LUT R49, R21, R16, RZ, 0xc, !PT ;  /* 0x0000001015317212 */ /* 0x000fe200078e0cff */
[----:B------:R-:W-:Y:S02]  /*4bb0*/  IMAD.MOV.U32 R16, RZ, RZ, 0x1 ;  /* 0x00000001ff107424 */ /* 0x000fe400078e00ff */
[----:B------:R-:W-:Y:S01]  /*4bc0*/  IMAD.MOV.U32 R21, RZ, RZ, -0x1 ;  /* 0xffffffffff157424 */ /* 0x000fe200078e00ff */
[----:B------:R0:W1:Y:S06]  /*4bd0*/  POPC R17, R49 ;  /* 0x0000003100117309 */ /* 0x00006c0000000000 */
[----:B01----:R-:W-:Y:S05]  /*4be0*/  WARPSYNC.COLLECTIVE R21, `(.L_x_148) ;  /* 0x0000000015087348 */ /* 0x003fea0003c00000 */
[----:B-1----:R1:W2:Y:S02]  /*4bf0*/  SHFL.DOWN P3, R22, R20, R16, R17 ;  /* 0x0800001014167389 */ /* 0x0022a40000060011 */
[----:B012---:R-:W-:Y:S05]  /*4c00*/  ENDCOLLECTIVE ;  /* 0x000000000000791b */ /* 0x007fea0003800000 */
.L_x_148:
[----:B------:R-:W-:Y:S01]  /*4c10*/  ISETP.GE.AND P0, PT, R39, R17, PT ;  /* 0x000000112700720c */ /* 0x000fe20003f06270 */
[----:B------:R-:W-:-:S03]  /*4c20*/  IMAD.MOV.U32 R16, RZ, RZ, 0x2 ;  /* 0x00000002ff107424 */ /* 0x000fc600078e00ff */
[----:B------:R-:W-:Y:S02]  /*4c30*/  SEL R22, R22, RZ, !P0 ;  /* 0x000000ff16167207 */ /* 0x000fe40004000000 */
[----:B------:R-:W-:-:S03]  /*4c40*/  ISETP.GT.AND P0, PT, R41, R17, PT ;  /* 0x000000112900720c */ /* 0x000fc60003f04270 */
[----:B------:R-:W-:-:S04]  /*4c50*/  IMAD.IADD R48, R22, 0x1, R29 ;  /* 0x0000000116307824 */ /* 0x000fc800078e021d */
[----:B------:R-:W-:-:S07]  /*4c60*/  IMAD.MOV.U32 R20, RZ, RZ, R48 ;  /* 0x000000ffff147224 */ /* 0x000fce00078e0030 */
[----:B------:R-:W-:Y:S05]  /*4c70*/  WARPSYNC.COLLECTIVE R21, `(.L_x_149) ;  /* 0x0000000015087348 */ /* 0x000fea0003c00000 */
[----:B------:R0:W1:Y:S02]  /*4c80*/  SHFL.DOWN P3, R22, R20, R16, R17 ;  /* 0x0800001014167389 */ /* 0x0000640000060011 */
[----:B01----:R-:W-:Y:S05]  /*4c90*/  ENDCOLLECTIVE ;  /* 0x000000000000791b */ /* 0x003fea0003800000 */
.L_x_149:
        /* <DEDUP_REMOVED lines=8> */
.L_x_150:
        /* <DEDUP_REMOVED lines=8> */
.L_x_151:
        /* <DEDUP_REMOVED lines=8> */
.L_x_152:
[----:B------:R-:W-:Y:S02]  /*4e20*/  SEL R22, R22, RZ, !P0 ;  /* 0x000000ff16167207 */ /* 0x000fe40004000000 */
[----:B------:R-:W-:Y:S02]  /*4e30*/  ISETP.NE.AND P0, PT, R28, 0x65, PT ;  /* 0x000000651c00780c */ /* 0x000fe40003f05270 */
[----:B------:R-:W-:-:S11]  /*4e40*/  IADD3 R46, PT, PT, R29, R22, R46 ;  /* 0x000000161d2e7210 */ /* 0x000fd60007ffe02e */
[----:B------:R-:W-:Y:S05]  /*4e50*/  WARPSYNC.COLLECTIVE R21, `(.L_x_153) ;  /* 0x0000000015087348 */ /* 0x000fea0003c00000 */
[----:B------:R-:W-:Y:S01]  /*4e60*/  VOTE.ALL P0, P0 ;  /* 0x0000000000ff7806 */ /* 0x000fe20000000000 */
[----:B------:R-:W-:-:S12]  /*4e70*/  ENDCOLLECTIVE ;  /* 0x000000000000791b */ /* 0x000fd80003800000 */
.L_x_153:
[----:B------:R-:W-:Y:S05]  /*4e80*/  BRA `(.L_x_154) ;  /* 0xffffffc800507947 */ /* 0x000fea000383ffff */
.L_x_113:
[----:B------:R-:W-:Y:S01]  /*4e90*/  BSSY B0, `(.L_x_155) ;  /* 0x0000006000007945 */ /* 0x000fe20003800000 */
[----:B------:R-:W-:Y:S01]  /*4ea0*/  PLOP3.LUT P0, PT, P0, PT, PT, 0x8, 0x80 ;  /* 0x000000000080781c */ /* 0x000fe2000070e170 */
[----:B------:R-:W-:-:S12]  /*4eb0*/  IMAD.MOV.U32 R21, RZ, RZ, -0x1 ;  /* 0xffffffffff157424 */ /* 0x000fd800078e00ff */
[----:B------:R-:W-:Y:S05]  /*4ec0*/  WARPSYNC.COLLECTIVE R21, `(.L_x_156) ;  /* 0x0000000015087348 */ /* 0x000fea0003c00000 */
[----:B------:R-:W-:Y:S01]  /*4ed0*/  VOTE.ANY P0, P0 ;  /* 0x0000000000ff7806 */ /* 0x000fe20000000100 */
[----:B------:R-:W-:-:S12]  /*4ee0*/  ENDCOLLECTIVE ;  /* 0x000000000000791b */ /* 0x000fd80003800000 */
.L_x_156:
[----:B------:R-:W-:Y:S05]  /*4ef0*/  BSYNC B0 ;  /* 0x0000000000007941 */ /* 0x000fea0003800000 */
.L_x_155:
[----:B------:R-:W-:Y:S05]  /*4f00*/  BRA `(.L_x_157) ;  /* 0xffffffe000907947 */ /* 0x000fea000383ffff */
.L_x_115:
[----:B------:R-:W-:Y:S01]  /*4f10*/  BSSY B0, `(.L_x_158) ;  /* 0x0000006000007945 */ /* 0x000fe20003800000 */
[----:B------:R-:W-:Y:S01]  /*4f20*/  PLOP3.LUT P0, PT, P0, PT, PT, 0x8, 0x80 ;  /* 0x000000000080781c */ /* 0x000fe2000070e170 */
[----:B------:R-:W-:-:S12]  /*4f30*/  IMAD.MOV.U32 R21, RZ, RZ, -0x1 ;  /* 0xffffffffff157424 */ /* 0x000fd800078e00ff */
[----:B------:R-:W-:Y:S05]  /*4f40*/  WARPSYNC.COLLECTIVE R21, `(.L_x_159) ;  /* 0x0000000015087348 */ /* 0x000fea0003c00000 */
[----:B------:R-:W-:Y:S01]  /*4f50*/  VOTE.ANY P0, P0 ;  /* 0x0000000000ff7806 */ /* 0x000fe20000000100 */
[----:B------:R-:W-:-:S12]  /*4f60*/  ENDCOLLECTIVE ;  /* 0x000000000000791b */ /* 0x000fd80003800000 */
.L_x_159:
[----:B------:R-:W-:Y:S05]  /*4f70*/  BSYNC B0 ;  /* 0x0000000000007941 */ /* 0x000fea0003800000 */
.L_x_158:
[----:B------:R-:W-:Y:S05]  /*4f80*/  BRA `(.L_x_160) ;  /* 0xffffffe000e47947 */ /* 0x000fea000383ffff */
.L_x_117:
[----:B------:R-:W0:Y:S01]  /*4f90*/  S2R R26, SR_GEMASK ;  /* 0x00000000001a7919 */ /* 0x000e220000003c00 */
[----:B------:R-:W-:Y:S01]  /*4fa0*/  BSSY B0, `(.L_x_161) ;  /* 0x0000006000007945 */ /* 0x000fe20003800000 */
[----:B------:R-:W-:Y:S01]  /*4fb0*/  PLOP3.LUT P0, PT, P0, PT, PT, 0x8, 0x80 ;  /* 0x000000000080781c */ /* 0x000fe2000070e170 */
[----:B------:R-:W-:-:S12]  /*4fc0*/  IMAD.MOV.U32 R21, RZ, RZ, -0x1 ;  /* 0xffffffffff157424 */ /* 0x000fd800078e00ff */
[----:B0-----:R-:W-:Y:S05]  /*4fd0*/  WARPSYNC.COLLECTIVE R21, `(.L_x_162) ;  /* 0x0000000015087348 */ /* 0x001fea0003c00000 */
[----:B------:R-:W-:Y:S01]  /*4fe0*/  VOTE.ANY R21, PT, P0 ;  /* 0x0000000000157806 */ /* 0x000fe200000e0100 */
[----:B0-----:R-:W-:Y:S06]  /*4ff0*/  ENDCOLLECTIVE ;  /* 0x000000000000791b */ /* 0x001fec0003800000 */
.L_x_162:
[----:B------:R-:W-:Y:S05]  /*5000*/  BSYNC B0 ;  /* 0x0000000000007941 */ /* 0x000fea0003800000 */
.L_x_161:
[----:B------:R-:W-:Y:S01]  /*5010*/  LOP3.LUT R21, R21, 0x80000000, R26, 0xec, !PT ;  /* 0x8000000015157812 */ /* 0x000fe200078eec1a */
[----:B------:R-:W-:-:S04]  /*5020*/  IMAD.MOV.U32 R20, RZ, RZ, R19 ;  /* 0x000000ffff147224 */ /* 0x000fc800078e0013 */
[----:B------:R-:W-:-:S05]  /*5030*/  VIADD R16, R21, 0xffffffff ;  /* 0xffffffff15107836 */ /* 0x000fca0000000000 */
[----:B------:R-:W-:Y:S01]  /*5040*/  LOP3.LUT R47, R21, R16, RZ, 0xc, !PT ;  /* 0x00000010152f7212 */ /* 0x000fe200078e0cff */
[----:B------:R-:W-:Y:S02]  /*5050*/  IMAD.MOV.U32 R16, RZ, RZ, 0x1 ;  /* 0x00000001ff107424 */ /* 0x000fe400078e00ff */
[----:B------:R-:W-:-:S03]  /*5060*/  IMAD.MOV.U32 R21, RZ, RZ, -0x1 ;  /* 0xffffffffff157424 */ /* 0x000fc600078e00ff */
[----:B------:R-:W0:Y:S02]  /*5070*/  POPC R47, R47 ;  /* 0x0000002f002f7309 */ /* 0x000e240000000000 */
[----:B0-----:R-:W-:Y:S01]  /*5080*/  IMAD.MOV.U32 R17, RZ, RZ, R47 ;  /* 0x000000ffff117224 */ /* 0x001fe200078e002f */
[----:B------:R-:W-:-:S13]  /*5090*/  ISETP.GE.AND P0, PT, R38, R47, PT ;  /* 0x0000002f2600720c */ /* 0x000fda0003f06270 */
[----:B------:R-:W-:Y:S05]  /*50a0*/  WARPSYNC.COLLECTIVE R21, `(.L_x_163) ;  /* 0x0000000015087348 */ /* 0x000fea0003c00000 */
[----:B------:R0:W1:Y:S02]  /*50b0*/  SHFL.DOWN P3, R22, R20, R16, R17 ;  /* 0x0800001014167389 */ /* 0x0000640000060011 */
[----:B01----:R-:W-:Y:S05]  /*50c0*/  ENDCOLLECTIVE ;  /* 0x000000000000791b */ /* 0x003fea0003800000 */
.L_x_163:
[----:B------:R-:W-:Y:S01]  /*50d0*/  IMAD.MOV.U32 R16, RZ, RZ, 0x2 ;  /* 0x00000002ff107424 */ /* 0x000fe200078e00ff */
        /* <DEDUP_REMOVED lines=8> */
.L_x_164:
        /* <DEDUP_REMOVED lines=9> */
.L_x_165:
        /* <DEDUP_REMOVED lines=9> */
.L_x_166:
[----:B------:R-:W-:Y:S01]  /*5280*/  IMAD.MOV.U32 R16, RZ, RZ, 0x10 ;  /* 0x00000010ff107424 */ /* 0x000fe200078e00ff */
[----:B------:R-:W-:Y:S02]  /*5290*/  SEL R19, R22, RZ, !P0 ;  /* 0x000000ff16137207 */ /* 0x000fe40004000000 */
[----:B------:R-:W-:Y:S01]  /*52a0*/  ISETP.NE.AND P0, PT, R18, 0x65, PT ;  /* 0x000000651200780c */ /* 0x000fe20003f05270 */
[----:B------:R-:W-:Y:S02]  /*52b0*/  VIADD R18, R38, 0x10 ;  /* 0x0000001026127836 */ /* 0x000fe40000000000 */
[----:B------:R-:W-:-:S03]  /*52c0*/  IMAD.IADD R48, R50, 0x1, R19 ;  /* 0x0000000132307824 */ /* 0x000fc600078e0213 */
[----:B------:R-:W-:Y:S01]  /*52d0*/  ISETP.GT.AND P2, PT, R18, R47, PT ;  /* 0x0000002f1200720c */ /* 0x000fe20003f44270 */
[----:B------:R-:W-:Y:S01]  /*52e0*/  IMAD.MOV.U32 R20, RZ, RZ, R48 ;  /* 0x000000ffff147224 */ /* 0x000fe200078e0030 */
[----:B------:R-:W0:Y:S11]  /*52f0*/  LDC.64 R18, c[0x0][0x390] ;  /* 0x0000e400ff127b82 */ /* 0x000e360000000a00 */
[----:B0-----:R-:W-:Y:S05]  /*5300*/  WARPSYNC.COLLECTIVE R21, `(.L_x_167) ;  /* 0x0000000015087348 */ /* 0x001fea0003c00000 */
[----:B------:R1:W2:Y:S02]  /*5310*/  SHFL.DOWN P3, R22, R20, R16, R17 ;  /* 0x0800001014167389 */ /* 0x0002a40000060011 */
[----:B012---:R-:W-:Y:S05]  /*5320*/  ENDCOLLECTIVE ;  /* 0x000000000000791b */ /* 0x007fea0003800000 */
.L_x_167:
[----:B------:R-:W-:Y:S05]  /*5330*/  WARPSYNC.COLLECTIVE R21, `(.L_x_168) ;  /* 0x0000000015087348 */ /* 0x000fea0003c00000 */
[----:B------:R-:W-:Y:S01]  /*5340*/  VOTE.ALL P0, P0 ;  /* 0x0000000000ff7806 */ /* 0x000fe20000000000 */
[----:B------:R-:W-:-:S12]  /*5350*/  ENDCOLLECTIVE ;  /* 0x000000000000791b */ /* 0x000fd80003800000 */
.L_x_168:
[----:B------:R-:W-:Y:S02]  /*5360*/  SEL R45, R22, RZ, !P2 ;  /* 0x000000ff162d7207 */ /* 0x000fe40005000000 */
[----:B------:R-:W-:-:S03]  /*5370*/  IADD3 R44, P3, PT, R18, 0x100, RZ ;  /* 0x00000100122c7810 */ /* 0x000fc60007f7e0ff */
[----:B------:R-:W-:Y:S02]  /*5380*/  IMAD.IADD R46, R48, 0x1, R45 ;  /* 0x00000001302e7824 */ /* 0x000fe400078e022d */
[----:B------:R-:W-:Y:S01]  /*5390*/  IMAD.X R45, RZ, RZ, R19, P3 ;  /* 0x000000ffff2d7224 */ /* 0x000fe200018e0613 */
[----:B------:R-:W-:Y:S07]  /*53a0*/  BRA `(.L_x_169) ;  /* 0xffffffe000787947 */ /* 0x000fee000383ffff */
.L_x_119:
[----:B------:R-:W-:Y:S01]  /*53b0*/  BSSY B0, `(.L_x_170) ;  /* 0x0000006000007945 */ /* 0x000fe20003800000 */
[----:B------:R-:W-:Y:S01]  /*53c0*/  PLOP3.LUT P0, PT, P0, PT, PT, 0x8, 0x80 ;  /* 0x000000000080781c */ /* 0x000fe2000070e170 */
[----:B------:R-:W-:-:S12]  /*53d0*/  IMAD.MOV.U32 R21, RZ, RZ, -0x1 ;  /* 0xffffffffff157424 */ /* 0x000fd800078e00ff */
[----:B------:R-:W-:Y:S05]  /*53e0*/  WARPSYNC.COLLECTIVE R21, `(.L_x_171) ;  /* 0x0000000015087348 */ /* 0x000fea0003c00000 */
[----:B------:R-:W-:Y:S01]  /*53f0*/  VOTE.ANY P0, P0 ;  /* 0x0000000000ff7806 */ /* 0x000fe20000000100 */
[----:B------:R-:W-:-:S12]  /*5400*/  ENDCOLLECTIVE ;  /* 0x000000000000791b */ /* 0x000fd80003800000 */
.L_x_171:
[----:B------:R-:W-:Y:S05]  /*5410*/  BSYNC B0 ;  /* 0x0000000000007941 */ /* 0x000fea0003800000 */
.L_x_170:
[----:B------:R-:W-:Y:S05]  /*5420*/  BRA `(.L_x_172) ;  /* 0xffffffe000807947 */ /* 0x000fea000383ffff */
.L_x_121:
[----:B------:R-:W-:Y:S01]  /*5430*/  BSSY B0, `(.L_x_173) ;  /* 0x0000006000007945 */ /* 0x000fe20003800000 */
[----:B------:R-:W-:Y:S01]  /*5440*/  PLOP3.LUT P0, PT, P0, PT, PT, 0x8, 0x80 ;  /* 0x000000000080781c */ /* 0x000fe2000070e170 */
[----:B------:R-:W-:-:S12]  /*5450*/  IMAD.MOV.U32 R21, RZ, RZ, -0x1 ;  /* 0xffffffffff157424 */ /* 0x000fd800078e00ff */
[----:B------:R-:W-:Y:S05]  /*5460*/  WARPSYNC.COLLECTIVE R21, `(.L_x_174) ;  /* 0x0000000015087348 */ /* 0x000fea0003c00000 */
[----:B------:R-:W-:Y:S01]  /*5470*/  VOTE.ANY P0, P0 ;  /* 0x0000000000ff7806 */ /* 0x000fe20000000100 */
[----:B------:R-:W-:-:S12]  /*5480*/  ENDCOLLECTIVE ;  /* 0x000000000000791b */ /* 0x000fd80003800000 */
.L_x_174:
[----:B------:R-:W-:Y:S05]  /*5490*/  BSYNC B0 ;  /* 0x0000000000007941 */ /* 0x000fea0003800000 */
.L_x_173:
[----:B------:R-:W-:Y:S05]  /*54a0*/  BRA `(.L_x_175) ;  /* 0xffffffe000d47947 */ /* 0x000fea000383ffff */
.L_x_123:
[----:B------:R-:W-:Y:S01]  /*54b0*/  BSSY B0, `(.L_x_176) ;  /* 0x0000006000007945 */ /* 0x000fe20003800000 */
[----:B------:R-:W-:Y:S01]  /*54c0*/  PLOP3.LUT P0, PT, P0, PT, PT, 0x8, 0x80 ;  /* 0x000000000080781c */ /* 0x000fe2000070e170 */
[----:B------:R-:W-:-:S12]  /*54d0*/  IMAD.MOV.U32 R21, RZ, RZ, -0x1 ;  /* 0xffffffffff157424 */ /* 0x000fd800078e00ff */
[----:B------:R-:W-:Y:S05]  /*54e0*/  WARPSYNC.COLLECTIVE R21, `(.L_x_177) ;  /* 0x0000000015087348 */ /* 0x000fea0003c00000 */
[----:B------:R-:W-:Y:S01]  /*54f0*/  VOTE.ANY R21, PT, P0 ;  /* 0x0000000000157806 */ /* 0x000fe200000e0100 */
[----:B------:R-:W-:Y:S06]  /*5500*/  ENDCOLLECTIVE ;  /* 0x000000000000791b */ /* 0x000fec0003800000 */
.L_x_177:
[----:B------:R-:W-:Y:S05]  /*5510*/  BSYNC B0 ;  /* 0x0000000000007941 */ /* 0x000fea0003800000 */
.L_x_176:
        /* <DEDUP_REMOVED lines=11> */
.L_x_178:
        /* <DEDUP_REMOVED lines=10> */
.L_x_179:
[----:B------:R-:W-:Y:S01]  /*5670*/  IMAD.MOV.U32 R16, RZ, RZ, 0x4 ;  /* 0x00000004ff107424 */ /* 0x000fe200078e00ff */
[----:B------:R-:W-:Y:S01]  /*5680*/  SEL R19, R22, RZ, !P0 ;  /* 0x000000ff16137207 */ /* 0x000fe20004000000 */
[----:B------:R-:W-:-:S04]  /*5690*/  VIADD R22, R38, 0x4 ;  /* 0x0000000426167836 */ /* 0x000fc80000000000 */
[----:B------:R-:W-:Y:S01]  /*56a0*/  IMAD.IADD R50, R48, 0x1, R19 ;  /* 0x0000000130327824 */ /* 0x000fe200078e0213 */
[----:B------:R-:W-:Y:S01]  /*56b0*/  ISETP.GT.AND P0, PT, R22, R17, PT ;  /* 0x000000111600720c */ /* 0x000fe20003f04270 */
[----:B------:R-:W-:Y:S02]  /*56c0*/  VIADD R48, R38, 0x10 ;  /* 0x0000001026307836 */ /* 0x000fe40000000000 */
[----:B------:R-:W-:-:S10]  /*56d0*/  IMAD.MOV.U32 R20, RZ, RZ, R50 ;  /* 0x000000ffff147224 */ /* 0x000fd400078e0032 */
[----:B------:R-:W-:Y:S05]  /*56e0*/  WARPSYNC.COLLECTIVE R21, `(.L_x_180) ;  /* 0x0000000015087348 */ /* 0x000fea0003c00000 */
[----:B------:R0:W1:Y:S02]  /*56f0*/  SHFL.DOWN P3, R22, R20, R16, R17 ;  /* 0x0800001014167389 */ /* 0x0000640000060011 */
[----:B01----:R-:W-:Y:S05]  /*5700*/  ENDCOLLECTIVE ;  /* 0x000000000000791b */ /* 0x003fea0003800000 */
.L_x_180:
        /* <DEDUP_REMOVED lines=9> */
.L_x_181:
        /* <DEDUP_REMOVED lines=8> */
.L_x_182:
[----:B------:R-:W-:Y:S02]  /*5820*/  SEL R22, R22, RZ, !P0 ;  /* 0x000000ff16167207 */ /* 0x000fe40004000000 */
[----:B------:R-:W-:Y:S02]  /*5830*/  ISETP.NE.AND P0, PT, R18, 0x65, PT ;  /* 0x000000651200780c */ /* 0x000fe40003f05270 */
[----:B------:R-:W-:-:S11]  /*5840*/  IADD3 R46, PT, PT, R19, R22, R46 ;  /* 0x00000016132e7210 */ /* 0x000fd60007ffe02e */
[----:B------:R-:W-:Y:S05]  /*5850*/  WARPSYNC.COLLECTIVE R21, `(.L_x_183) ;  /* 0x0000000015087348 */ /* 0x000fea0003c00000 */
[----:B------:R-:W-:Y:S01]  /*5860*/  VOTE.ALL P0, P0 ;  /* 0x0000000000ff7806 */ /* 0x000fe20000000000 */
[----:B------:R-:W-:-:S12]  /*5870*/  ENDCOLLECTIVE ;  /* 0x000000000000791b */ /* 0x000fd80003800000 */
.L_x_183:
[----:B------:R-:W-:Y:S05]  /*5880*/  BRA `(.L_x_184) ;  /* 0xffffffe0006c7947 */ /* 0x000fea000383ffff */
.L_x_185:
        /* <DEDUP_REMOVED lines=15> */
.L_x_195:


//--------------------- .text._ZN3cub18CUB_300001_SM_10006detail4scan20DeviceScanInitKernelINS0_13ScanTileStateIiLb1EEEEEvT_i --------------------------
	.section	.text._ZN3cub18CUB_300001_SM_10006detail4scan20DeviceScanInitKernelINS0_13ScanTileStateIiLb1EEEEEvT_i,"ax",@progbits
	.align	128
        .global         _ZN3cub18CUB_300001_SM_10006detail4scan20DeviceScanInitKernelINS0_13ScanTileStateIiLb1EEEEEvT_i
        .type           _ZN3cub18CUB_300001_SM_10006detail4scan20DeviceScanInitKernelINS0_13ScanTileStateIiLb1EEEEEvT_i,@function
        .size           _ZN3cub18CUB_300001_SM_10006detail4scan20DeviceScanInitKernelINS0_13ScanTileStateIiLb1EEEEEvT_i,(.L_x_196 - _ZN3cub18CUB_300001_SM_10006detail4scan20DeviceScanInitKernelINS0_13ScanTileStateIiLb1EEEEEvT_i)
        .other          _ZN3cub18CUB_300001_SM_10006detail4scan20DeviceScanInitKernelINS0_13ScanTileStateIiLb1EEEEEvT_i,@"STO_CUDA_ENTRY STV_DEFAULT"
_ZN3cub18CUB_300001_SM_10006detail4scan20DeviceScanInitKernelINS0_13ScanTileStateIiLb1EEEEEvT_i:
.text._ZN3cub18CUB_300001_SM_10006detail4scan20DeviceScanInitKernelINS0_13ScanTileStateIiLb1EEEEEvT_i:
[----:B------:R-:W-:Y:S01]  /*0000*/  LDC R1, c[0x0][0x37c] ;  /* 0x0000df00ff017b82 */ /* 0x000fe20000000800 */
[----:B------:R-:W0:Y:S07]  /*0010*/  S2R R0, SR_TID.X ;  /* 0x0000000000007919 */ /* 0x000e2e0000002100 */
[----:B------:R-:W1:Y:S01]  /*0020*/  S2UR UR6, SR_CTAID.X ;  /* 0x00000000000679c3 */ /* 0x000e620000002500 */
[----:B------:R-:W2:Y:S07]  /*0030*/  LDCU UR4, c[0x0][0x388] ;  /* 0x00007100ff0477ac */ /* 0x000eae0008000800 */
[----:B------:R-:W1:Y:S01]  /*0040*/  LDC R5, c[0x0][0x360] ;  /* 0x0000d800ff057b82 */ /* 0x000e620000000800 */
[----:B0-----:R-:W-:Y:S01]  /*0050*/  ISETP.GT.U32.AND P0, PT, R0, 0x1f, PT ;  /* 0x0000001f0000780c */ /* 0x001fe20003f04070 */
[----:B-1----:R-:W-:-:S03]  /*0060*/  IMAD R5, R5, UR6, R0 ;  /* 0x0000000605057c24 */ /* 0x002fc6000f8e0200 */
[----:B------:R-:W-:Y:S02]  /*0070*/  ISETP.NE.OR P0, PT, RZ, UR6, P0 ;  /* 0x00000006ff007c0c */ /* 0x000fe40008705670 */
[----:B--2---:R-:W-:Y:S01]  /*0080*/  ISETP.GE.AND P1, PT, R5, UR4, PT ;  /* 0x0000000405007c0c */ /* 0x004fe2000bf26270 */
[----:B------:R-:W0:-:S12]  /*0090*/  LDCU.64 UR4, c[0x0][0x358] ;  /* 0x00006b00ff0477ac */ /* 0x000e180008000a00 */
[----:B------:R-:W1:Y:S01]  /*00a0*/  @!P1 LDC.64 R2, c[0x0][0x380] ;  /* 0x0000e000ff029b82 */ /* 0x000e620000000a00 */
[----:B------:R-:W-:Y:S01]  /*00b0*/  @!P1 MOV R4, 0x63 ;  /* 0x0000006300049802 */ /* 0x000fe20000000f00 */
[----:B-1----:R-:W-:-:S04]  /*00c0*/  @!P1 IMAD.WIDE R2, R5, 0x8, R2 ;  /* 0x0000000805029825 */ /* 0x002fc800078e0202 */
[----:B------:R-:W-:-:S05]  /*00d0*/  HFMA2 R5, -RZ, RZ, 0, 0 ;  /* 0x00000000ff057431 */ /* 0x000fca00000001ff */
[----:B0-----:R0:W-:Y:S01]  /*00e0*/  @!P1 STG.E.64 desc[UR4][R2.64+0x100], R4 ;  /* 0x0001000402009986 */ /* 0x0011e2000c101b04 */
[----:B------:R-:W-:Y:S05]  /*00f0*/  @P0 EXIT ;  /* 0x000000000000094d */ /* 0x000fea0003800000 */
[----:B0-----:R-:W0:Y:S02]  /*0100*/  LDC.64 R2, c[0x0][0x380] ;  /* 0x0000e000ff027b82 */ /* 0x001e240000000a00 */
[----:B0-----:R-:W-:-:S05]  /*0110*/  IMAD.WIDE.U32 R2, R0, 0x8, R2 ;  /* 0x0000000800027825 */ /* 0x001fca00078e0002 */
[----:B------:R-:W-:Y:S01]  /*0120*/  STG.E.64 desc[UR4][R2.64], RZ ;  /* 0x000000ff02007986 */ /* 0x000fe2000c101b04 */
[----:B------:R-:W-:Y:S05]  /*0130*/  EXIT ;  /* 0x000000000000794d */ /* 0x000fea0003800000 */
.L_x_186:
        /* <DEDUP_REMOVED lines=12> */
.L_x_196:


//--------------------- .text._ZN3cub18CUB_300001_SM_10006detail8for_each13static_kernelINS2_12policy_hub_t12policy_500_tEmN6thrust24THRUST_300001_SM_1000_NS8cuda_cub20__uninitialized_fill7functorINS7_10device_ptrIiEEiEEEEvT0_T1_ --------------------------
	.section	.text._ZN3cub18CUB_300001_SM_10006detail8for_each13static_kernelINS2_12policy_hub_t12policy_500_tEmN6thrust24THRUST_300001_SM_1000_NS8cuda_cub20__uninitialized_fill7functorINS7_10device_ptrIiEEiEEEEvT0_T1_,"ax",@progbits
	.align	128
        .global         _ZN3cub18CUB_300001_SM_10006detail8for_each13static_kernelINS2_12policy_hub_t12policy_500_tEmN6thrust24THRUST_300001_SM_1000_NS8cuda_cub20__uninitialized_fill7functorINS7_10device_ptrIiEEiEEEEvT0_T1_
        .type           _ZN3cub18CUB_300001_SM_10006detail8for_each13static_kernelINS2_12policy_hub_t12policy_500_tEmN6thrust24THRUST_300001_SM_1000_NS8cuda_cub20__uninitialized_fill7functorINS7_10device_ptrIiEEiEEEEvT0_T1_,@function
        .size           _ZN3cub18CUB_300001_SM_10006detail8for_each13static_kernelINS2_12policy_hub_t12policy_500_tEmN6thrust24THRUST_300001_SM_1000_NS8cuda_cub20__uninitialized_fill7functorINS7_10device_ptrIiEEiEEEEvT0_T1_,(.L_x_197 - _ZN3cub18CUB_300001_SM_10006detail8for_each13static_kernelINS2_12policy_hub_t12policy_500_tEmN6thrust24THRUST_300001_SM_1000_NS8cuda_cub20__uninitialized_fill7functorINS7_10device_ptrIiEEiEEEEvT0_T1_)
        .other          _ZN3cub18CUB_300001_SM_10006detail8for_each13static_kernelINS2_12policy_hub_t12policy_500_tEmN6thrust24THRUST_300001_SM_1000_NS8cuda_cub20__uninitialized_fill7functorINS7_10device_ptrIiEEiEEEEvT0_T1_,@"STO_CUDA_ENTRY STV_DEFAULT"
_ZN3cub18CUB_300001_SM_10006detail8for_each13static_kernelINS2_12policy_hub_t12policy_500_tEmN6thrust24THRUST_300001_SM_1000_NS8cuda_cub20__uninitialized_fill7functorINS7_10device_ptrIiEEiEEEEvT0_T1_:
.text._ZN3cub18CUB_300001_SM_10006detail8for_each13static_kernelINS2_12policy_hub_t12policy_500_tEmN6thrust24THRUST_300001_SM_1000_NS8cuda_cub20__uninitialized_fill7functorINS7_10device_ptrIiEEiEEEEvT0_T1_:
[----:B------:R-:W-:Y:S08]  /*0000*/  LDC R1, c[0x0][0x37c] ;  /* 0x0000df00ff017b82 */ /* 0x000ff00000000800 */
[----:B------:R-:W0:Y:S01]  /*0010*/  S2UR UR4, SR_CTAID.X ;  /* 0x00000000000479c3 */ /* 0x000e220000002500 */
[----:B------:R-:W1:Y:S01]  /*0020*/  LDCU.64 UR6, c[0x0][0x380] ;  /* 0x00007000ff0677ac */ /* 0x000e620008000a00 */
[----:B------:R-:W2:Y:S01]  /*0030*/  LDCU.64 UR8, c[0x0][0x358] ;  /* 0x00006b00ff0877ac */ /* 0x000ea20008000a00 */
[----:B0-----:R-:W-:-:S04]  /*0040*/  UIMAD.WIDE.U32 UR4, UR4, 0x200, URZ ;  /* 0x00000200040478a5 */ /* 0x001fc8000f8e00ff */
[----:B-1----:R-:W-:-:S04]  /*0050*/  UIADD3 UR6, UP0, UPT, -UR4, UR6, URZ ;  /* 0x0000000604067290 */ /* 0x002fc8000ff1e1ff */
[----:B------:R-:W-:Y:S02]  /*0060*/  UIADD3.X UR7, UPT, UPT, ~UR5, UR7, URZ, UP0, !UPT ;  /* 0x0000000705077290 */ /* 0x000fe400087fe5ff */
[----:B------:R-:W-:-:S04]  /*0070*/  UISETP.GE.U32.AND UP0, UPT, UR6, 0x200, UPT ;  /* 0x000002000600788c */ /* 0x000fc8000bf06070 */
[----:B------:R-:W-:-:S09]  /*0080*/  UISETP.GE.U32.AND.EX UP0, UPT, UR7, URZ, UPT, UP0 ;  /* 0x000000ff0700728c */ /* 0x000fd2000bf06100 */
[----:B--2---:R-:W-:Y:S05]  /*0090*/  BRA.U !UP0, `(.L_x_187) ;  /* 0x0000000108287547 */ /* 0x004fea000b800000 */
[----:B------:R-:W0:Y:S01]  /*00a0*/  S2R R0, SR_TID.X ;  /* 0x0000000000007919 */ /* 0x000e220000002100 */
[----:B------:R-:W1:Y:S01]  /*00b0*/  LDCU.64 UR6, c[0x0][0x388] ;  /* 0x00007100ff0677ac */ /* 0x000e620008000a00 */
[----:B------:R-:W2:Y:S01]  /*00c0*/  LDC R5, c[0x0][0x390] ;  /* 0x0000e400ff057b82 */ /* 0x000ea20000000800 */
[----:B0-----:R-:W-:-:S05]  /*00d0*/  IADD3 R0, P0, PT, R0, UR4, RZ ;  /* 0x0000000400007c10 */ /* 0x001fca000ff1e0ff */
[----:B------:R-:W-:Y:S01]  /*00e0*/  IMAD.X R3, RZ, RZ, UR5, P0 ;  /* 0x00000005ff037e24 */ /* 0x000fe200080e06ff */
[----:B-1----:R-:W-:-:S04]  /*00f0*/  LEA R2, P0, R0, UR6, 0x2 ;  /* 0x0000000600027c11 */ /* 0x002fc8000f8010ff */
[----:B------:R-:W-:-:S05]  /*0100*/  LEA.HI.X R3, R0, UR7, R3, 0x2, P0 ;  /* 0x0000000700037c11 */ /* 0x000fca00080f1403 */
[----:B--2---:R-:W-:Y:S04]  /*0110*/  STG.E desc[UR8][R2.64], R5 ;  /* 0x0000000502007986 */ /* 0x004fe8000c101908 */
[----:B------:R-:W-:Y:S01]  /*0120*/  STG.E desc[UR8][R2.64+0x400], R5 ;  /* 0x0004000502007986 */ /* 0x000fe2000c101908 */
[----:B------:R-:W-:Y:S05]  /*0130*/  EXIT ;  /* 0x000000000000794d */ /* 0x000fea0003800000 */
.L_x_187:
[----:B------:R-:W0:Y:S01]  /*0140*/  S2R R0, SR_TID.X ;  /* 0x0000000000007919 */ /* 0x000e220000002100 */
[----:B------:R-:W-:Y:S01]  /*0150*/  IMAD.U32 R2, RZ, RZ, UR7 ;  /* 0x00000007ff027e24 */ /* 0x000fe2000f8e00ff */
[----:B------:R-:W1:Y:S01]  /*0160*/  LDCU.64 UR10, c[0x0][0x388] ;  /* 0x00007100ff0a77ac */ /* 0x000e620008000a00 */
[----:B------:R-:W-:Y:S01]  /*0170*/  IMAD.U32 R4, RZ, RZ, UR7 ;  /* 0x00000007ff047e24 */ /* 0x000fe2000f8e00ff */
[----:B0-----:R-:W-:-:S04]  /*0180*/  ISETP.LT.U32.AND P0, PT, R0, UR6, PT ;  /* 0x0000000600007c0c */ /* 0x001fc8000bf01070 */
[----:B------:R-:W-:Y:S01]  /*0190*/  ISETP.GT.U32.AND.EX P0, PT, R2, RZ, PT, P0 ;  /* 0x000000ff0200720c */ /* 0x000fe20003f04100 */
[C---:B------:R-:W-:Y:S01]  /*01a0*/  VIADD R2, R0.reuse, 0x100 ;  /* 0x0000010000027836 */ /* 0x040fe20000000000 */
[----:B------:R-:W-:-:S04]  /*01b0*/  IADD3 R0, P2, PT, R0, UR4, RZ ;  /* 0x0000000400007c10 */ /* 0x000fc8000ff5e0ff */
[----:B------:R-:W-:Y:S01]  /*01c0*/  ISETP.LT.U32.AND P1, PT, R2, UR6, PT ;  /* 0x0000000602007c0c */ /* 0x000fe2000bf21070 */
[----:B------:R-:W-:Y:S01]  /*01d0*/  IMAD.X R3, RZ, RZ, UR5, P2 ;  /* 0x00000005ff037e24 */ /* 0x000fe200090e06ff */
[----:B-1----:R-:W-:Y:S02]  /*01e0*/  LEA R2, P2, R0, UR10, 0x2 ;  /* 0x0000000a00027c11 */ /* 0x002fe4000f8410ff */
[----:B------:R-:W-:Y:S02]  /*01f0*/  ISETP.GT.U32.AND.EX P1, PT, R4, RZ, PT, P1 ;  /* 0x000000ff0400720c */ /* 0x000fe40003f24110 */
[----:B------:R-:W-:Y:S01]  /*0200*/  LEA.HI.X R3, R0, UR11, R3, 0x2, P2 ;  /* 0x0000000b00037c11 */ /* 0x000fe200090f1403 */
[----:B------:R-:W0:Y:S04]  /*0210*/  @P0 LDC R5, c[0x0][0x390] ;  /* 0x0000e400ff050b82 */ /* 0x000e280000000800 */
[----:B0-----:R0:W-:Y:S06]  /*0220*/  @P0 STG.E desc[UR8][R2.64], R5 ;  /* 0x0000000502000986 */ /* 0x0011ec000c101908 */
[----:B------:R-:W-:Y:S05]  /*0230*/  @!P1 EXIT ;  /* 0x000000000000994d */ /* 0x000fea0003800000 */
[----:B0-----:R-:W0:Y:S02]  /*0240*/  LDC R5, c[0x0][0x390] ;  /* 0x0000e400ff057b82 */ /* 0x001e240000000800 */
[----:B0-----:R-:W-:Y:S01]  /*0250*/  STG.E desc[UR8][R2.64+0x400], R5 ;  /* 0x0004000502007986 */ /* 0x001fe2000c101908 */
[----:B------:R-:W-:Y:S05]  /*0260*/  EXIT ;  /* 0x000000000000794d */ /* 0x000fea0003800000 */
.L_x_188:
        /* <DEDUP_REMOVED lines=9> */
.L_x_197:


//--------------------- .text._ZN3cub18CUB_300001_SM_10006detail11EmptyKernelIvEEvv --------------------------
	.section	.text._ZN3cub18CUB_300001_SM_10006detail11EmptyKernelIvEEvv,"ax",@progbits
	.align	128
        .global         _ZN3cub18CUB_300001_SM_10006detail11EmptyKernelIvEEvv
        .type           _ZN3cub18CUB_300001_SM_10006detail11EmptyKernelIvEEvv,@function
        .size           _ZN3cub18CUB_300001_SM_10006detail11EmptyKernelIvEEvv,(.L_x_198 - _ZN3cub18CUB_300001_SM_10006detail11EmptyKernelIvEEvv)
        .other          _ZN3cub18CUB_300001_SM_10006detail11EmptyKernelIvEEvv,@"STO_CUDA_ENTRY STV_DEFAULT"
_ZN3cub18CUB_300001_SM_10006detail11EmptyKernelIvEEvv:
.text._ZN3cub18CUB_300001_SM_10006detail11EmptyKernelIvEEvv:
[----:B------:R-:W-:Y:S01]  /*0000*/  LDC R1, c[0x0][0x37c] ;  /* 0x0000df00ff017b82 */ /* 0x000fe20000000800 */
[----:B------:R-:W-:Y:S05]  /*0010*/  EXIT ;  /* 0x000000000000794d */ /* 0x000fea0003800000 */
.L_x_189:
        /* <DEDUP_REMOVED lines=14> */
.L_x_198:


//--------------------- .text._Z18addBlockSumsKernelPiS_i --------------------------
	.section	.text._Z18addBlockSumsKernelPiS_i,"ax",@progbits
	.align	128
        .global         _Z18addBlockSumsKernelPiS_i
        .type           _Z18addBlockSumsKernelPiS_i,@function
        .size           _Z18addBlockSumsKernelPiS_i,(.L_x_199 - _Z18addBlockSumsKernelPiS_i)
        .other          _Z18addBlockSumsKernelPiS_i,@"STO_CUDA_ENTRY STV_DEFAULT"
_Z18addBlockSumsKernelPiS_i:
.text._Z18addBlockSumsKernelPiS_i:
[----:B------:R-:W-:Y:S01]  /*0000*/  LDC R1, c[0x0][0x37c] ;  /* 0x0000df00ff017b82 */ /* 0x000fe20000000800 */
[----:B------:R-:W0:Y:S01]  /*0010*/  S2R R7, SR_TID.X ;  /* 0x0000000000077919 */ /* 0x000e220000002100 */
[----:B------:R-:W0:Y:S01]  /*0020*/  LDCU UR4, c[0x0][0x360] ;  /* 0x00006c00ff0477ac */ /* 0x000e220008000800 */
[----:B------:R-:W0:Y:S01]  /*0030*/  S2R R0, SR_CTAID.X ;  /* 0x0000000000007919 */ /* 0x000e220000002500 */
[----:B------:R-:W1:Y:S01]  /*0040*/  LDCU UR5, c[0x0][0x390] ;  /* 0x00007200ff0577ac */ /* 0x000e620008000800 */
[----:B0-----:R-:W-:-:S05]  /*0050*/  IMAD R7, R0, UR4, R7 ;  /* 0x0000000400077c24 */ /* 0x001fca000f8e0207 */
[----:B-1----:R-:W-:-:S04]  /*0060*/  ISETP.GE.AND P0, PT, R7, UR5, PT ;  /* 0x0000000507007c0c */ /* 0x002fc8000bf06270 */
[----:B------:R-:W-:-:S13]  /*0070*/  ISETP.EQ.OR P0, PT, R0, RZ, P0 ;  /* 0x000000ff0000720c */ /* 0x000fda0000702670 */
[----:B------:R-:W-:Y:S05]  /*0080*/  @P0 EXIT ;  /* 0x000000000000094d */ /* 0x000fea0003800000 */
[----:B------:R-:W0:Y:S01]  /*0090*/  LDC.64 R2, c[0x0][0x388] ;  /* 0x0000e200ff027b82 */ /* 0x000e220000000a00 */
[----:B------:R-:W1:Y:S01]  /*00a0*/  LDCU.64 UR4, c[0x0][0x358] ;  /* 0x00006b00ff0477ac */ /* 0x000e620008000a00 */
[----:B------:R-:W-:-:S06]  /*00b0*/  IADD3 R9, PT, PT, R0, -0x1, RZ ;  /* 0xffffffff00097810 */ /* 0x000fcc0007ffe0ff */
[----:B------:R-:W2:Y:S01]  /*00c0*/  LDC.64 R4, c[0x0][0x380] ;  /* 0x0000e000ff047b82 */ /* 0x000ea20000000a00 */
[----:B0-----:R-:W-:-:S06]  /*00d0*/  IMAD.WIDE.U32 R2, R9, 0x4, R2 ;  /* 0x0000000409027825 */ /* 0x001fcc00078e0002 */
[----:B-1----:R-:W3:Y:S01]  /*00e0*/  LDG.E R2, desc[UR4][R2.64] ;  /* 0x0000000402027981 */ /* 0x002ee2000c1e1900 */
[----:B--2---:R-:W-:-:S05]  /*00f0*/  IMAD.WIDE R4, R7, 0x4, R4 ;  /* 0x0000000407047825 */ /* 0x004fca00078e0204 */
[----:B------:R-:W3:Y:S02]  /*0100*/  LDG.E R7, desc[UR4][R4.64] ;  /* 0x0000000404077981 */ /* 0x000ee4000c1e1900 */
[----:B---3--:R-:W-:-:S05]  /*0110*/  IADD3 R7, PT, PT, R2, R7, RZ ;  /* 0x0000000702077210 */ /* 0x008fca0007ffe0ff */
[----:B------:R-:W-:Y:S01]  /*0120*/  STG.E desc[UR4][R4.64], R7 ;  /* 0x0000000704007986 */ /* 0x000fe2000c101904 */
[----:B------:R-:W-:Y:S05]  /*0130*/  EXIT ;  /* 0x000000000000794d */ /* 0x000fea0003800000 */
.L_x_190:
        /* <DEDUP_REMOVED lines=12> */
.L_x_199:


//--------------------- .text._Z20blockPrefixSumKernelPiS_S_i --------------------------
	.section	.text._Z20blockPrefixSumKernelPiS_S_i,"ax",@progbits
	.align	128
        .global         _Z20blockPrefixSumKernelPiS_S_i
        .type           _Z20blockPrefixSumKernelPiS_S_i,@function
        .size           _Z20blockPrefixSumKernelPiS_S_i,(.L_x_200 - _Z20blockPrefixSumKernelPiS_S_i)
        .other          _Z20blockPrefixSumKernelPiS_S_i,@"STO_CUDA_ENTRY STV_DEFAULT"
_Z20blockPrefixSumKernelPiS_S_i:
.text._Z20blockPrefixSumKernelPiS_S_i:
[----:B------:R-:W-:Y:S01]  /*0000*/  LDC R1, c[0x0][0x37c] ;  /* 0x0000df00ff017b82 */ /* 0x000fe20000000800 */
[----:B------:R-:W0:Y:S01]  /*0010*/  S2R R4, SR_TID.X ;  /* 0x0000000000047919 */ /* 0x000e220000002100 */
[----:B------:R-:W0:Y:S01]  /*0020*/  LDCU UR6, c[0x0][0x360] ;  /* 0x00006c00ff0677ac */ /* 0x000e220008000800 */
[----:B------:R-:W-:Y:S01]  /*0030*/  IMAD.MOV.U32 R0, RZ, RZ, RZ ;  /* 0x000000ffff007224 */ /* 0x000fe200078e00ff */
[----:B------:R-:W0:Y:S01]  /*0040*/  S2R R11, SR_CTAID.X ;  /* 0x00000000000b7919 */ /* 0x000e220000002500 */
[----:B------:R-:W1:Y:S01]  /*0050*/  LDCU UR4, c[0x0][0x398] ;  /* 0x00007300ff0477ac */ /* 0x000e620008000800 */
[----:B------:R-:W2:Y:S01]  /*0060*/  LDCU.64 UR8, c[0x0][0x358] ;  /* 0x00006b00ff0877ac */ /* 0x000ea20008000a00 */
[----:B0-----:R-:W-:-:S05]  /*0070*/  IMAD R5, R11, UR6, R4 ;  /* 0x000000060b057c24 */ /* 0x001fca000f8e0204 */
[----:B-1----:R-:W-:-:S13]  /*0080*/  ISETP.GE.AND P0, PT, R5, UR4, PT ;  /* 0x0000000405007c0c */ /* 0x002fda000bf06270 */
[----:B------:R-:W0:Y:S02]  /*0090*/  @!P0 LDC.64 R2, c[0x0][0x380] ;  /* 0x0000e000ff028b82 */ /* 0x000e240000000a00 */
[----:B0-----:R-:W-:-:S05]  /*00a0*/  @!P0 IMAD.WIDE R2, R5, 0x4, R2 ;  /* 0x0000000405028825 */ /* 0x001fca00078e0202 */
[----:B--2---:R-:W2:Y:S01]  /*00b0*/  @!P0 LDG.E R0, desc[UR8][R2.64] ;  /* 0x0000000802008981 */ /* 0x004ea2000c1e1900 */
[----:B------:R-:W0:Y:S01]  /*00c0*/  S2UR UR5, SR_CgaCtaId ;  /* 0x00000000000579c3 */ /* 0x000e220000008800 */
[----:B------:R-:W-:Y:S01]  /*00d0*/  UMOV UR4, 0x400 ;  /* 0x0000040000047882 */ /* 0x000fe20000000000 */
[----:B------:R-:W-:Y:S02]  /*00e0*/  UISETP.GE.U32.AND UP0, UPT, UR6, 0x2, UPT ;  /* 0x000000020600788c */ /* 0x000fe4000bf06070 */
[----:B0-----:R-:W-:-:S06]  /*00f0*/  ULEA UR4, UR5, UR4, 0x18 ;  /* 0x0000000405047291 */ /* 0x001fcc000f8ec0ff */
[----:B------:R-:W-:-:S05]  /*0100*/  LEA R7, R4, UR4, 0x2 ;  /* 0x0000000404077c11 */ /* 0x000fca000f8e10ff */
[----:B--2---:R0:W-:Y:S01]  /*0110*/  STS [R7], R0 ;  /* 0x0000000007007388 */ /* 0x0041e20000000800 */
[----:B------:R-:W-:Y:S06]  /*0120*/  BAR.SYNC.DEFER_BLOCKING 0x0 ;  /* 0x0000000000007b1d */ /* 0x000fec0000010000 */
[----:B------:R-:W-:Y:S05]  /*0130*/  BRA.U !UP0, `(.L_x_191) ;  /* 0x0000000108387547 */ /* 0x000fea000b800000 */
[----:B------:R-:W-:-:S05]  /*0140*/  UMOV UR5, 0x1 ;  /* 0x0000000100057882 */ /* 0x000fca0000000000 */
.L_x_192:
[----:B------:R-:W-:Y:S01]  /*0150*/  ISETP.GE.U32.AND P0, PT, R4, UR5, PT ;  /* 0x0000000504007c0c */ /* 0x000fe2000bf06070 */
[----:B01----:R-:W-:-:S12]  /*0160*/  HFMA2 R0, -RZ, RZ, 0, 0 ;  /* 0x00000000ff007431 */ /* 0x003fd800000001ff */
[----:B------:R-:W-:Y:S01]  /*0170*/  @P0 VIADD R2, R4, -UR5 ;  /* 0x8000000504020c36 */ /* 0x000fe20008000000 */
[----:B------:R-:W-:-:S04]  /*0180*/  USHF.L.U32 UR5, UR5, 0x1, URZ ;  /* 0x0000000105057899 */ /* 0x000fc800080006ff */
[----:B------:R-:W-:Y:S01]  /*0190*/  @P0 LEA R2, R2, UR4, 0x2 ;  /* 0x0000000402020c11 */ /* 0x000fe2000f8e10ff */
[----:B------:R-:W-:-:S04]  /*01a0*/  UISETP.GE.U32.AND UP0, UPT, UR5, UR6, UPT ;  /* 0x000000060500728c */ /* 0x000fc8000bf06070 */
[----:B------:R-:W-:Y:S01]  /*01b0*/  @P0 LDS R0, [R2] ;  /* 0x0000000002000984 */ /* 0x000fe20000000800 */
[----:B------:R-:W-:Y:S06]  /*01c0*/  BAR.SYNC.DEFER_BLOCKING 0x0 ;  /* 0x0000000000007b1d */ /* 0x000fec0000010000 */
[----:B------:R-:W0:Y:S02]  /*01d0*/  LDS R3, [R7] ;  /* 0x0000000007037984 */ /* 0x000e240000000800 */
[----:B0-----:R-:W-:-:S05]  /*01e0*/  IMAD.IADD R0, R3, 0x1, R0 ;  /* 0x0000000103007824 */ /* 0x001fca00078e0200 */
[----:B------:R1:W-:Y:S01]  /*01f0*/  STS [R7], R0 ;  /* 0x0000000007007388 */ /* 0x0003e20000000800 */
[----:B------:R-:W-:Y:S06]  /*0200*/  BAR.SYNC.DEFER_BLOCKING 0x0 ;  /* 0x0000000000007b1d */ /* 0x000fec0000010000 */
[----:B------:R-:W-:Y:S05]  /*0210*/  BRA.U !UP0, `(.L_x_192) ;  /* 0xfffffffd08cc7547 */ /* 0x000fea000b83ffff */
.L_x_191:
[----:B------:R-:W2:Y:S02]  /*0220*/  LDCU UR4, c[0x0][0x398] ;  /* 0x00007300ff0477ac */ /* 0x000ea40008000800 */
[----:B--2---:R-:W-:Y:S01]  /*0230*/  ISETP.GE.AND P1, PT, R5, UR4, PT ;  /* 0x0000000405007c0c */ /* 0x004fe2000bf26270 */
[----:B------:R-:W-:-:S06]  /*0240*/  UIADD3 UR4, UPT, UPT, UR6, -0x1, URZ ;  /* 0xffffffff06047890 */ /* 0x000fcc000fffe0ff */
[----:B------:R-:W-:-:S06]  /*0250*/  ISETP.NE.AND P0, PT, R4, UR4, PT ;  /* 0x0000000404007c0c */ /* 0x000fcc000bf05270 */
[----:B------:R-:W2:Y:S01]  /*0260*/  @!P1 LDS R9, [R7] ;  /* 0x0000000007099984 */ /* 0x000ea20000000800 */
[----:B------:R-:W3:Y:S02]  /*0270*/  @!P1 LDC.64 R2, c[0x0][0x388] ;  /* 0x0000e200ff029b82 */ /* 0x000ee40000000a00 */
[----:B---3--:R-:W-:-:S05]  /*0280*/  @!P1 IMAD.WIDE R2, R5, 0x4, R2 ;  /* 0x0000000405029825 */ /* 0x008fca00078e0202 */
[----:B--2---:R2:W-:Y:S01]  /*0290*/  @!P1 STG.E desc[UR8][R2.64], R9 ;  /* 0x0000000902009986 */ /* 0x0045e2000c101908 */
[----:B------:R-:W-:Y:S05]  /*02a0*/  @P0 EXIT ;  /* 0x000000000000094d */ /* 0x000fea0003800000 */
[----:B01----:R-:W0:Y:S01]  /*02b0*/  LDS R7, [R7] ;  /* 0x0000000007077984 */ /* 0x003e220000000800 */
[----:B--2---:R-:W1:Y:S02]  /*02c0*/  LDC.64 R2, c[0x0][0x390] ;  /* 0x0000e400ff027b82 */ /* 0x004e640000000a00 */
[----:B-1----:R-:W-:-:S05]  /*02d0*/  IMAD.WIDE.U32 R2, R11, 0x4, R2 ;  /* 0x000000040b027825 */ /* 0x002fca00078e0002 */
[----:B0-----:R-:W-:Y:S01]  /*02e0*/  STG.E desc[UR8][R2.64], R7 ;  /* 0x0000000702007986 */ /* 0x001fe2000c101908 */
[----:B------:R-:W-:Y:S05]  /*02f0*/  EXIT ;  /* 0x000000000000794d */ /* 0x000fea0003800000 */
.L_x_193:
        /* <DEDUP_REMOVED lines=16> */
.L_x_200:


//--------------------- .nv.shared._ZN3cub18CUB_300001_SM_10006detail4scan16DeviceScanKernelINS2_10policy_hubIiiimN4cuda3std3__44plusIvEEE10Policy1000EN6thrust24THRUST_300001_SM_1000_NS6detail15normal_iteratorINSD_10device_ptrIiEEEESI_NS0_13ScanTileStateIiLb1EEES9_NS0_8NullTypeEmiLb0ESL_EEvT0_T1_T2_iT3_T4_T5_ --------------------------
	.section	.nv.shared._ZN3cub18CUB_300001_SM_10006detail4scan16DeviceScanKernelINS2_10policy_hubIiiimN4cuda3std3__44plusIvEEE10Policy1000EN6thrust24THRUST_300001_SM_1000_NS6detail15normal_iteratorINSD_10device_ptrIiEEEESI_NS0_13ScanTileStateIiLb1EEES9_NS0_8NullTypeEmiLb0ESL_EEvT0_T1_T2_iT3_T4_T5_,"aw",@nobits
	.sectionflags	@""
	.align	16
.nv.shared._ZN3cub18CUB_300001_SM_10006detail4scan16DeviceScanKernelINS2_10policy_hubIiiimN4cuda3std3__44plusIvEEE10Policy1000EN6thrust24THRUST_300001_SM_1000_NS6detail15normal_iteratorINSD_10device_ptrIiEEEESI_NS0_13ScanTileStateIiLb1EEES9_NS0_8NullTypeEmiLb0ESL_EEvT0_T1_T2_iT3_T4_T5_:
	.zero		32656


//--------------------- .nv.shared.reserved.0     --------------------------
	.section	.nv.shared.reserved.0,"aw",@nobits
	.weak		__nv_reservedSMEM_offset_0_alias
	.size		__nv_reservedSMEM_offset_0_alias, 0, 64
	.other		__nv_reservedSMEM_offset_0_alias,@"STO_CUDA_RESERVED_SHARED STV_DEFAULT"
__nv_reservedSMEM_offset_0_alias:
	.zero		0
	.zero		64


//--------------------- .nv.global                --------------------------
	.section	.nv.global,"aw",@nobits
.nv.global:
	.type		_ZN34_INTERNAL_78782a78_4_k_cu_112bc2686thrust24THRUST_300001_SM_1000_NS3seqE,@object
	.size		_ZN34_INTERNAL_78782a78_4_k_cu_112bc2686thrust24THRUST_300001_SM_1000_NS3seqE,(_ZN34_INTERNAL_78782a78_4_k_cu_112bc2684cuda3std3__48in_placeE - _ZN34_INTERNAL_78782a78_4_k_cu_112bc2686thrust24THRUST_300001_SM_1000_NS3seqE)
_ZN34_INTERNAL_78782a78_4_k_cu_112bc2686thrust24THRUST_300001_SM_1000_NS3seqE:
	.zero		1
	.type		_ZN34_INTERNAL_78782a78_4_k_cu_112bc2684cuda3std3__48in_placeE,@object
	.size		_ZN34_INTERNAL_78782a78_4_k_cu_112bc2684cuda3std3__48in_placeE,(_ZN34_INTERNAL_78782a78_4_k_cu_112bc2684cuda3std6ranges3__45__cpo4sizeE - _ZN34_INTERNAL_78782a78_4_k_cu_112bc2684cuda3std3__48in_placeE)
_ZN34_INTERNAL_78782a78_4_k_cu_112bc2684cuda3std3__48in_placeE:
	.zero		1
	.type		_ZN34_INTERNAL_78782a78_4_k_cu_112bc2684cuda3std6ranges3__45__cpo4sizeE,@object
	.size		_ZN34_INTERNAL_78782a78_4_k_cu_112bc2684cuda3std6ranges3__45__cpo4sizeE,(_ZN34_INTERNAL_78782a78_4_k_cu_112bc2686thrust24THRUST_300001_SM_1000_NS12placeholders2_3E - _ZN34_INTERNAL_78782a78_4_k_cu_112bc2684cuda3std6ranges3__45__cpo4sizeE)
_ZN34_INTERNAL_78782a78_4_k_cu_112bc2684cuda3std6ranges3__45__cpo4sizeE:
	.zero		1
	.type		_ZN34_INTERNAL_78782a78_4_k_cu_112bc2686thrust24THRUST_300001_SM_1000_NS12placeholders2_3E,@object
	.size		_ZN34_INTERNAL_78782a78_4_k_cu_112bc2686thrust24THRUST_300001_SM_1000_NS12placeholders2_3E,(_ZN34_INTERNAL_78782a78_4_k_cu_112bc2684cuda3std3__45__cpo6cbeginE - _ZN34_INTERNAL_78782a78_4_k_cu_112bc2686thrust24THRUST_300001_SM_1000_NS12placeholders2_3E)
_ZN34_INTERNAL_78782a78_4_k_cu_112bc2686thrust24THRUST_300001_SM_1000_NS12placeholders2_3E:
	.zero		1
	.type		_ZN34_INTERNAL_78782a78_4_k_cu_112bc2684cuda3std3__45__cpo6cbeginE,@object
	.size		_ZN34_INTERNAL_78782a78_4_k_cu_112bc2684cuda3std3__45__cpo6cbeginE,(_ZN34_INTERNAL_78782a78_4_k_cu_112bc2684cuda3std6ranges3__45__cpo6cbeginE - _ZN34_INTERNAL_78782a78_4_k_cu_112bc2684cuda3std3__45__cpo6cbeginE)
_ZN34_INTERNAL_78782a78_4_k_cu_112bc2684cuda3std3__45__cpo6cbeginE:
	.zero		1
	.type		_ZN34_INTERNAL_78782a78_4_k_cu_112bc2684cuda3std6ranges3__45__cpo6cbeginE,@object
	.size		_ZN34_INTERNAL_78782a78_4_k_cu_112bc2684cuda3std6ranges3__45__cpo6cbeginE,(_ZN34_INTERNAL_78782a78_4_k_cu_112bc2686thrust24THRUST_300001_SM_1000_NS12placeholders2_7E - _ZN34_INTERNAL_78782a78_4_k_cu_112bc2684cuda3std6ranges3__45__cpo6cbeginE)
_ZN34_INTERNAL_78782a78_4_k_cu_112bc2684cuda3std6ranges3__45__cpo6cbeginE:
	.zero		1
	.type		_ZN34_INTERNAL_78782a78_4_k_cu_112bc2686thrust24THRUST_300001_SM_1000_NS12placeholders2_7E,@object
	.size		_ZN34_INTERNAL_78782a78_4_k_cu_112bc2686thrust24THRUST_300001_SM_1000_NS12placeholders2_7E,(_ZN34_INTERNAL_78782a78_4_k_cu_112bc2684cuda3std3__45__cpo7crbeginE - _ZN34_INTERNAL_78782a78_4_k_cu_112bc2686thrust24THRUST_300001_SM_1000_NS12placeholders2_7E)
_ZN34_INTERNAL_78782a78_4_k_cu_112bc2686thrust24THRUST_300001_SM_1000_NS12placeholders2_7E:
	.zero		1
	.type		_ZN34_INTERNAL_78782a78_4_k_cu_112bc2684cuda3std3__45__cpo7crbeginE,@object
	.size		_ZN34_INTERNAL_78782a78_4_k_cu_112bc2684cuda3std3__45__cpo7crbeginE,(_ZN34_INTERNAL_78782a78_4_k_cu_112bc2684cuda3std6ranges3__45__cpo4nextE - _ZN34_INTERNAL_78782a78_4_k_cu_112bc2684cuda3std3__45__cpo7crbeginE)
_ZN34_INTERNAL_78782a78_4_k_cu_112bc2684cuda3std3__45__cpo7crbeginE:
	.zero		1
	.type		_ZN34_INTERNAL_78782a78_4_k_cu_112bc2684cuda3std6ranges3__45__cpo4nextE,@object
	.size		_ZN34_INTERNAL_78782a78_4_k_cu_112bc2684cuda3std6ranges3__45__cpo4nextE,(_ZN34_INTERNAL_78782a78_4_k_cu_112bc2684cuda3std6ranges3__45__cpo4swapE - _ZN34_INTERNAL_78782a78_4_k_cu_112bc2684cuda3std6ranges3__45__cpo4nextE)
_ZN34_INTERNAL_78782a78_4_k_cu_112bc2684cuda3std6ranges3__45__cpo4nextE:
	.zero		1
	.type		_ZN34_INTERNAL_78782a78_4_k_cu_112bc2684cuda3std6ranges3__45__cpo4swapE,@object
	.size		_ZN34_INTERNAL_78782a78_4_k_cu_112bc2684cuda3std6ranges3__45__cpo4swapE,(_ZN34_INTERNAL_78782a78_4_k_cu_112bc2686thrust24THRUST_300001_SM_1000_NS8cuda_cub10par_nosyncE - _ZN34_INTERNAL_78782a78_4_k_cu_112bc2684cuda3std6ranges3__45__cpo4swapE)
_ZN34_INTERNAL_78782a78_4_k_cu_112bc2684cuda3std6ranges3__45__cpo4swapE:
	.zero		1
	.type		_ZN34_INTERNAL_78782a78_4_k_cu_112bc2686thrust24THRUST_300001_SM_1000_NS8cuda_cub10par_nosyncE,@object
	.size		_ZN34_INTERNAL_78782a78_4_k_cu_112bc2686thrust24THRUST_300001_SM_1000_NS8cuda_cub10par_nosyncE,(_ZN34_INTERNAL_78782a78_4_k_cu_112bc2686thrust24THRUST_300001_SM_1000_NS12placeholders2_9E - _ZN34_INTERNAL_78782a78_4_k_cu_112bc2686thrust24THRUST_300001_SM_1000_NS8cuda_cub10par_nosyncE)
_ZN34_INTERNAL_78782a78_4_k_cu_112bc2686thrust24THRUST_300001_SM_1000_NS8cuda_cub10par_nosyncE:
	.zero		1
	.type		_ZN34_INTERNAL_78782a78_4_k_cu_112bc2686thrust24THRUST_300001_SM_1000_NS12placeholders2_9E,@object
	.size		_ZN34_INTERNAL_78782a78_4_k_cu_112bc2686thrust24THRUST_300001_SM_1000_NS12placeholders2_9E,(_ZN34_INTERNAL_78782a78_4_k_cu_112bc2684cuda3std3__436_GLOBAL__N__78782a78_4_k_cu_112bc2686ignoreE - _ZN34_INTERNAL_78782a78_4_k_cu_112bc2686thrust24THRUST_300001_SM_1000_NS12placeholders2_9E)
_ZN34_INTERNAL_78782a78_4_k_cu_112bc2686thrust24THRUST_300001_SM_1000_NS12placeholders2_9E:
	.zero		1
	.type		_ZN34_INTERNAL_78782a78_4_k_cu_112bc2684cuda3std3__436_GLOBAL__N__78782a78_4_k_cu_112bc2686ignoreE,@object
	.size		_ZN34_INTERNAL_78782a78_4_k_cu_112bc2684cuda3std3__436_GLOBAL__N__78782a78_4_k_cu_112bc2686ignoreE,(_ZN34_INTERNAL_78782a78_4_k_cu_112bc2684cuda3std6ranges3__45__cpo4dataE - _ZN34_INTERNAL_78782a78_4_k_cu_112bc2684cuda3std3__436_GLOBAL__N__78782a78_4_k_cu_112bc2686ignoreE)
_ZN34_INTERNAL_78782a78_4_k_cu_112bc2684cuda3std3__436_GLOBAL__N__78782a78_4_k_cu_112bc2686ignoreE:
	.zero		1
	.type		_ZN34_INTERNAL_78782a78_4_k_cu_112bc2684cuda3std6ranges3__45__cpo4dataE,@object
	.size		_ZN34_INTERNAL_78782a78_4_k_cu_112bc2684cuda3std6ranges3__45__cpo4dataE,(_ZN34_INTERNAL_78782a78_4_k_cu_112bc2686thrust24THRUST_300001_SM_1000_NS12placeholders2_1E - _ZN34_INTERNAL_78782a78_4_k_cu_112bc2684cuda3std6ranges3__45__cpo4dataE)
_ZN34_INTERNAL_78782a78_4_k_cu_112bc2684cuda3std6ranges3__45__cpo4dataE:
	.zero		1
	.type		_ZN34_INTERNAL_78782a78_4_k_cu_112bc2686thrust24THRUST_300001_SM_1000_NS12placeholders2_1E,@object
	.size		_ZN34_INTERNAL_78782a78_4_k_cu_112bc2686thrust24THRUST_300001_SM_1000_NS12placeholders2_1E,(_ZN34_INTERNAL_78782a78_4_k_cu_112bc2684cuda3std3__45__cpo5beginE - _ZN34_INTERNAL_78782a78_4_k_cu_112bc2686thrust24THRUST_300001_SM_1000_NS12placeholders2_1E)
_ZN34_INTERNAL_78782a78_4_k_cu_112bc2686thrust24THRUST_300001_SM_1000_NS12placeholders2_1E:
	.zero		1
	.type		_ZN34_INTERNAL_78782a78_4_k_cu_112bc2684cuda3std3__45__cpo5beginE,@object
	.size		_ZN34_INTERNAL_78782a78_4_k_cu_112bc2684cuda3std3__45__cpo5beginE,(_ZN34_INTERNAL_78782a78_4_k_cu_112bc2684cuda3std6ranges3__45__cpo5beginE - _ZN34_INTERNAL_78782a78_4_k_cu_112bc2684cuda3std3__45__cpo5beginE)
_ZN34_INTERNAL_78782a78_4_k_cu_112bc2684cuda3std3__45__cpo5beginE:
	.zero		1
	.type		_ZN34_INTERNAL_78782a78_4_k_cu_112bc2684cuda3std6ranges3__45__cpo5beginE,@object
	.size		_ZN34_INTERNAL_78782a78_4_k_cu_112bc2684cuda3std6ranges3__45__cpo5beginE,(_ZN34_INTERNAL_78782a78_4_k_cu_112bc2686thrust24THRUST_300001_SM_1000_NS12placeholders2_5E - _ZN34_INTERNAL_78782a78_4_k_cu_112bc2684cuda3std6ranges3__45__cpo5beginE)
_ZN34_INTERNAL_78782a78_4_k_cu_112bc2684cuda3std6ranges3__45__cpo5beginE:
	.zero		1
	.type		_ZN34_INTERNAL_78782a78_4_k_cu_112bc2686thrust24THRUST_300001_SM_1000_NS12placeholders2_5E,@object
	.size		_ZN34_INTERNAL_78782a78_4_k_cu_112bc2686thrust24THRUST_300001_SM_1000_NS12placeholders2_5E,(_ZN34_INTERNAL_78782a78_4_k_cu_112bc2684cuda3std3__45__cpo6rbeginE - _ZN34_INTERNAL_78782a78_4_k_cu_112bc2686thrust24THRUST_300001_SM_1000_NS12placeholders2_5E)
_ZN34_INTERNAL_78782a78_4_k_cu_112bc2686thrust24THRUST_300001_SM_1000_NS12placeholders2_5E:
	.zero		1
	.type		_ZN34_INTERNAL_78782a78_4_k_cu_112bc2684cuda3std3__45__cpo6rbeginE,@object
	.size		_ZN34_INTERNAL_78782a78_4_k_cu_112bc2684cuda3std3__45__cpo6rbeginE,(_ZN34_INTERNAL_78782a78_4_k_cu_112bc2684cuda3std6ranges3__45__cpo7advanceE - _ZN34_INTERNAL_78782a78_4_k_cu_112bc2684cuda3std3__45__cpo6rbeginE)
_ZN34_INTERNAL_78782a78_4_k_cu_112bc2684cuda3std3__45__cpo6rbeginE:
	.zero		1
	.type		_ZN34_INTERNAL_78782a78_4_k_cu_112bc2684cuda3std6ranges3__45__cpo7advanceE,@object
	.size		_ZN34_INTERNAL_78782a78_4_k_cu_112bc2684cuda3std6ranges3__45__cpo7advanceE,(_ZN34_INTERNAL_78782a78_4_k_cu_112bc2684cuda3std3__47nulloptE - _ZN34_INTERNAL_78782a78_4_k_cu_112bc2684cuda3std6ranges3__45__cpo7advanceE)
_ZN34_INTERNAL_78782a78_4_k_cu_112bc2684cuda3std6ranges3__45__cpo7advanceE:
	.zero		1
	.type		_ZN34_INTERNAL_78782a78_4_k_cu_112bc2684cuda3std3__47nulloptE,@object
	.size		_ZN34_INTERNAL_78782a78_4_k_cu_112bc2684cuda3std3__47nulloptE,(_ZN34_INTERNAL_78782a78_4_k_cu_112bc2684cuda3std6ranges3__45__cpo8distanceE - _ZN34_INTERNAL_78782a78_4_k_cu_112bc2684cuda3std3__47nulloptE)
_ZN34_INTERNAL_78782a78_4_k_cu_112bc2684cuda3std3__47nulloptE:
	.zero		1
	.type		_ZN34_INTERNAL_78782a78_4_k_cu_112bc2684cuda3std6ranges3__45__cpo8distanceE,@object
	.size		_ZN34_INTERNAL_78782a78_4_k_cu_112bc2684cuda3std6ranges3__45__cpo8distanceE,(_ZN34_INTERNAL_78782a78_4_k_cu_112bc2686thrust24THRUST_300001_SM_1000_NS12placeholders3_10E - _ZN34_INTERNAL_78782a78_4_k_cu_112bc2684cuda3std6ranges3__45__cpo8distanceE)
_ZN34_INTERNAL_78782a78_4_k_cu_112bc2684cuda3std6ranges3__45__cpo8distanceE:
	.zero		1
	.type		_ZN34_INTERNAL_78782a78_4_k_cu_112bc2686thrust24THRUST_300001_SM_1000_NS12placeholders3_10E,@object
	.size		_ZN34_INTERNAL_78782a78_4_k_cu_112bc2686thrust24THRUST_300001_SM_1000_NS12placeholders3_10E,(_ZN34_INTERNAL_78782a78_4_k_cu_112bc2684cuda3std3__419piecewise_constructE - _ZN34_INTERNAL_78782a78_4_k_cu_112bc2686thrust24THRUST_300001_SM_1000_NS12placeholders3_10E)
_ZN34_INTERNAL_78782a78_4_k_cu_112bc2686thrust24THRUST_300001_SM_1000_NS12placeholders3_10E:
	.zero		1
	.type		_ZN34_INTERNAL_78782a78_4_k_cu_112bc2684cuda3std3__419piecewise_constructE,@object
	.size		_ZN34_INTERNAL_78782a78_4_k_cu_112bc2684cuda3std3__419piecewise_constructE,(_ZN34_INTERNAL_78782a78_4_k_cu_112bc2684cuda3std6ranges3__45__cpo5cdataE - _ZN34_INTERNAL_78782a78_4_k_cu_112bc2684cuda3std3__419piecewise_constructE)
_ZN34_INTERNAL_78782a78_4_k_cu_112bc2684cuda3std3__419piecewise_constructE:
	.zero		1
	.type		_ZN34_INTERNAL_78782a78_4_k_cu_112bc2684cuda3std6ranges3__45__cpo5cdataE,@object
	.size		_ZN34_INTERNAL_78782a78_4_k_cu_112bc2684cuda3std6ranges3__45__cpo5cdataE,(_ZN34_INTERNAL_78782a78_4_k_cu_112bc2686thrust24THRUST_300001_SM_1000_NS12placeholders2_2E - _ZN34_INTERNAL_78782a78_4_k_cu_112bc2684cuda3std6ranges3__45__cpo5cdataE)
_ZN34_INTERNAL_78782a78_4_k_cu_112bc2684cuda3std6ranges3__45__cpo5cdataE:
	.zero		1
	.type		_ZN34_INTERNAL_78782a78_4_k_cu_112bc2686thrust24THRUST_300001_SM_1000_NS12placeholders2_2E,@object
	.size		_ZN34_INTERNAL_78782a78_4_k_cu_112bc2686thrust24THRUST_300001_SM_1000_NS12placeholders2_2E,(_ZN34_INTERNAL_78782a78_4_k_cu_112bc2684cuda3std3__45__cpo3endE - _ZN34_INTERNAL_78782a78_4_k_cu_112bc2686thrust24THRUST_300001_SM_1000_NS12placeholders2_2E)
_ZN34_INTERNAL_78782a78_4_k_cu_112bc2686thrust24THRUST_300001_SM_1000_NS12placeholders2_2E:
	.zero		1
	.type		_ZN34_INTERNAL_78782a78_4_k_cu_112bc2684cuda3std3__45__cpo3endE,@object
	.size		_ZN34_INTERNAL_78782a78_4_k_cu_112bc2684cuda3std3__45__cpo3endE,(_ZN34_INTERNAL_78782a78_4_k_cu_112bc2684cuda3std6ranges3__45__cpo3endE - _ZN34_INTERNAL_78782a78_4_k_cu_112bc2684cuda3std3__45__cpo3endE)
_ZN34_INTERNAL_78782a78_4_k_cu_112bc2684cuda3std3__45__cpo3endE:
	.zero		1
	.type		_ZN34_INTERNAL_78782a78_4_k_cu_112bc2684cuda3std6ranges3__45__cpo3endE,@object
	.size		_ZN34_INTERNAL_78782a78_4_k_cu_112bc2684cuda3std6ranges3__45__cpo3endE,(_ZN34_INTERNAL_78782a78_4_k_cu_112bc2686thrust24THRUST_300001_SM_1000_NS12placeholders2_6E - _ZN34_INTERNAL_78782a78_4_k_cu_112bc2684cuda3std6ranges3__45__cpo3endE)
_ZN34_INTERNAL_78782a78_4_k_cu_112bc2684cuda3std6ranges3__45__cpo3endE:
	.zero		1
	.type		_ZN34_INTERNAL_78782a78_4_k_cu_112bc2686thrust24THRUST_300001_SM_1000_NS12placeholders2_6E,@object
	.size		_ZN34_INTERNAL_78782a78_4_k_cu_112bc2686thrust24THRUST_300001_SM_1000_NS12placeholders2_6E,(_ZN34_INTERNAL_78782a78_4_k_cu_112bc2684cuda3std3__45__cpo4rendE - _ZN34_INTERNAL_78782a78_4_k_cu_112bc2686thrust24THRUST_300001_SM_1000_NS12placeholders2_6E)
_ZN34_INTERNAL_78782a78_4_k_cu_112bc2686thrust24THRUST_300001_SM_1000_NS12placeholders2_6E:
	.zero		1
	.type		_ZN34_INTERNAL_78782a78_4_k_cu_112bc2684cuda3std3__45__cpo4rendE,@object
	.size		_ZN34_INTERNAL_78782a78_4_k_cu_112bc2684cuda3std3__45__cpo4rendE,(_ZN34_INTERNAL_78782a78_4_k_cu_112bc2684cuda3std6ranges3__45__cpo9iter_swapE - _ZN34_INTERNAL_78782a78_4_k_cu_112bc2684cuda3std3__45__cpo4rendE)
_ZN34_INTERNAL_78782a78_4_k_cu_112bc2684cuda3std3__45__cpo4rendE:
	.zero		1
	.type		_ZN34_INTERNAL_78782a78_4_k_cu_112bc2684cuda3std6ranges3__45__cpo9iter_swapE,@object
	.size		_ZN34_INTERNAL_78782a78_4_k_cu_112bc2684cuda3std6ranges3__45__cpo9iter_swapE,(_ZN34_INTERNAL_78782a78_4_k_cu_112bc2684cuda3std3__48unexpectE - _ZN34_INTERNAL_78782a78_4_k_cu_112bc2684cuda3std6ranges3__45__cpo9iter_swapE)
_ZN34_INTERNAL_78782a78_4_k_cu_112bc2684cuda3std6ranges3__45__cpo9iter_swapE:
	.zero		1
	.type		_ZN34_INTERNAL_78782a78_4_k_cu_112bc2684cuda3std3__48unexpectE,@object
	.size		_ZN34_INTERNAL_78782a78_4_k_cu_112bc2684cuda3std3__48unexpectE,(_ZN34_INTERNAL_78782a78_4_k_cu_112bc2686thrust24THRUST_300001_SM_1000_NS8cuda_cub3parE - _ZN34_INTERNAL_78782a78_4_k_cu_112bc2684cuda3std3__48unexpectE)
_ZN34_INTERNAL_78782a78_4_k_cu_112bc2684cuda3std3__48unexpectE:
	.zero		1
	.type		_ZN34_INTERNAL_78782a78_4_k_cu_112bc2686thrust24THRUST_300001_SM_1000_NS8cuda_cub3parE,@object
	.size		_ZN34_INTERNAL_78782a78_4_k_cu_112bc2686thrust24THRUST_300001_SM_1000_NS8cuda_cub3parE,(_ZN34_INTERNAL_78782a78_4_k_cu_112bc2686thrust24THRUST_300001_SM_1000_NS12placeholders2_4E - _ZN34_INTERNAL_78782a78_4_k_cu_112bc2686thrust24THRUST_300001_SM_1000_NS8cuda_cub3parE)
_ZN34_INTERNAL_78782a78_4_k_cu_112bc2686thrust24THRUST_300001_SM_1000_NS8cuda_cub3parE:
	.zero		1
	.type		_ZN34_INTERNAL_78782a78_4_k_cu_112bc2686thrust24THRUST_300001_SM_1000_NS12placeholders2_4E,@object
	.size		_ZN34_INTERNAL_78782a78_4_k_cu_112bc2686thrust24THRUST_300001_SM_1000_NS12placeholders2_4E,(_ZN34_INTERNAL_78782a78_4_k_cu_112bc2684cuda3std3__45__cpo4cendE - _ZN34_INTERNAL_78782a78_4_k_cu_112bc2686thrust24THRUST_300001_SM_1000_NS12placeholders2_4E)
_ZN34_INTERNAL_78782a78_4_k_cu_112bc2686thrust24THRUST_300001_SM_1000_NS12placeholders2_4E:
	.zero		1
	.type		_ZN34_INTERNAL_78782a78_4_k_cu_112bc2684cuda3std3__45__cpo4cendE,@object
	.size		_ZN34_INTERNAL_78782a78_4_k_cu_112bc2684cuda3std3__45__cpo4cendE,(_ZN34_INTERNAL_78782a78_4_k_cu_112bc2684cuda3std6ranges3__45__cpo4cendE - _ZN34_INTERNAL_78782a78_4_k_cu_112bc2684cuda3std3__45__cpo4cendE)
_ZN34_INTERNAL_78782a78_4_k_cu_112bc2684cuda3std3__45__cpo4cendE:
	.zero		1
	.type		_ZN34_INTERNAL_78782a78_4_k_cu_112bc2684cuda3std6ranges3__45__cpo4cendE,@object
	.size		_ZN34_INTERNAL_78782a78_4_k_cu_112bc2684cuda3std6ranges3__45__cpo4cendE,(_ZN34_INTERNAL_78782a78_4_k_cu_112bc2684cuda3std3__420unreachable_sentinelE - _ZN34_INTERNAL_78782a78_4_k_cu_112bc2684cuda3std6ranges3__45__cpo4cendE)
_ZN34_INTERNAL_78782a78_4_k_cu_112bc2684cuda3std6ranges3__45__cpo4cendE:
	.zero		1
	.type		_ZN34_INTERNAL_78782a78_4_k_cu_112bc2684cuda3std3__420unreachable_sentinelE,@object
	.size		_ZN34_INTERNAL_78782a78_4_k_cu_112bc2684cuda3std3__420unreachable_sentinelE,(_ZN34_INTERNAL_78782a78_4_k_cu_112bc2684cuda3std6ranges3__45__cpo5ssizeE - _ZN34_INTERNAL_78782a78_4_k_cu_112bc2684cuda3std3__420unreachable_sentinelE)
_ZN34_INTERNAL_78782a78_4_k_cu_112bc2684cuda3std3__420unreachable_sentinelE:
	.zero		1
	.type		_ZN34_INTERNAL_78782a78_4_k_cu_112bc2684cuda3std6ranges3__45__cpo5ssizeE,@object
	.size		_ZN34_INTERNAL_78782a78_4_k_cu_112bc2684cuda3std6ranges3__45__cpo5ssizeE,(_ZN34_INTERNAL_78782a78_4_k_cu_112bc2686thrust24THRUST_300001_SM_1000_NS12placeholders2_8E - _ZN34_INTERNAL_78782a78_4_k_cu_112bc2684cuda3std6ranges3__45__cpo5ssizeE)
_ZN34_INTERNAL_78782a78_4_k_cu_112bc2684cuda3std6ranges3__45__cpo5ssizeE:
	.zero		1
	.type		_ZN34_INTERNAL_78782a78_4_k_cu_112bc2686thrust24THRUST_300001_SM_1000_NS12placeholders2_8E,@object
	.size		_ZN34_INTERNAL_78782a78_4_k_cu_112bc2686thrust24THRUST_300001_SM_1000_NS12placeholders2_8E,(_ZN34_INTERNAL_78782a78_4_k_cu_112bc2684cuda3std3__45__cpo5crendE - _ZN34_INTERNAL_78782a78_4_k_cu_112bc2686thrust24THRUST_300001_SM_1000_NS12placeholders2_8E)
_ZN34_INTERNAL_78782a78_4_k_cu_112bc2686thrust24THRUST_300001_SM_1000_NS12placeholders2_8E:
	.zero		1
	.type		_ZN34_INTERNAL_78782a78_4_k_cu_112bc2684cuda3std3__45__cpo5crendE,@object
	.size		_ZN34_INTERNAL_78782a78_4_k_cu_112bc2684cuda3std3__45__cpo5crendE,(_ZN34_INTERNAL_78782a78_4_k_cu_112bc2684cuda3std6ranges3__45__cpo4prevE - _ZN34_INTERNAL_78782a78_4_k_cu_112bc2684cuda3std3__45__cpo5crendE)
_ZN34_INTERNAL_78782a78_4_k_cu_112bc2684cuda3std3__45__cpo5crendE:
	.zero		1
	.type		_ZN34_INTERNAL_78782a78_4_k_cu_112bc2684cuda3std6ranges3__45__cpo4prevE,@object
	.size		_ZN34_INTERNAL_78782a78_4_k_cu_112bc2684cuda3std6ranges3__45__cpo4prevE,(_ZN34_INTERNAL_78782a78_4_k_cu_112bc2684cuda3std6ranges3__45__cpo9iter_moveE - _ZN34_INTERNAL_78782a78_4_k_cu_112bc2684cuda3std6ranges3__45__cpo4prevE)
_ZN34_INTERNAL_78782a78_4_k_cu_112bc2684cuda3std6ranges3__45__cpo4prevE:
	.zero		1
	.type		_ZN34_INTERNAL_78782a78_4_k_cu_112bc2684cuda3std6ranges3__45__cpo9iter_moveE,@object
	.size		_ZN34_INTERNAL_78782a78_4_k_cu_112bc2684cuda3std6ranges3__45__cpo9iter_moveE,(_ZN34_INTERNAL_78782a78_4_k_cu_112bc2686thrust24THRUST_300001_SM_1000_NS6system6detail10sequential3seqE - _ZN34_INTERNAL_78782a78_4_k_cu_112bc2684cuda3std6ranges3__45__cpo9iter_moveE)
_ZN34_INTERNAL_78782a78_4_k_cu_112bc2684cuda3std6ranges3__45__cpo9iter_moveE:
	.zero		1
	.type		_ZN34_INTERNAL_78782a78_4_k_cu_112bc2686thrust24THRUST_300001_SM_1000_NS6system6detail10sequential3seqE,@object
	.size		_ZN34_INTERNAL_78782a78_4_k_cu_112bc2686thrust24THRUST_300001_SM_1000_NS6system6detail10sequential3seqE,(.L_31 - _ZN34_INTERNAL_78782a78_4_k_cu_112bc2686thrust24THRUST_300001_SM_1000_NS6system6detail10sequential3seqE)
_ZN34_INTERNAL_78782a78_4_k_cu_112bc2686thrust24THRUST_300001_SM_1000_NS6system6detail10sequential3seqE:
	.zero		1
.L_31:


//--------------------- .nv.shared._ZN3cub18CUB_300001_SM_10006detail4scan16DeviceScanKernelINS2_10policy_hubIiiijN4cuda3std3__44plusIvEEE10Policy1000EN6thrust24THRUST_300001_SM_1000_NS6detail15normal_iteratorINSD_10device_ptrIiEEEESI_NS0_13ScanTileStateIiLb1EEES9_NS0_8NullTypeEjiLb0ESL_EEvT0_T1_T2_iT3_T4_T5_ --------------------------
	.section	.nv.shared._ZN3cub18CUB_300001_SM_10006detail4scan16DeviceScanKernelINS2_10policy_hubIiiijN4cuda3std3__44plusIvEEE10Policy1000EN6thrust24THRUST_300001_SM_1000_NS6detail15normal_iteratorINSD_10device_ptrIiEEEESI_NS0_13ScanTileStateIiLb1EEES9_NS0_8NullTypeEjiLb0ESL_EEvT0_T1_T2_iT3_T4_T5_,"aw",@nobits
	.sectionflags	@""
	.align	16
.nv.shared._ZN3cub18CUB_300001_SM_10006detail4scan16DeviceScanKernelINS2_10policy_hubIiiijN4cuda3std3__44plusIvEEE10Policy1000EN6thrust24THRUST_300001_SM_1000_NS6detail15normal_iteratorINSD_10device_ptrIiEEEESI_NS0_13ScanTileStateIiLb1EEES9_NS0_8NullTypeEjiLb0ESL_EEvT0_T1_T2_iT3_T4_T5_:
	.zero		34832


//--------------------- .nv.shared._ZN3cub18CUB_300001_SM_10006detail4scan20DeviceScanInitKernelINS0_13ScanTileStateIiLb1EEEEEvT_i --------------------------
	.section	.nv.shared._ZN3cub18CUB_300001_SM_10006detail4scan20DeviceScanInitKernelINS0_13ScanTileStateIiLb1EEEEEvT_i,"aw",@nobits
	.sectionflags	@""
	.align	16
	.zero		1024


//--------------------- .nv.shared._ZN3cub18CUB_300001_SM_10006detail8for_each13static_kernelINS2_12policy_hub_t12policy_500_tEmN6thrust24THRUST_300001_SM_1000_NS8cuda_cub20__uninitialized_fill7functorINS7_10device_ptrIiEEiEEEEvT0_T1_ --------------------------
	.section	.nv.shared._ZN3cub18CUB_300001_SM_10006detail8for_each13static_kernelINS2_12policy_hub_t12policy_500_tEmN6thrust24THRUST_300001_SM_1000_NS8cuda_cub20__uninitialized_fill7functorINS7_10device_ptrIiEEiEEEEvT0_T1_,"aw",@nobits
	.sectionflags	@""
	.align	16
	.zero		1024


//--------------------- .nv.shared._ZN3cub18CUB_300001_SM_10006detail11EmptyKernelIvEEvv --------------------------
	.section	.nv.shared._ZN3cub18CUB_300001_SM_10006detail11EmptyKernelIvEEvv,"aw",@nobits
	.sectionflags	@""
	.align	16
	.zero		1024


//--------------------- .nv.shared._Z18addBlockSumsKernelPiS_i --------------------------
	.section	.nv.shared._Z18addBlockSumsKernelPiS_i,"aw",@nobits
	.sectionflags	@""
	.align	16
	.zero		1024


//--------------------- .nv.shared._Z20blockPrefixSumKernelPiS_S_i --------------------------
	.section	.nv.shared._Z20blockPrefixSumKernelPiS_S_i,"aw",@nobits
	.sectionflags	@""
	.align	16
	.zero		1024


//--------------------- .nv.constant0._ZN3cub18CUB_300001_SM_10006detail4scan16DeviceScanKernelINS2_10policy_hubIiiimN4cuda3std3__44plusIvEEE10Policy1000EN6thrust24THRUST_300001_SM_1000_NS6detail15normal_iteratorINSD_10device_ptrIiEEEESI_NS0_13ScanTileStateIiLb1EEES9_NS0_8NullTypeEmiLb0ESL_EEvT0_T1_T2_iT3_T4_T5_ --------------------------
	.section	.nv.constant0._ZN3cub18CUB_300001_SM_10006detail4scan16DeviceScanKernelINS2_10policy_hubIiiimN4cuda3std3__44plusIvEEE10Policy1000EN6thrust24THRUST_300001_SM_1000_NS6detail15normal_iteratorINSD_10device_ptrIiEEEESI_NS0_13ScanTileStateIiLb1EEES9_NS0_8NullTypeEmiLb0ESL_EEvT0_T1_T2_iT3_T4_T5_,"a",@progbits
	.sectionflags	@""
	.align	4
.nv.constant0._ZN3cub18CUB_300001_SM_10006detail4scan16DeviceScanKernelINS2_10policy_hubIiiimN4cuda3std3__44plusIvEEE10Policy1000EN6thrust24THRUST_300001_SM_1000_NS6detail15normal_iteratorINSD_10device_ptrIiEEEESI_NS0_13ScanTileStateIiLb1EEES9_NS0_8NullTypeEmiLb0ESL_EEvT0_T1_T2_iT3_T4_T5_:
	.zero		936


//--------------------- .nv.constant0._ZN3cub18CUB_300001_SM_10006detail4scan16DeviceScanKernelINS2_10policy_hubIiiijN4cuda3std3__44plusIvEEE10Policy1000EN6thrust24THRUST_300001_SM_1000_NS6detail15normal_iteratorINSD_10device_ptrIiEEEESI_NS0_13ScanTileStateIiLb1EEES9_NS0_8NullTypeEjiLb0ESL_EEvT0_T1_T2_iT3_T4_T5_ --------------------------
	.section	.nv.constant0._ZN3cub18CUB_300001_SM_10006detail4scan16DeviceScanKernelINS2_10policy_hubIiiijN4cuda3std3__44plusIvEEE10Policy1000EN6thrust24THRUST_300001_SM_1000_NS6detail15normal_iteratorINSD_10device_ptrIiEEEESI_NS0_13ScanTileStateIiLb1EEES9_NS0_8NullTypeEjiLb0ESL_EEvT0_T1_T2_iT3_T4_T5_,"a",@progbits
	.sectionflags	@""
	.align	4
.nv.constant0._ZN3cub18CUB_300001_SM_10006detail4scan16DeviceScanKernelINS2_10policy_hubIiiijN4cuda3std3__44plusIvEEE10Policy1000EN6thrust24THRUST_300001_SM_1000_NS6detail15normal_iteratorINSD_10device_ptrIiEEEESI_NS0_13ScanTileStateIiLb1EEES9_NS0_8NullTypeEjiLb0ESL_EEvT0_T1_T2_iT3_T4_T5_:
	.zero		932


//--------------------- .nv.constant0._ZN3cub18CUB_300001_SM_10006detail4scan20DeviceScanInitKernelINS0_13ScanTileStateIiLb1EEEEEvT_i --------------------------
	.section	.nv.constant0._ZN3cub18CUB_300001_SM_10006detail4scan20DeviceScanInitKernelINS0_13ScanTileStateIiLb1EEEEEvT_i,"a",@progbits
	.sectionflags	@""
	.align	4
.nv.constant0._ZN3cub18CUB_300001_SM_10006detail4scan20DeviceScanInitKernelINS0_13ScanTileStateIiLb1EEEEEvT_i:
	.zero		908


//--------------------- .nv.constant0._ZN3cub18CUB_300001_SM_10006detail8for_each13static_kernelINS2_12policy_hub_t12policy_500_tEmN6thrust24THRUST_300001_SM_1000_NS8cuda_cub20__uninitialized_fill7functorINS7_10device_ptrIiEEiEEEEvT0_T1_ --------------------------
	.section	.nv.constant0._ZN3cub18CUB_300001_SM_10006detail8for_each13static_kernelINS2_12policy_hub_t12policy_500_tEmN6thrust24THRUST_300001_SM_1000_NS8cuda_cub20__uninitialized_fill7functorINS7_10device_ptrIiEEiEEEEvT0_T1_,"a",@progbits
	.sectionflags	@""
	.align	4
.nv.constant0._ZN3cub18CUB_300001_SM_10006detail8for_each13static_kernelINS2_12policy_hub_t12policy_500_tEmN6thrust24THRUST_300001_SM_1000_NS8cuda_cub20__uninitialized_fill7functorINS7_10device_ptrIiEEiEEEEvT0_T1_:
	.zero		920


//--------------------- .nv.constant0._ZN3cub18CUB_300001_SM_10006detail11EmptyKernelIvEEvv --------------------------
	.section	.nv.constant0._ZN3cub18CUB_300001_SM_10006detail11EmptyKernelIvEEvv,"a",@progbits
	.sectionflags	@""
	.align	4
.nv.constant0._ZN3cub18CUB_300001_SM_10006detail11EmptyKernelIvEEvv:
	.zero		896


//--------------------- .nv.constant0._Z18addBlockSumsKernelPiS_i --------------------------
	.section	.nv.constant0._Z18addBlockSumsKernelPiS_i,"a",@progbits
	.sectionflags	@""
	.align	4
.nv.constant0._Z18addBlockSumsKernelPiS_i:
	.zero		916


//--------------------- .nv.constant0._Z20blockPrefixSumKernelPiS_S_i --------------------------
	.section	.nv.constant0._Z20blockPrefixSumKernelPiS_S_i,"a",@progbits
	.sectionflags	@""
	.align	4
.nv.constant0._Z20blockPrefixSumKernelPiS_S_i:
	.zero		924


//--------------------- SYMBOLS --------------------------

	.type		.nv.reservedSmem.offset0,@object
	.size		.nv.reservedSmem.offset0,0x4
	.type		.nv.reservedSmem.cap,@object
	.size		.nv.reservedSmem.cap,0x4
